//
// Generated by NVIDIA NVVM Compiler
//
// Compiler Build ID: CL-36424714
// Cuda compilation tools, release 13.0, V13.0.88
// Based on NVVM 20.0.0
//

.version 9.0
.target sm_100
.address_size 64

// _ZZ12expand_level8GPU_DataE2wd has been demoted
// _ZZ16transfer_buffers8GPU_DataE11tasks_write has been demoted
// _ZZ16transfer_buffers8GPU_DataE18tasks_offset_write has been demoted
// _ZZ16transfer_buffers8GPU_DataE13cliques_write has been demoted
// _ZZ16transfer_buffers8GPU_DataE20cliques_offset_write has been demoted
// _ZZ16transfer_buffers8GPU_DataE5twarp has been demoted
// _ZZ16transfer_buffers8GPU_DataE12toffsetwrite has been demoted
// _ZZ16transfer_buffers8GPU_DataE6twrite has been demoted
// _ZZ16transfer_buffers8GPU_DataE9tasks_end has been demoted

.func  (.param .b32 func_retval0) _Z20device_bsearch_arrayPiii(
	.param .b64 _Z20device_bsearch_arrayPiii_param_0,
	.param .b32 _Z20device_bsearch_arrayPiii_param_1,
	.param .b32 _Z20device_bsearch_arrayPiii_param_2
)
{
	.reg .pred 	%p<5>;
	.reg .b32 	%r<17>;
	.reg .b64 	%rd<5>;

	ld.param.u64 	%rd2, [_Z20device_bsearch_arrayPiii_param_0];
	ld.param.u32 	%r15, [_Z20device_bsearch_arrayPiii_param_1];
	ld.param.u32 	%r8, [_Z20device_bsearch_arrayPiii_param_2];
$L__BB0_1:
	mov.u32 	%r1, %r15;
	setp.lt.s32 	%p1, %r1, 1;
	mov.b32 	%r9, -1;
	mov.u32 	%r16, %r9;
	@%p1 bra 	$L__BB0_6;
	shr.u32 	%r15, %r1, 1;
	mul.wide.u32 	%rd3, %r15, 4;
	add.s64 	%rd1, %rd2, %rd3;
	ld.u32 	%r3, [%rd1];
	setp.eq.s32 	%p2, %r3, %r8;
	mov.u32 	%r16, %r15;
	@%p2 bra 	$L__BB0_6;
	setp.gt.s32 	%p3, %r3, %r8;
	@%p3 bra 	$L__BB0_1;
	add.s64 	%rd4, %rd1, 4;
	not.b32 	%r11, %r15;
	add.s32 	%r12, %r1, %r11;
	{ // callseq 0, 0
	.param .b64 param0;
	st.param.b64 	[param0], %rd4;
	.param .b32 param1;
	st.param.b32 	[param1], %r12;
	.param .b32 param2;
	st.param.b32 	[param2], %r8;
	.param .b32 retval0;
	call.uni (retval0), 
	_Z20device_bsearch_arrayPiii, 
	(
	param0, 
	param1, 
	param2
	);
	ld.param.b32 	%r13, [retval0];
	} // callseq 0
	setp.eq.s32 	%p4, %r13, -1;
	mov.u32 	%r16, %r9;
	@%p4 bra 	$L__BB0_6;
	add.s32 	%r14, %r15, %r13;
	add.s32 	%r16, %r14, 1;
$L__BB0_6:
	st.param.b32 	[func_retval0], %r16;
	ret;

}
	// .globl	_Z12expand_level8GPU_Data
.visible .entry _Z12expand_level8GPU_Data(
	.param .align 8 .b8 _Z12expand_level8GPU_Data_param_0[320]
)
{
	.reg .pred 	%p<665>;
	.reg .b16 	%rs<45>;
	.reg .b32 	%r<1518>;
	.reg .b64 	%rd<688>;
	.reg .b64 	%fd<15>;
	// demoted variable
	.shared .align 8 .b8 _ZZ12expand_level8GPU_DataE2wd[20512];
	mov.b64 	%rd127, _Z12expand_level8GPU_Data_param_0;
	mov.u64 	%rd1, %rd127;
	mov.u32 	%r524, %ctaid.x;
	mov.u32 	%r525, %ntid.x;
	mov.u32 	%r526, %tid.x;
	mad.lo.s32 	%r1, %r524, %r525, %r526;
	shr.s32 	%r527, %r1, 31;
	shr.u32 	%r528, %r527, 27;
	add.s32 	%r529, %r1, %r528;
	shr.s32 	%r2, %r529, 5;
	ld.param.u64 	%rd128, [_Z12expand_level8GPU_Data_param_0];
	cvta.to.global.u64 	%rd129, %rd128;
	ld.global.u64 	%rd130, [%rd129];
	and.b64  	%rd131, %rd130, 1;
	setp.eq.b64 	%p13, %rd131, 1;
	not.pred 	%p14, %p13;
	@%p14 bra 	$L__BB1_2;
	ld.param.u64 	%rd681, [%rd1+8];
	ld.param.u64 	%rd682, [%rd1+16];
	ld.param.u64 	%rd683, [%rd1+24];
	bra.uni 	$L__BB1_3;
$L__BB1_2:
	ld.param.u64 	%rd681, [%rd1+32];
	ld.param.u64 	%rd682, [%rd1+40];
	ld.param.u64 	%rd683, [%rd1+48];
$L__BB1_3:
	cvta.to.global.u64 	%rd11, %rd683;
	cvta.to.global.u64 	%rd12, %rd681;
	cvt.s64.s32 	%rd13, %r2;
	ld.global.u64 	%rd132, [%rd12];
	setp.le.u64 	%p15, %rd132, %rd13;
	@%p15 bra 	$L__BB1_768;
	shr.u32 	%r530, %r2, 28;
	add.s32 	%r531, %r2, %r530;
	and.b32  	%r532, %r531, -16;
	sub.s32 	%r533, %r2, %r532;
	and.b32  	%r3, %r1, 31;
	shl.b32 	%r534, %r533, 3;
	mov.u32 	%r535, _ZZ12expand_level8GPU_DataE2wd;
	add.s32 	%r4, %r535, %r534;
	shl.b32 	%r536, %r533, 2;
	add.s32 	%r537, %r535, %r536;
	add.s32 	%r5, %r537, 256;
	and.b32  	%r541, %r529, -32;
	sub.s32 	%r6, %r1, %r541;
	shr.s32 	%r7, %r1, 5;
	mul.lo.s32 	%r8, %r533, 50;
	mul.wide.s32 	%rd133, %r8, 20;
	cvt.u64.u32 	%rd134, %r535;
	cvta.shared.u64 	%rd135, %rd134;
	add.s64 	%rd136, %rd135, %rd133;
	add.s64 	%rd14, %rd136, 704;
	mul.wide.s32 	%rd137, %r8, 4;
	add.s64 	%rd138, %rd135, %rd137;
	add.s64 	%rd15, %rd138, 16704;
	shl.b32 	%r9, %r6, 1;
	mad.lo.s32 	%r10, %r533, -7, %r4;
	add.s32 	%r11, %r537, 20160;
	add.s32 	%r12, %r537, 20288;
	add.s32 	%r13, %r6, 1;
	cvta.to.global.u64 	%rd16, %rd682;
	mov.u64 	%rd684, %rd13;
	mov.u32 	%r1325, %r2;
$L__BB1_5:
	setp.ne.s32 	%p16, %r3, 0;
	@%p16 bra 	$L__BB1_11;
	shl.b64 	%rd139, %rd684, 3;
	add.s64 	%rd140, %rd16, %rd139;
	ld.global.u64 	%rd685, [%rd140];
	st.shared.u64 	[%r4], %rd685;
	ld.global.u64 	%rd19, [%rd140+8];
	st.shared.u64 	[%r4+128], %rd19;
	cvt.u32.u64 	%r543, %rd685;
	cvt.u32.u64 	%r544, %rd19;
	sub.s32 	%r15, %r544, %r543;
	st.shared.u32 	[%r5], %r15;
	mov.b32 	%r1327, 0;
	st.shared.u32 	[%r5+64], %r1327;
	setp.le.u64 	%p17, %rd19, %rd685;
	@%p17 bra 	$L__BB1_10;
	mov.b32 	%r1327, 0;
$L__BB1_8:
	mad.lo.s64 	%rd141, %rd685, 20, %rd11;
	ld.global.u32 	%r546, [%rd141+4];
	setp.ne.s32 	%p18, %r546, 1;
	@%p18 bra 	$L__BB1_10;
	add.s32 	%r1327, %r1327, 1;
	st.shared.u32 	[%r5+64], %r1327;
	add.s64 	%rd685, %rd685, 1;
	setp.lt.u64 	%p19, %rd685, %rd19;
	@%p19 bra 	$L__BB1_8;
$L__BB1_10:
	sub.s32 	%r547, %r15, %r1327;
	st.shared.u32 	[%r5+128], %r547;
	st.shared.u32 	[%r5+192], %r547;
$L__BB1_11:
	bar.warp.sync 	-1;
	ld.shared.u32 	%r548, [%r5];
	cvt.s64.s32 	%rd22, %r548;
	setp.ge.s32 	%p21, %r6, %r548;
	mov.pred 	%p20, 0;
	mov.pred 	%p658, %p20;
	@%p21 bra 	$L__BB1_16;
	cvt.u32.u64 	%r549, %rd22;
	ld.shared.u64 	%rd23, [%r4];
	add.s32 	%r19, %r549, -1;
	ld.param.u64 	%rd142, [%rd1+152];
	cvta.to.global.u64 	%rd143, %rd142;
	mul.wide.s32 	%rd144, %r549, 4;
	add.s64 	%rd24, %rd143, %rd144;
	mov.u32 	%r1328, %r6;
	bra.uni 	$L__BB1_14;
$L__BB1_13:
	add.s32 	%r1328, %r1328, 32;
	setp.ge.s32 	%p27, %r1328, %r549;
	mov.pred 	%p658, %p20;
	@%p27 bra 	$L__BB1_16;
$L__BB1_14:
	cvt.s64.s32 	%rd145, %r1328;
	add.s64 	%rd146, %rd23, %rd145;
	mad.lo.s64 	%rd147, %rd146, 20, %rd11;
	add.s64 	%rd25, %rd147, 16;
	ld.global.u32 	%r550, [%rd147+16];
	setp.ne.s32 	%p23, %r550, %r19;
	mov.pred 	%p658, -1;
	@%p23 bra 	$L__BB1_16;
	ld.global.u32 	%r551, [%rd25+-8];
	ld.global.u32 	%r552, [%rd25+-4];
	add.s32 	%r553, %r552, %r551;
	ld.global.u32 	%r554, [%rd24];
	setp.ge.s32 	%p25, %r553, %r554;
	@%p25 bra 	$L__BB1_13;
$L__BB1_16:
	mov.b32 	%r556, -1;
	vote.sync.any.pred 	%p28, %p658, %r556;
	not.pred 	%p29, %p28;
	@%p29 bra 	$L__BB1_32;
	ld.shared.u32 	%r565, [%r5+192];
	setp.lt.s32 	%p33, %r565, 1;
	@%p33 bra 	$L__BB1_767;
	mov.b32 	%r1330, 0;
$L__BB1_19:
	setp.eq.s32 	%p34, %r1330, 0;
	@%p34 bra 	$L__BB1_44;
	ld.shared.u32 	%r25, [%r5];
	ld.param.u64 	%rd183, [%rd1+160];
	cvta.to.global.u64 	%rd184, %rd183;
	ld.global.u32 	%r567, [%rd184];
	setp.le.s32 	%p35, %r25, %r567;
	@%p35 bra 	$L__BB1_767;
	setp.ne.s32 	%p36, %r3, 0;
	@%p36 bra 	$L__BB1_23;
	ld.shared.u32 	%r568, [%r5+128];
	add.s32 	%r569, %r568, -1;
	st.shared.u32 	[%r5+128], %r569;
	add.s32 	%r570, %r25, -1;
	st.shared.u32 	[%r5], %r570;
$L__BB1_23:
	bar.warp.sync 	-1;
	ld.shared.u64 	%rd29, [%r4];
	ld.shared.u32 	%r26, [%r5];
	setp.ge.s32 	%p37, %r6, %r26;
	@%p37 bra 	$L__BB1_30;
	cvt.s64.s32 	%rd185, %r26;
	add.s64 	%rd186, %rd29, %rd185;
	mad.lo.s64 	%rd187, %rd186, 20, %rd11;
	ld.global.u32 	%r571, [%rd187];
	ld.param.u64 	%rd30, [%rd1+232];
	ld.param.u64 	%rd188, [%rd1+240];
	cvta.to.global.u64 	%rd189, %rd188;
	mul.wide.s32 	%rd190, %r571, 8;
	add.s64 	%rd31, %rd189, %rd190;
	ld.param.u64 	%rd32, [%rd1+248];
	ld.param.u64 	%rd191, [%rd1+256];
	cvta.to.global.u64 	%rd192, %rd191;
	add.s64 	%rd33, %rd192, %rd190;
	mov.u32 	%r1331, %r6;
$L__BB1_25:
	ld.global.u64 	%rd193, [%rd31];
	shl.b64 	%rd194, %rd193, 2;
	add.s64 	%rd195, %rd30, %rd194;
	ld.global.u64 	%rd196, [%rd31+8];
	cvt.u32.u64 	%r572, %rd193;
	cvt.u32.u64 	%r573, %rd196;
	sub.s32 	%r574, %r573, %r572;
	cvt.s64.s32 	%rd35, %r1331;
	add.s64 	%rd197, %rd29, %rd35;
	mad.lo.s64 	%rd36, %rd197, 20, %rd11;
	ld.global.u32 	%r575, [%rd36];
	{ // callseq 1, 0
	.param .b64 param0;
	st.param.b64 	[param0], %rd195;
	.param .b32 param1;
	st.param.b32 	[param1], %r574;
	.param .b32 param2;
	st.param.b32 	[param2], %r575;
	.param .b32 retval0;
	call.uni (retval0), 
	_Z20device_bsearch_arrayPiii, 
	(
	param0, 
	param1, 
	param2
	);
	ld.param.b32 	%r576, [retval0];
	} // callseq 1
	setp.eq.s32 	%p38, %r576, -1;
	@%p38 bra 	$L__BB1_27;
	ld.global.u32 	%r578, [%rd36+12];
	add.s32 	%r579, %r578, -1;
	st.global.u32 	[%rd36+12], %r579;
$L__BB1_27:
	ld.global.u64 	%rd198, [%rd33];
	shl.b64 	%rd199, %rd198, 2;
	add.s64 	%rd200, %rd32, %rd199;
	ld.global.u64 	%rd201, [%rd33+8];
	cvt.u32.u64 	%r580, %rd198;
	cvt.u32.u64 	%r581, %rd201;
	sub.s32 	%r582, %r581, %r580;
	add.s64 	%rd202, %rd29, %rd35;
	mad.lo.s64 	%rd38, %rd202, 20, %rd11;
	ld.global.u32 	%r583, [%rd38];
	{ // callseq 2, 0
	.param .b64 param0;
	st.param.b64 	[param0], %rd200;
	.param .b32 param1;
	st.param.b32 	[param1], %r582;
	.param .b32 param2;
	st.param.b32 	[param2], %r583;
	.param .b32 retval0;
	call.uni (retval0), 
	_Z20device_bsearch_arrayPiii, 
	(
	param0, 
	param1, 
	param2
	);
	ld.param.b32 	%r584, [retval0];
	} // callseq 2
	setp.eq.s32 	%p39, %r584, -1;
	@%p39 bra 	$L__BB1_29;
	ld.global.u32 	%r586, [%rd38+16];
	add.s32 	%r587, %r586, -1;
	st.global.u32 	[%rd38+16], %r587;
$L__BB1_29:
	cvt.u32.u64 	%r588, %rd35;
	add.s32 	%r1331, %r588, 32;
	setp.lt.s32 	%p40, %r1331, %r26;
	@%p40 bra 	$L__BB1_25;
$L__BB1_30:
	bar.warp.sync 	-1;
	ld.shared.u32 	%r29, [%r5+64];
	setp.ge.s32 	%p42, %r6, %r29;
	mov.pred 	%p41, 0;
	mov.pred 	%p659, %p41;
	@%p42 bra 	$L__BB1_43;
	ld.shared.u64 	%rd39, [%r4];
	ld.param.u64 	%rd203, [%rd1+152];
	cvta.to.global.u64 	%rd40, %rd203;
	ld.param.u64 	%rd204, [%rd1+160];
	cvta.to.global.u64 	%rd205, %rd204;
	ld.global.u32 	%r30, [%rd205];
	mul.wide.s32 	%rd206, %r30, 4;
	add.s64 	%rd207, %rd40, %rd206;
	ld.global.u32 	%r31, [%rd207];
	mov.u32 	%r1332, %r6;
	bra.uni 	$L__BB1_38;
$L__BB1_32:
	cvt.u32.u64 	%r558, %rd22;
	setp.ge.s32 	%p30, %r6, %r558;
	ld.param.u64 	%rd148, [%rd1+296];
	cvta.to.global.u64 	%rd149, %rd148;
	ld.param.u64 	%rd150, [%rd1+288];
	cvta.to.global.u64 	%rd151, %rd150;
	shl.b64 	%rd152, %rd13, 3;
	add.s64 	%rd153, %rd151, %rd152;
	ld.global.u64 	%rd154, [%rd153];
	mul.lo.s32 	%r559, %r2, 500;
	cvt.s64.s32 	%rd155, %r559;
	add.s64 	%rd156, %rd154, %rd155;
	shl.b64 	%rd157, %rd156, 3;
	add.s64 	%rd158, %rd149, %rd157;
	ld.global.u64 	%rd159, [%rd158];
	mul.lo.s32 	%r560, %r2, 5000;
	cvt.s64.s32 	%rd160, %r560;
	add.s64 	%rd26, %rd159, %rd160;
	@%p30 bra 	$L__BB1_35;
	ld.param.u64 	%rd161, [%rd1+304];
	cvta.to.global.u64 	%rd27, %rd161;
	ld.shared.u64 	%rd28, [%r4];
	mov.u32 	%r1329, %r6;
$L__BB1_34:
	cvt.u32.u64 	%r561, %rd22;
	cvt.s64.s32 	%rd162, %r1329;
	add.s64 	%rd163, %rd26, %rd162;
	shl.b64 	%rd164, %rd163, 2;
	add.s64 	%rd165, %rd27, %rd164;
	add.s64 	%rd166, %rd28, %rd162;
	mad.lo.s64 	%rd167, %rd166, 20, %rd11;
	ld.global.u32 	%r562, [%rd167];
	st.global.u32 	[%rd165], %r562;
	add.s32 	%r1329, %r1329, 32;
	setp.lt.s32 	%p31, %r1329, %r561;
	@%p31 bra 	$L__BB1_34;
$L__BB1_35:
	setp.ne.s32 	%p32, %r3, 0;
	@%p32 bra 	$L__BB1_767;
	cvta.to.global.u64 	%rd169, %rd150;
	mul.wide.s32 	%rd170, %r7, 8;
	add.s64 	%rd171, %rd169, %rd170;
	ld.global.u64 	%rd172, [%rd171];
	add.s64 	%rd173, %rd172, 1;
	st.global.u64 	[%rd171], %rd173;
	mul.lo.s32 	%r563, %r7, 5000;
	cvt.s64.s32 	%rd174, %r563;
	sub.s64 	%rd175, %rd26, %rd174;
	add.s64 	%rd176, %rd175, %rd22;
	cvta.to.global.u64 	%rd178, %rd148;
	mul.lo.s32 	%r564, %r7, 500;
	cvt.s64.s32 	%rd179, %r564;
	add.s64 	%rd180, %rd173, %rd179;
	shl.b64 	%rd181, %rd180, 3;
	add.s64 	%rd182, %rd178, %rd181;
	st.global.u64 	[%rd182], %rd176;
	bra.uni 	$L__BB1_767;
$L__BB1_37:
	add.s32 	%r1332, %r1332, 32;
	setp.ge.s32 	%p51, %r1332, %r29;
	mov.pred 	%p659, %p41;
	@%p51 bra 	$L__BB1_43;
$L__BB1_38:
	cvt.s64.s32 	%rd208, %r1332;
	add.s64 	%rd209, %rd39, %rd208;
	mad.lo.s64 	%rd41, %rd209, 20, %rd11;
	ld.global.u32 	%r589, [%rd41+8];
	ld.global.u32 	%r34, [%rd41+12];
	add.s32 	%r35, %r34, %r589;
	setp.lt.s32 	%p44, %r35, %r31;
	mov.pred 	%p659, -1;
	@%p44 bra 	$L__BB1_43;
	ld.global.u32 	%r590, [%rd41+16];
	add.s32 	%r591, %r30, -1;
	setp.lt.s32 	%p46, %r590, %r591;
	@%p46 bra 	$L__BB1_43;
	add.s32 	%r36, %r34, %r29;
	setp.lt.s32 	%p47, %r36, %r30;
	mov.u32 	%r1333, %r31;
	@%p47 bra 	$L__BB1_42;
	mul.wide.s32 	%rd210, %r36, 4;
	add.s64 	%rd211, %rd40, %rd210;
	ld.global.u32 	%r1333, [%rd211];
$L__BB1_42:
	setp.ge.s32 	%p49, %r35, %r1333;
	@%p49 bra 	$L__BB1_37;
$L__BB1_43:
	mov.b32 	%r592, -1;
	vote.sync.any.pred 	%p52, %p659, %r592;
	@%p52 bra 	$L__BB1_767;
$L__BB1_44:
	setp.ne.s32 	%p53, %r3, 0;
	@%p53 bra 	$L__BB1_46;
	ld.shared.u32 	%r594, [%r5+64];
	st.shared.u32 	[%r5+256], %r594;
	ld.shared.u32 	%r595, [%r5+128];
	st.shared.u32 	[%r5+320], %r595;
	ld.shared.u32 	%r596, [%r5];
	st.shared.u32 	[%r5+384], %r596;
$L__BB1_46:
	bar.warp.sync 	-1;
	ld.shared.u32 	%r1335, [%r5+384];
	setp.gt.s32 	%p54, %r1335, 50;
	@%p54 bra 	$L__BB1_50;
	setp.ge.s32 	%p55, %r6, %r1335;
	mov.u64 	%rd686, %rd14;
	mov.u64 	%rd687, %rd15;
	@%p55 bra 	$L__BB1_51;
	mov.u32 	%r1334, %r6;
$L__BB1_49:
	add.s32 	%r598, %r1334, %r8;
	shl.b32 	%r599, %r598, 2;
	mov.u32 	%r600, _ZZ12expand_level8GPU_DataE2wd;
	add.s32 	%r601, %r600, %r599;
	mov.b32 	%r602, 0;
	st.shared.u32 	[%r601+16704], %r602;
	add.s32 	%r1334, %r1334, 32;
	ld.shared.u32 	%r1335, [%r5+384];
	setp.lt.s32 	%p56, %r1334, %r1335;
	mov.u64 	%rd686, %rd14;
	mov.u64 	%rd687, %rd15;
	@%p56 bra 	$L__BB1_49;
	bra.uni 	$L__BB1_51;
$L__BB1_50:
	ld.param.u64 	%rd212, [%rd1+104];
	mul.lo.s32 	%r597, %r2, 40000;
	mul.wide.s32 	%rd213, %r597, 20;
	add.s64 	%rd686, %rd212, %rd213;
	ld.param.u64 	%rd214, [%rd1+112];
	mul.wide.s32 	%rd215, %r597, 4;
	add.s64 	%rd687, %rd214, %rd215;
$L__BB1_51:
	setp.ge.s32 	%p57, %r6, %r1335;
	@%p57 bra 	$L__BB1_54;
	mov.u32 	%r1336, %r6;
$L__BB1_53:
	cvt.s64.s32 	%rd216, %r1336;
	mul.wide.s32 	%rd217, %r1336, 20;
	add.s64 	%rd218, %rd686, %rd217;
	ld.shared.u64 	%rd219, [%r4];
	add.s64 	%rd220, %rd219, %rd216;
	mad.lo.s64 	%rd221, %rd220, 20, %rd11;
	ld.global.u32 	%r603, [%rd221];
	ld.global.u32 	%r604, [%rd221+4];
	ld.global.u32 	%r605, [%rd221+8];
	ld.global.u32 	%r606, [%rd221+12];
	ld.global.u32 	%r607, [%rd221+16];
	st.u32 	[%rd218], %r603;
	st.u32 	[%rd218+4], %r604;
	st.u32 	[%rd218+8], %r605;
	st.u32 	[%rd218+12], %r606;
	st.u32 	[%rd218+16], %r607;
	add.s32 	%r1336, %r1336, 32;
	ld.shared.u32 	%r1335, [%r5+384];
	setp.lt.s32 	%p58, %r1336, %r1335;
	@%p58 bra 	$L__BB1_53;
$L__BB1_54:
	setp.ne.s32 	%p59, %r3, 0;
	@%p59 bra 	$L__BB1_56;
	mul.wide.s32 	%rd222, %r1335, 20;
	add.s64 	%rd223, %rd686, %rd222;
	mov.b32 	%r608, 1;
	st.u32 	[%rd223+-16], %r608;
	ld.shared.u32 	%r609, [%r5+256];
	add.s32 	%r610, %r609, 1;
	st.shared.u32 	[%r5+256], %r610;
	ld.shared.u32 	%r611, [%r5+320];
	add.s32 	%r612, %r611, -1;
	st.shared.u32 	[%r5+320], %r612;
$L__BB1_56:
	bar.warp.sync 	-1;
	ld.shared.u32 	%r1340, [%r5+384];
	mul.wide.s32 	%rd224, %r1340, 20;
	add.s64 	%rd225, %rd686, %rd224;
	ld.u32 	%r49, [%rd225+-20];
	setp.ge.s32 	%p60, %r6, %r1340;
	@%p60 bra 	$L__BB1_61;
	ld.param.u64 	%rd46, [%rd1+232];
	ld.param.u64 	%rd226, [%rd1+240];
	cvta.to.global.u64 	%rd47, %rd226;
	mov.u32 	%r1339, %r6;
$L__BB1_58:
	mul.wide.s32 	%rd227, %r1339, 20;
	add.s64 	%rd48, %rd686, %rd227;
	ld.u32 	%r613, [%rd48];
	mul.wide.s32 	%rd228, %r613, 8;
	add.s64 	%rd229, %rd47, %rd228;
	ld.global.u64 	%rd230, [%rd229];
	shl.b64 	%rd231, %rd230, 2;
	add.s64 	%rd232, %rd46, %rd231;
	ld.global.u64 	%rd233, [%rd229+8];
	cvt.u32.u64 	%r614, %rd230;
	cvt.u32.u64 	%r615, %rd233;
	sub.s32 	%r616, %r615, %r614;
	{ // callseq 3, 0
	.param .b64 param0;
	st.param.b64 	[param0], %rd232;
	.param .b32 param1;
	st.param.b32 	[param1], %r616;
	.param .b32 param2;
	st.param.b32 	[param2], %r49;
	.param .b32 retval0;
	call.uni (retval0), 
	_Z20device_bsearch_arrayPiii, 
	(
	param0, 
	param1, 
	param2
	);
	ld.param.b32 	%r617, [retval0];
	} // callseq 3
	setp.eq.s32 	%p61, %r617, -1;
	@%p61 bra 	$L__BB1_60;
	ld.u32 	%r619, [%rd48+12];
	add.s32 	%r620, %r619, -1;
	st.u32 	[%rd48+12], %r620;
	ld.u32 	%r621, [%rd48+8];
	add.s32 	%r622, %r621, 1;
	st.u32 	[%rd48+8], %r622;
	ld.shared.u32 	%r1340, [%r5+384];
$L__BB1_60:
	add.s32 	%r1339, %r1339, 32;
	setp.lt.s32 	%p62, %r1339, %r1340;
	@%p62 bra 	$L__BB1_58;
$L__BB1_61:
	setp.ne.s32 	%p63, %r3, 0;
	bar.warp.sync 	-1;
	@%p63 bra 	$L__BB1_64;
	ld.shared.u32 	%r1341, [%r5+384];
	ld.shared.u32 	%r623, [%r5+256];
	setp.le.s32 	%p64, %r1341, %r623;
	@%p64 bra 	$L__BB1_64;
$L__BB1_63:
	add.s32 	%r57, %r1341, -1;
	mul.wide.s32 	%rd234, %r1341, 20;
	add.s64 	%rd235, %rd686, %rd234;
	ld.u32 	%r624, [%rd235+-20];
	ld.u32 	%r625, [%rd235+-16];
	ld.u32 	%r626, [%rd235+-12];
	ld.u32 	%r627, [%rd235+-8];
	ld.u32 	%r628, [%rd235+-4];
	ld.u32 	%r629, [%rd235+-40];
	ld.u32 	%r630, [%rd235+-36];
	ld.u32 	%r631, [%rd235+-32];
	ld.u32 	%r632, [%rd235+-28];
	ld.u32 	%r633, [%rd235+-24];
	st.u32 	[%rd235+-20], %r629;
	st.u32 	[%rd235+-16], %r630;
	st.u32 	[%rd235+-12], %r631;
	st.u32 	[%rd235+-8], %r632;
	st.u32 	[%rd235+-4], %r633;
	st.u32 	[%rd235+-40], %r624;
	st.u32 	[%rd235+-36], %r625;
	st.u32 	[%rd235+-32], %r626;
	st.u32 	[%rd235+-28], %r627;
	st.u32 	[%rd235+-24], %r628;
	ld.shared.u32 	%r634, [%r5+256];
	setp.gt.s32 	%p65, %r57, %r634;
	mov.u32 	%r1341, %r57;
	@%p65 bra 	$L__BB1_63;
$L__BB1_64:
	bar.warp.sync 	-1;
	ld.shared.u32 	%r636, [%r5+256];
	add.s32 	%r1343, %r636, %r6;
	ld.shared.u32 	%r1345, [%r5+384];
	setp.ge.s32 	%p66, %r1343, %r1345;
	mov.b32 	%r1346, 0;
	@%p66 bra 	$L__BB1_69;
	ld.param.u64 	%rd49, [%rd1+248];
	ld.param.u64 	%rd236, [%rd1+256];
	cvta.to.global.u64 	%rd237, %rd236;
	mul.wide.s32 	%rd238, %r49, 8;
	add.s64 	%rd50, %rd237, %rd238;
	mov.b32 	%r1346, 0;
$L__BB1_66:
	ld.global.u64 	%rd239, [%rd50];
	shl.b64 	%rd240, %rd239, 2;
	add.s64 	%rd241, %rd49, %rd240;
	ld.global.u64 	%rd242, [%rd50+8];
	cvt.u32.u64 	%r638, %rd239;
	cvt.u32.u64 	%r639, %rd242;
	sub.s32 	%r640, %r639, %r638;
	mul.wide.s32 	%rd243, %r1343, 20;
	add.s64 	%rd51, %rd686, %rd243;
	ld.u32 	%r641, [%rd51];
	{ // callseq 4, 0
	.param .b64 param0;
	st.param.b64 	[param0], %rd241;
	.param .b32 param1;
	st.param.b32 	[param1], %r640;
	.param .b32 param2;
	st.param.b32 	[param2], %r641;
	.param .b32 retval0;
	call.uni (retval0), 
	_Z20device_bsearch_arrayPiii, 
	(
	param0, 
	param1, 
	param2
	);
	ld.param.b32 	%r642, [retval0];
	} // callseq 4
	setp.ne.s32 	%p67, %r642, -1;
	@%p67 bra 	$L__BB1_68;
	mov.b32 	%r644, -1;
	st.u32 	[%rd51+4], %r644;
	add.s32 	%r1346, %r1346, 1;
	ld.shared.u32 	%r1345, [%r5+384];
$L__BB1_68:
	add.s32 	%r1343, %r1343, 32;
	setp.lt.s32 	%p68, %r1343, %r1345;
	@%p68 bra 	$L__BB1_66;
$L__BB1_69:
	shfl.sync.bfly.b32	%r645|%p69, %r1346, 1, 31, -1;
	add.s32 	%r646, %r645, %r1346;
	shfl.sync.bfly.b32	%r647|%p70, %r646, 2, 31, -1;
	add.s32 	%r648, %r647, %r646;
	shfl.sync.bfly.b32	%r649|%p71, %r648, 4, 31, -1;
	add.s32 	%r650, %r649, %r648;
	shfl.sync.bfly.b32	%r651|%p72, %r650, 8, 31, -1;
	add.s32 	%r652, %r651, %r650;
	shfl.sync.bfly.b32	%r653|%p73, %r652, 16, 31, -1;
	add.s32 	%r70, %r653, %r652;
	ld.shared.u32 	%r71, [%r5+320];
	setp.lt.s32 	%p74, %r71, 1;
	@%p74 bra 	$L__BB1_77;
	ld.shared.s32 	%rd52, [%r5+256];
	add.s32 	%r72, %r71, -1;
	mov.b32 	%r1349, 0;
$L__BB1_71:
	and.b32  	%r655, %r1349, 1;
	add.s32 	%r1350, %r655, %r9;
	setp.ge.s32 	%p75, %r1350, %r72;
	@%p75 bra 	$L__BB1_75;
$L__BB1_72:
	cvt.s64.s32 	%rd244, %r1350;
	add.s64 	%rd245, %rd52, %rd244;
	mad.lo.s64 	%rd53, %rd245, 20, %rd686;
	ld.u32 	%r76, [%rd53+4];
	ld.u32 	%r656, [%rd53+24];
	setp.eq.s32 	%p76, %r76, 0;
	setp.ne.s32 	%p77, %r656, 0;
	or.pred  	%p78, %p76, %p77;
	@%p78 bra 	$L__BB1_74;
	ld.u32 	%r658, [%rd53+16];
	ld.u32 	%r659, [%rd53+12];
	ld.u32 	%r660, [%rd53+8];
	ld.u32 	%r661, [%rd53];
	ld.u32 	%r662, [%rd53+20];
	ld.u32 	%r663, [%rd53+28];
	ld.u32 	%r664, [%rd53+32];
	ld.u32 	%r665, [%rd53+36];
	st.u32 	[%rd53], %r662;
	mov.b32 	%r666, 0;
	st.u32 	[%rd53+4], %r666;
	st.u32 	[%rd53+8], %r663;
	st.u32 	[%rd53+12], %r664;
	st.u32 	[%rd53+16], %r665;
	st.u32 	[%rd53+20], %r661;
	st.u32 	[%rd53+24], %r76;
	st.u32 	[%rd53+28], %r660;
	st.u32 	[%rd53+32], %r659;
	st.u32 	[%rd53+36], %r658;
$L__BB1_74:
	add.s32 	%r1350, %r1350, 64;
	setp.lt.s32 	%p79, %r1350, %r72;
	@%p79 bra 	$L__BB1_72;
$L__BB1_75:
	bar.warp.sync 	-1;
	add.s32 	%r1349, %r1349, 1;
	setp.ne.s32 	%p80, %r1349, %r71;
	@%p80 bra 	$L__BB1_71;
	ld.shared.u32 	%r1345, [%r5+384];
$L__BB1_77:
	sub.s32 	%r81, %r1345, %r70;
	setp.gt.s32 	%p81, %r81, %r70;
	@%p81 bra 	$L__BB1_87;
	setp.le.s32 	%p82, %r1345, %r70;
	@%p82 bra 	$L__BB1_98;
	sub.s32 	%r82, %r6, %r70;
	ld.param.u64 	%rd54, [%rd1+232];
	ld.param.u64 	%rd246, [%rd1+240];
	cvta.to.global.u64 	%rd55, %rd246;
	ld.param.u64 	%rd56, [%rd1+248];
	ld.param.u64 	%rd247, [%rd1+256];
	cvta.to.global.u64 	%rd57, %rd247;
	mov.b32 	%r1357, 0;
$L__BB1_80:
	mul.wide.u32 	%rd248, %r1357, 20;
	add.s64 	%rd63, %rd686, %rd248;
	ld.u32 	%r95, [%rd63];
	add.s32 	%r1358, %r82, %r1345;
	setp.ge.s32 	%p83, %r1358, %r1345;
	@%p83 bra 	$L__BB1_86;
$L__BB1_81:
	mul.wide.s32 	%rd249, %r1358, 20;
	add.s64 	%rd250, %rd686, %rd249;
	ld.u32 	%r98, [%rd250];
	mul.wide.s32 	%rd251, %r98, 8;
	add.s64 	%rd252, %rd55, %rd251;
	ld.global.u64 	%rd253, [%rd252];
	shl.b64 	%rd254, %rd253, 2;
	add.s64 	%rd255, %rd54, %rd254;
	ld.global.u64 	%rd256, [%rd252+8];
	cvt.u32.u64 	%r668, %rd253;
	cvt.u32.u64 	%r669, %rd256;
	sub.s32 	%r670, %r669, %r668;
	{ // callseq 5, 0
	.param .b64 param0;
	st.param.b64 	[param0], %rd255;
	.param .b32 param1;
	st.param.b32 	[param1], %r670;
	.param .b32 param2;
	st.param.b32 	[param2], %r95;
	.param .b32 retval0;
	call.uni (retval0), 
	_Z20device_bsearch_arrayPiii, 
	(
	param0, 
	param1, 
	param2
	);
	ld.param.b32 	%r671, [retval0];
	} // callseq 5
	setp.eq.s32 	%p84, %r671, -1;
	@%p84 bra 	$L__BB1_83;
	ld.u32 	%r673, [%rd63+12];
	add.s32 	%r674, %r673, -1;
	st.u32 	[%rd63+12], %r674;
$L__BB1_83:
	mul.wide.s32 	%rd257, %r98, 8;
	add.s64 	%rd258, %rd57, %rd257;
	ld.global.u64 	%rd259, [%rd258];
	shl.b64 	%rd260, %rd259, 2;
	add.s64 	%rd261, %rd56, %rd260;
	ld.global.u64 	%rd262, [%rd258+8];
	cvt.u32.u64 	%r675, %rd259;
	cvt.u32.u64 	%r676, %rd262;
	sub.s32 	%r677, %r676, %r675;
	{ // callseq 6, 0
	.param .b64 param0;
	st.param.b64 	[param0], %rd261;
	.param .b32 param1;
	st.param.b32 	[param1], %r677;
	.param .b32 param2;
	st.param.b32 	[param2], %r95;
	.param .b32 retval0;
	call.uni (retval0), 
	_Z20device_bsearch_arrayPiii, 
	(
	param0, 
	param1, 
	param2
	);
	ld.param.b32 	%r678, [retval0];
	} // callseq 6
	setp.eq.s32 	%p85, %r678, -1;
	@%p85 bra 	$L__BB1_85;
	ld.u32 	%r680, [%rd63+16];
	add.s32 	%r681, %r680, -1;
	st.u32 	[%rd63+16], %r681;
$L__BB1_85:
	add.s32 	%r1358, %r1358, 32;
	ld.shared.u32 	%r682, [%r5+384];
	setp.lt.s32 	%p86, %r1358, %r682;
	@%p86 bra 	$L__BB1_81;
$L__BB1_86:
	bar.warp.sync 	-1;
	add.s32 	%r1357, %r1357, 1;
	ld.shared.u32 	%r1345, [%r5+384];
	sub.s32 	%r683, %r1345, %r70;
	setp.lt.s32 	%p87, %r1357, %r683;
	@%p87 bra 	$L__BB1_80;
	bra.uni 	$L__BB1_98;
$L__BB1_87:
	setp.ge.s32 	%p88, %r6, %r81;
	@%p88 bra 	$L__BB1_97;
	ld.param.u64 	%rd58, [%rd1+232];
	ld.param.u64 	%rd263, [%rd1+240];
	cvta.to.global.u64 	%rd59, %rd263;
	ld.param.u64 	%rd60, [%rd1+248];
	ld.param.u64 	%rd264, [%rd1+256];
	cvta.to.global.u64 	%rd61, %rd264;
	mov.u32 	%r1353, %r6;
$L__BB1_89:
	setp.lt.s32 	%p89, %r70, 1;
	mul.wide.s32 	%rd265, %r1353, 20;
	add.s64 	%rd62, %rd686, %rd265;
	ld.u32 	%r85, [%rd62];
	@%p89 bra 	$L__BB1_96;
	sub.s32 	%r1354, %r1345, %r70;
$L__BB1_91:
	mul.wide.s32 	%rd266, %r1354, 20;
	add.s64 	%rd267, %rd686, %rd266;
	ld.u32 	%r88, [%rd267];
	mul.wide.s32 	%rd268, %r88, 8;
	add.s64 	%rd269, %rd59, %rd268;
	ld.global.u64 	%rd270, [%rd269];
	shl.b64 	%rd271, %rd270, 2;
	add.s64 	%rd272, %rd58, %rd271;
	ld.global.u64 	%rd273, [%rd269+8];
	cvt.u32.u64 	%r684, %rd270;
	cvt.u32.u64 	%r685, %rd273;
	sub.s32 	%r686, %r685, %r684;
	{ // callseq 7, 0
	.param .b64 param0;
	st.param.b64 	[param0], %rd272;
	.param .b32 param1;
	st.param.b32 	[param1], %r686;
	.param .b32 param2;
	st.param.b32 	[param2], %r85;
	.param .b32 retval0;
	call.uni (retval0), 
	_Z20device_bsearch_arrayPiii, 
	(
	param0, 
	param1, 
	param2
	);
	ld.param.b32 	%r687, [retval0];
	} // callseq 7
	setp.eq.s32 	%p90, %r687, -1;
	@%p90 bra 	$L__BB1_93;
	ld.u32 	%r689, [%rd62+12];
	add.s32 	%r690, %r689, -1;
	st.u32 	[%rd62+12], %r690;
$L__BB1_93:
	mul.wide.s32 	%rd274, %r88, 8;
	add.s64 	%rd275, %rd61, %rd274;
	ld.global.u64 	%rd276, [%rd275];
	shl.b64 	%rd277, %rd276, 2;
	add.s64 	%rd278, %rd60, %rd277;
	ld.global.u64 	%rd279, [%rd275+8];
	cvt.u32.u64 	%r691, %rd276;
	cvt.u32.u64 	%r692, %rd279;
	sub.s32 	%r693, %r692, %r691;
	{ // callseq 8, 0
	.param .b64 param0;
	st.param.b64 	[param0], %rd278;
	.param .b32 param1;
	st.param.b32 	[param1], %r693;
	.param .b32 param2;
	st.param.b32 	[param2], %r85;
	.param .b32 retval0;
	call.uni (retval0), 
	_Z20device_bsearch_arrayPiii, 
	(
	param0, 
	param1, 
	param2
	);
	ld.param.b32 	%r694, [retval0];
	} // callseq 8
	setp.eq.s32 	%p91, %r694, -1;
	@%p91 bra 	$L__BB1_95;
	ld.u32 	%r696, [%rd62+16];
	add.s32 	%r697, %r696, -1;
	st.u32 	[%rd62+16], %r697;
$L__BB1_95:
	add.s32 	%r1354, %r1354, 1;
	ld.shared.u32 	%r1345, [%r5+384];
	setp.lt.s32 	%p92, %r1354, %r1345;
	@%p92 bra 	$L__BB1_91;
$L__BB1_96:
	add.s32 	%r1353, %r1353, 32;
	sub.s32 	%r698, %r1345, %r70;
	setp.lt.s32 	%p93, %r1353, %r698;
	@%p93 bra 	$L__BB1_89;
$L__BB1_97:
	bar.warp.sync 	-1;
$L__BB1_98:
	setp.ne.s32 	%p94, %r3, 0;
	@%p94 bra 	$L__BB1_100;
	ld.shared.u32 	%r699, [%r5+384];
	sub.s32 	%r700, %r699, %r70;
	st.shared.u32 	[%r5+384], %r700;
	ld.shared.u32 	%r701, [%r5+320];
	sub.s32 	%r702, %r701, %r70;
	st.shared.u32 	[%r5+320], %r702;
$L__BB1_100:
	bar.warp.sync 	-1;
	ld.shared.u32 	%r703, [%r5+384];
	ld.param.u64 	%rd280, [%rd1+160];
	cvta.to.global.u64 	%rd64, %rd280;
	ld.global.u32 	%r704, [%rd64];
	setp.lt.s32 	%p95, %r703, %r704;
	@%p95 bra 	$L__BB1_766;
	ld.param.u64 	%rd281, [%rd1+152];
	cvta.to.global.u64 	%rd65, %rd281;
	ld.param.u64 	%rd66, [%rd1+232];
	ld.param.u64 	%rd282, [%rd1+240];
	cvta.to.global.u64 	%rd67, %rd282;
	ld.param.u64 	%rd68, [%rd1+248];
	ld.param.u64 	%rd283, [%rd1+256];
	cvta.to.global.u64 	%rd69, %rd283;
	mov.b16 	%rs41, 0;
$L__BB1_102:
	setp.ne.s32 	%p96, %r3, 0;
	ld.u32 	%r1379, [%rd686+8];
	ld.u32 	%r705, [%rd686+12];
	add.s32 	%r1380, %r705, %r1379;
	@%p96 bra 	$L__BB1_107;
	mov.b16 	%rs10, 0;
	st.shared.u8 	[%r10+20480], %rs10;
	ld.u32 	%r706, [%rd686+8];
	st.shared.u32 	[%r5+19904], %r706;
	ld.u32 	%r707, [%rd686+12];
	add.s32 	%r708, %r707, %r706;
	st.shared.u32 	[%r5+20032], %r708;
	ld.shared.u32 	%r104, [%r5+256];
	add.s32 	%r709, %r104, 1;
	ld.global.u32 	%r105, [%rd64];
	setp.ge.s32 	%p97, %r709, %r105;
	@%p97 bra 	$L__BB1_105;
	mul.wide.s32 	%rd286, %r105, 4;
	add.s64 	%rd287, %rd65, %rd286;
	ld.global.u32 	%r1359, [%rd287];
	bra.uni 	$L__BB1_106;
$L__BB1_105:
	mul.wide.s32 	%rd284, %r104, 4;
	add.s64 	%rd285, %rd65, %rd284;
	ld.global.u32 	%r1359, [%rd285+4];
$L__BB1_106:
	st.shared.u32 	[%r5+19648], %r1359;
$L__BB1_107:
	bar.warp.sync 	-1;
	ld.shared.u32 	%r109, [%r5+256];
	setp.ge.s32 	%p98, %r13, %r109;
	@%p98 bra 	$L__BB1_119;
	add.s32 	%r711, %r6, 33;
	max.s32 	%r712, %r109, %r711;
	sub.s32 	%r713, %r712, %r6;
	add.s32 	%r110, %r713, -2;
	shr.u32 	%r714, %r110, 5;
	add.s32 	%r111, %r714, 1;
	and.b32  	%r112, %r111, 7;
	setp.lt.u32 	%p99, %r110, 224;
	mov.u32 	%r1375, %r13;
	@%p99 bra 	$L__BB1_111;
	and.b32  	%r113, %r111, 268435448;
	mov.b32 	%r1378, 0;
	mov.u32 	%r1375, %r13;
$L__BB1_110:
	.pragma "nounroll";
	mul.wide.s32 	%rd288, %r1375, 20;
	add.s64 	%rd289, %rd686, %rd288;
	ld.u32 	%r716, [%rd289+8];
	min.s32 	%r717, %r716, %r1379;
	ld.u32 	%r718, [%rd289+12];
	add.s32 	%r719, %r718, %r716;
	min.s32 	%r720, %r719, %r1380;
	ld.u32 	%r721, [%rd289+648];
	min.s32 	%r722, %r721, %r717;
	ld.u32 	%r723, [%rd289+652];
	add.s32 	%r724, %r723, %r721;
	min.s32 	%r725, %r724, %r720;
	ld.u32 	%r726, [%rd289+1288];
	min.s32 	%r727, %r726, %r722;
	ld.u32 	%r728, [%rd289+1292];
	add.s32 	%r729, %r728, %r726;
	min.s32 	%r730, %r729, %r725;
	ld.u32 	%r731, [%rd289+1928];
	min.s32 	%r732, %r731, %r727;
	ld.u32 	%r733, [%rd289+1932];
	add.s32 	%r734, %r733, %r731;
	min.s32 	%r735, %r734, %r730;
	ld.u32 	%r736, [%rd289+2568];
	min.s32 	%r737, %r736, %r732;
	ld.u32 	%r738, [%rd289+2572];
	add.s32 	%r739, %r738, %r736;
	min.s32 	%r740, %r739, %r735;
	ld.u32 	%r741, [%rd289+3208];
	min.s32 	%r742, %r741, %r737;
	ld.u32 	%r743, [%rd289+3212];
	add.s32 	%r744, %r743, %r741;
	min.s32 	%r745, %r744, %r740;
	ld.u32 	%r746, [%rd289+3848];
	min.s32 	%r747, %r746, %r742;
	ld.u32 	%r748, [%rd289+3852];
	add.s32 	%r749, %r748, %r746;
	min.s32 	%r750, %r749, %r745;
	ld.u32 	%r751, [%rd289+4488];
	min.s32 	%r1379, %r751, %r747;
	ld.u32 	%r752, [%rd289+4492];
	add.s32 	%r753, %r752, %r751;
	min.s32 	%r1380, %r753, %r750;
	add.s32 	%r1375, %r1375, 256;
	add.s32 	%r1378, %r1378, 8;
	setp.eq.s32 	%p100, %r1378, %r113;
	@%p100 bra 	$L__BB1_111;
	bra.uni 	$L__BB1_110;
$L__BB1_111:
	setp.eq.s32 	%p101, %r112, 0;
	@%p101 bra 	$L__BB1_119;
	setp.lt.u32 	%p102, %r112, 4;
	@%p102 bra 	$L__BB1_114;
	mul.wide.s32 	%rd290, %r1375, 20;
	add.s64 	%rd291, %rd686, %rd290;
	ld.u32 	%r755, [%rd291+8];
	min.s32 	%r756, %r755, %r1379;
	ld.u32 	%r757, [%rd291+12];
	add.s32 	%r758, %r757, %r755;
	min.s32 	%r759, %r758, %r1380;
	ld.u32 	%r760, [%rd291+648];
	min.s32 	%r761, %r760, %r756;
	ld.u32 	%r762, [%rd291+652];
	add.s32 	%r763, %r762, %r760;
	min.s32 	%r764, %r763, %r759;
	ld.u32 	%r765, [%rd291+1288];
	min.s32 	%r766, %r765, %r761;
	ld.u32 	%r767, [%rd291+1292];
	add.s32 	%r768, %r767, %r765;
	min.s32 	%r769, %r768, %r764;
	ld.u32 	%r770, [%rd291+1928];
	min.s32 	%r1379, %r770, %r766;
	ld.u32 	%r771, [%rd291+1932];
	add.s32 	%r772, %r771, %r770;
	min.s32 	%r1380, %r772, %r769;
	add.s32 	%r1375, %r1375, 128;
$L__BB1_114:
	and.b32  	%r774, %r111, 3;
	setp.eq.s32 	%p103, %r774, 0;
	@%p103 bra 	$L__BB1_119;
	setp.eq.s32 	%p104, %r774, 1;
	@%p104 bra 	$L__BB1_117;
	mul.wide.s32 	%rd292, %r1375, 20;
	add.s64 	%rd293, %rd686, %rd292;
	ld.u32 	%r775, [%rd293+8];
	min.s32 	%r776, %r775, %r1379;
	ld.u32 	%r777, [%rd293+12];
	add.s32 	%r778, %r777, %r775;
	min.s32 	%r779, %r778, %r1380;
	ld.u32 	%r780, [%rd293+648];
	min.s32 	%r1379, %r780, %r776;
	ld.u32 	%r781, [%rd293+652];
	add.s32 	%r782, %r781, %r780;
	min.s32 	%r1380, %r782, %r779;
	add.s32 	%r1375, %r1375, 64;
$L__BB1_117:
	and.b32  	%r783, %r110, 32;
	setp.ne.s32 	%p105, %r783, 0;
	@%p105 bra 	$L__BB1_119;
	mul.wide.s32 	%rd294, %r1375, 20;
	add.s64 	%rd295, %rd686, %rd294;
	ld.u32 	%r784, [%rd295+8];
	min.s32 	%r1379, %r784, %r1379;
	ld.u32 	%r785, [%rd295+12];
	add.s32 	%r786, %r785, %r784;
	min.s32 	%r1380, %r786, %r1380;
$L__BB1_119:
	setp.ne.s32 	%p106, %r6, 0;
	@%p106 bra 	$L__BB1_124;
	ld.shared.u32 	%r787, [%r11];
	setp.ge.s32 	%p107, %r1379, %r787;
	@%p107 bra 	$L__BB1_122;
	st.shared.u32 	[%r11], %r1379;
$L__BB1_122:
	ld.shared.u32 	%r788, [%r12];
	setp.ge.s32 	%p108, %r1380, %r788;
	@%p108 bra 	$L__BB1_124;
	st.shared.u32 	[%r12], %r1380;
$L__BB1_124:
	setp.ne.s32 	%p109, %r6, 1;
	bar.warp.sync 	-1;
	@%p109 bra 	$L__BB1_129;
	ld.shared.u32 	%r789, [%r11];
	setp.ge.s32 	%p110, %r1379, %r789;
	@%p110 bra 	$L__BB1_127;
	st.shared.u32 	[%r11], %r1379;
$L__BB1_127:
	ld.shared.u32 	%r790, [%r12];
	setp.ge.s32 	%p111, %r1380, %r790;
	@%p111 bra 	$L__BB1_129;
	st.shared.u32 	[%r12], %r1380;
$L__BB1_129:
	setp.ne.s32 	%p112, %r6, 2;
	bar.warp.sync 	-1;
	@%p112 bra 	$L__BB1_134;
	ld.shared.u32 	%r791, [%r11];
	setp.ge.s32 	%p113, %r1379, %r791;
	@%p113 bra 	$L__BB1_132;
	st.shared.u32 	[%r11], %r1379;
$L__BB1_132:
	ld.shared.u32 	%r792, [%r12];
	setp.ge.s32 	%p114, %r1380, %r792;
	@%p114 bra 	$L__BB1_134;
	st.shared.u32 	[%r12], %r1380;
$L__BB1_134:
	setp.ne.s32 	%p115, %r6, 3;
	bar.warp.sync 	-1;
	@%p115 bra 	$L__BB1_139;
	ld.shared.u32 	%r793, [%r11];
	setp.ge.s32 	%p116, %r1379, %r793;
	@%p116 bra 	$L__BB1_137;
	st.shared.u32 	[%r11], %r1379;
$L__BB1_137:
	ld.shared.u32 	%r794, [%r12];
	setp.ge.s32 	%p117, %r1380, %r794;
	@%p117 bra 	$L__BB1_139;
	st.shared.u32 	[%r12], %r1380;
$L__BB1_139:
	setp.ne.s32 	%p118, %r6, 4;
	bar.warp.sync 	-1;
	@%p118 bra 	$L__BB1_144;
	ld.shared.u32 	%r795, [%r11];
	setp.ge.s32 	%p119, %r1379, %r795;
	@%p119 bra 	$L__BB1_142;
	st.shared.u32 	[%r11], %r1379;
$L__BB1_142:
	ld.shared.u32 	%r796, [%r12];
	setp.ge.s32 	%p120, %r1380, %r796;
	@%p120 bra 	$L__BB1_144;
	st.shared.u32 	[%r12], %r1380;
$L__BB1_144:
	setp.ne.s32 	%p121, %r6, 5;
	bar.warp.sync 	-1;
	@%p121 bra 	$L__BB1_149;
	ld.shared.u32 	%r797, [%r11];
	setp.ge.s32 	%p122, %r1379, %r797;
	@%p122 bra 	$L__BB1_147;
	st.shared.u32 	[%r11], %r1379;
$L__BB1_147:
	ld.shared.u32 	%r798, [%r12];
	setp.ge.s32 	%p123, %r1380, %r798;
	@%p123 bra 	$L__BB1_149;
	st.shared.u32 	[%r12], %r1380;
$L__BB1_149:
	setp.ne.s32 	%p124, %r6, 6;
	bar.warp.sync 	-1;
	@%p124 bra 	$L__BB1_154;
	ld.shared.u32 	%r799, [%r11];
	setp.ge.s32 	%p125, %r1379, %r799;
	@%p125 bra 	$L__BB1_152;
	st.shared.u32 	[%r11], %r1379;
$L__BB1_152:
	ld.shared.u32 	%r800, [%r12];
	setp.ge.s32 	%p126, %r1380, %r800;
	@%p126 bra 	$L__BB1_154;
	st.shared.u32 	[%r12], %r1380;
$L__BB1_154:
	setp.ne.s32 	%p127, %r6, 7;
	bar.warp.sync 	-1;
	@%p127 bra 	$L__BB1_159;
	ld.shared.u32 	%r801, [%r11];
	setp.ge.s32 	%p128, %r1379, %r801;
	@%p128 bra 	$L__BB1_157;
	st.shared.u32 	[%r11], %r1379;
$L__BB1_157:
	ld.shared.u32 	%r802, [%r12];
	setp.ge.s32 	%p129, %r1380, %r802;
	@%p129 bra 	$L__BB1_159;
	st.shared.u32 	[%r12], %r1380;
$L__BB1_159:
	setp.ne.s32 	%p130, %r6, 8;
	bar.warp.sync 	-1;
	@%p130 bra 	$L__BB1_164;
	ld.shared.u32 	%r803, [%r11];
	setp.ge.s32 	%p131, %r1379, %r803;
	@%p131 bra 	$L__BB1_162;
	st.shared.u32 	[%r11], %r1379;
$L__BB1_162:
	ld.shared.u32 	%r804, [%r12];
	setp.ge.s32 	%p132, %r1380, %r804;
	@%p132 bra 	$L__BB1_164;
	st.shared.u32 	[%r12], %r1380;
$L__BB1_164:
	setp.ne.s32 	%p133, %r6, 9;
	bar.warp.sync 	-1;
	@%p133 bra 	$L__BB1_169;
	ld.shared.u32 	%r805, [%r11];
	setp.ge.s32 	%p134, %r1379, %r805;
	@%p134 bra 	$L__BB1_167;
	st.shared.u32 	[%r11], %r1379;
$L__BB1_167:
	ld.shared.u32 	%r806, [%r12];
	setp.ge.s32 	%p135, %r1380, %r806;
	@%p135 bra 	$L__BB1_169;
	st.shared.u32 	[%r12], %r1380;
$L__BB1_169:
	setp.ne.s32 	%p136, %r6, 10;
	bar.warp.sync 	-1;
	@%p136 bra 	$L__BB1_174;
	ld.shared.u32 	%r807, [%r11];
	setp.ge.s32 	%p137, %r1379, %r807;
	@%p137 bra 	$L__BB1_172;
	st.shared.u32 	[%r11], %r1379;
$L__BB1_172:
	ld.shared.u32 	%r808, [%r12];
	setp.ge.s32 	%p138, %r1380, %r808;
	@%p138 bra 	$L__BB1_174;
	st.shared.u32 	[%r12], %r1380;
$L__BB1_174:
	setp.ne.s32 	%p139, %r6, 11;
	bar.warp.sync 	-1;
	@%p139 bra 	$L__BB1_179;
	ld.shared.u32 	%r809, [%r11];
	setp.ge.s32 	%p140, %r1379, %r809;
	@%p140 bra 	$L__BB1_177;
	st.shared.u32 	[%r11], %r1379;
$L__BB1_177:
	ld.shared.u32 	%r810, [%r12];
	setp.ge.s32 	%p141, %r1380, %r810;
	@%p141 bra 	$L__BB1_179;
	st.shared.u32 	[%r12], %r1380;
$L__BB1_179:
	setp.ne.s32 	%p142, %r6, 12;
	bar.warp.sync 	-1;
	@%p142 bra 	$L__BB1_184;
	ld.shared.u32 	%r811, [%r11];
	setp.ge.s32 	%p143, %r1379, %r811;
	@%p143 bra 	$L__BB1_182;
	st.shared.u32 	[%r11], %r1379;
$L__BB1_182:
	ld.shared.u32 	%r812, [%r12];
	setp.ge.s32 	%p144, %r1380, %r812;
	@%p144 bra 	$L__BB1_184;
	st.shared.u32 	[%r12], %r1380;
$L__BB1_184:
	setp.ne.s32 	%p145, %r6, 13;
	bar.warp.sync 	-1;
	@%p145 bra 	$L__BB1_189;
	ld.shared.u32 	%r813, [%r11];
	setp.ge.s32 	%p146, %r1379, %r813;
	@%p146 bra 	$L__BB1_187;
	st.shared.u32 	[%r11], %r1379;
$L__BB1_187:
	ld.shared.u32 	%r814, [%r12];
	setp.ge.s32 	%p147, %r1380, %r814;
	@%p147 bra 	$L__BB1_189;
	st.shared.u32 	[%r12], %r1380;
$L__BB1_189:
	setp.ne.s32 	%p148, %r6, 14;
	bar.warp.sync 	-1;
	@%p148 bra 	$L__BB1_194;
	ld.shared.u32 	%r815, [%r11];
	setp.ge.s32 	%p149, %r1379, %r815;
	@%p149 bra 	$L__BB1_192;
	st.shared.u32 	[%r11], %r1379;
$L__BB1_192:
	ld.shared.u32 	%r816, [%r12];
	setp.ge.s32 	%p150, %r1380, %r816;
	@%p150 bra 	$L__BB1_194;
	st.shared.u32 	[%r12], %r1380;
$L__BB1_194:
	setp.ne.s32 	%p151, %r6, 15;
	bar.warp.sync 	-1;
	@%p151 bra 	$L__BB1_199;
	ld.shared.u32 	%r817, [%r11];
	setp.ge.s32 	%p152, %r1379, %r817;
	@%p152 bra 	$L__BB1_197;
	st.shared.u32 	[%r11], %r1379;
$L__BB1_197:
	ld.shared.u32 	%r818, [%r12];
	setp.ge.s32 	%p153, %r1380, %r818;
	@%p153 bra 	$L__BB1_199;
	st.shared.u32 	[%r12], %r1380;
$L__BB1_199:
	setp.ne.s32 	%p154, %r6, 16;
	bar.warp.sync 	-1;
	@%p154 bra 	$L__BB1_204;
	ld.shared.u32 	%r819, [%r11];
	setp.ge.s32 	%p155, %r1379, %r819;
	@%p155 bra 	$L__BB1_202;
	st.shared.u32 	[%r11], %r1379;
$L__BB1_202:
	ld.shared.u32 	%r820, [%r12];
	setp.ge.s32 	%p156, %r1380, %r820;
	@%p156 bra 	$L__BB1_204;
	st.shared.u32 	[%r12], %r1380;
$L__BB1_204:
	setp.ne.s32 	%p157, %r6, 17;
	bar.warp.sync 	-1;
	@%p157 bra 	$L__BB1_209;
	ld.shared.u32 	%r821, [%r11];
	setp.ge.s32 	%p158, %r1379, %r821;
	@%p158 bra 	$L__BB1_207;
	st.shared.u32 	[%r11], %r1379;
$L__BB1_207:
	ld.shared.u32 	%r822, [%r12];
	setp.ge.s32 	%p159, %r1380, %r822;
	@%p159 bra 	$L__BB1_209;
	st.shared.u32 	[%r12], %r1380;
$L__BB1_209:
	setp.ne.s32 	%p160, %r6, 18;
	bar.warp.sync 	-1;
	@%p160 bra 	$L__BB1_214;
	ld.shared.u32 	%r823, [%r11];
	setp.ge.s32 	%p161, %r1379, %r823;
	@%p161 bra 	$L__BB1_212;
	st.shared.u32 	[%r11], %r1379;
$L__BB1_212:
	ld.shared.u32 	%r824, [%r12];
	setp.ge.s32 	%p162, %r1380, %r824;
	@%p162 bra 	$L__BB1_214;
	st.shared.u32 	[%r12], %r1380;
$L__BB1_214:
	setp.ne.s32 	%p163, %r6, 19;
	bar.warp.sync 	-1;
	@%p163 bra 	$L__BB1_219;
	ld.shared.u32 	%r825, [%r11];
	setp.ge.s32 	%p164, %r1379, %r825;
	@%p164 bra 	$L__BB1_217;
	st.shared.u32 	[%r11], %r1379;
$L__BB1_217:
	ld.shared.u32 	%r826, [%r12];
	setp.ge.s32 	%p165, %r1380, %r826;
	@%p165 bra 	$L__BB1_219;
	st.shared.u32 	[%r12], %r1380;
$L__BB1_219:
	setp.ne.s32 	%p166, %r6, 20;
	bar.warp.sync 	-1;
	@%p166 bra 	$L__BB1_224;
	ld.shared.u32 	%r827, [%r11];
	setp.ge.s32 	%p167, %r1379, %r827;
	@%p167 bra 	$L__BB1_222;
	st.shared.u32 	[%r11], %r1379;
$L__BB1_222:
	ld.shared.u32 	%r828, [%r12];
	setp.ge.s32 	%p168, %r1380, %r828;
	@%p168 bra 	$L__BB1_224;
	st.shared.u32 	[%r12], %r1380;
$L__BB1_224:
	setp.ne.s32 	%p169, %r6, 21;
	bar.warp.sync 	-1;
	@%p169 bra 	$L__BB1_229;
	ld.shared.u32 	%r829, [%r11];
	setp.ge.s32 	%p170, %r1379, %r829;
	@%p170 bra 	$L__BB1_227;
	st.shared.u32 	[%r11], %r1379;
$L__BB1_227:
	ld.shared.u32 	%r830, [%r12];
	setp.ge.s32 	%p171, %r1380, %r830;
	@%p171 bra 	$L__BB1_229;
	st.shared.u32 	[%r12], %r1380;
$L__BB1_229:
	setp.ne.s32 	%p172, %r6, 22;
	bar.warp.sync 	-1;
	@%p172 bra 	$L__BB1_234;
	ld.shared.u32 	%r831, [%r11];
	setp.ge.s32 	%p173, %r1379, %r831;
	@%p173 bra 	$L__BB1_232;
	st.shared.u32 	[%r11], %r1379;
$L__BB1_232:
	ld.shared.u32 	%r832, [%r12];
	setp.ge.s32 	%p174, %r1380, %r832;
	@%p174 bra 	$L__BB1_234;
	st.shared.u32 	[%r12], %r1380;
$L__BB1_234:
	setp.ne.s32 	%p175, %r6, 23;
	bar.warp.sync 	-1;
	@%p175 bra 	$L__BB1_239;
	ld.shared.u32 	%r833, [%r11];
	setp.ge.s32 	%p176, %r1379, %r833;
	@%p176 bra 	$L__BB1_237;
	st.shared.u32 	[%r11], %r1379;
$L__BB1_237:
	ld.shared.u32 	%r834, [%r12];
	setp.ge.s32 	%p177, %r1380, %r834;
	@%p177 bra 	$L__BB1_239;
	st.shared.u32 	[%r12], %r1380;
$L__BB1_239:
	setp.ne.s32 	%p178, %r6, 24;
	bar.warp.sync 	-1;
	@%p178 bra 	$L__BB1_244;
	ld.shared.u32 	%r835, [%r11];
	setp.ge.s32 	%p179, %r1379, %r835;
	@%p179 bra 	$L__BB1_242;
	st.shared.u32 	[%r11], %r1379;
$L__BB1_242:
	ld.shared.u32 	%r836, [%r12];
	setp.ge.s32 	%p180, %r1380, %r836;
	@%p180 bra 	$L__BB1_244;
	st.shared.u32 	[%r12], %r1380;
$L__BB1_244:
	setp.ne.s32 	%p181, %r6, 25;
	bar.warp.sync 	-1;
	@%p181 bra 	$L__BB1_249;
	ld.shared.u32 	%r837, [%r11];
	setp.ge.s32 	%p182, %r1379, %r837;
	@%p182 bra 	$L__BB1_247;
	st.shared.u32 	[%r11], %r1379;
$L__BB1_247:
	ld.shared.u32 	%r838, [%r12];
	setp.ge.s32 	%p183, %r1380, %r838;
	@%p183 bra 	$L__BB1_249;
	st.shared.u32 	[%r12], %r1380;
$L__BB1_249:
	setp.ne.s32 	%p184, %r6, 26;
	bar.warp.sync 	-1;
	@%p184 bra 	$L__BB1_254;
	ld.shared.u32 	%r839, [%r11];
	setp.ge.s32 	%p185, %r1379, %r839;
	@%p185 bra 	$L__BB1_252;
	st.shared.u32 	[%r11], %r1379;
$L__BB1_252:
	ld.shared.u32 	%r840, [%r12];
	setp.ge.s32 	%p186, %r1380, %r840;
	@%p186 bra 	$L__BB1_254;
	st.shared.u32 	[%r12], %r1380;
$L__BB1_254:
	setp.ne.s32 	%p187, %r6, 27;
	bar.warp.sync 	-1;
	@%p187 bra 	$L__BB1_259;
	ld.shared.u32 	%r841, [%r11];
	setp.ge.s32 	%p188, %r1379, %r841;
	@%p188 bra 	$L__BB1_257;
	st.shared.u32 	[%r11], %r1379;
$L__BB1_257:
	ld.shared.u32 	%r842, [%r12];
	setp.ge.s32 	%p189, %r1380, %r842;
	@%p189 bra 	$L__BB1_259;
	st.shared.u32 	[%r12], %r1380;
$L__BB1_259:
	setp.ne.s32 	%p190, %r6, 28;
	bar.warp.sync 	-1;
	@%p190 bra 	$L__BB1_264;
	ld.shared.u32 	%r843, [%r11];
	setp.ge.s32 	%p191, %r1379, %r843;
	@%p191 bra 	$L__BB1_262;
	st.shared.u32 	[%r11], %r1379;
$L__BB1_262:
	ld.shared.u32 	%r844, [%r12];
	setp.ge.s32 	%p192, %r1380, %r844;
	@%p192 bra 	$L__BB1_264;
	st.shared.u32 	[%r12], %r1380;
$L__BB1_264:
	setp.ne.s32 	%p193, %r6, 29;
	bar.warp.sync 	-1;
	@%p193 bra 	$L__BB1_269;
	ld.shared.u32 	%r845, [%r11];
	setp.ge.s32 	%p194, %r1379, %r845;
	@%p194 bra 	$L__BB1_267;
	st.shared.u32 	[%r11], %r1379;
$L__BB1_267:
	ld.shared.u32 	%r846, [%r12];
	setp.ge.s32 	%p195, %r1380, %r846;
	@%p195 bra 	$L__BB1_269;
	st.shared.u32 	[%r12], %r1380;
$L__BB1_269:
	setp.ne.s32 	%p196, %r6, 30;
	bar.warp.sync 	-1;
	@%p196 bra 	$L__BB1_274;
	ld.shared.u32 	%r847, [%r11];
	setp.ge.s32 	%p197, %r1379, %r847;
	@%p197 bra 	$L__BB1_272;
	st.shared.u32 	[%r11], %r1379;
$L__BB1_272:
	ld.shared.u32 	%r848, [%r12];
	setp.ge.s32 	%p198, %r1380, %r848;
	@%p198 bra 	$L__BB1_274;
	st.shared.u32 	[%r12], %r1380;
$L__BB1_274:
	setp.ne.s32 	%p199, %r6, 31;
	bar.warp.sync 	-1;
	@%p199 bra 	$L__BB1_279;
	ld.shared.u32 	%r849, [%r11];
	setp.ge.s32 	%p200, %r1379, %r849;
	@%p200 bra 	$L__BB1_277;
	st.shared.u32 	[%r11], %r1379;
$L__BB1_277:
	ld.shared.u32 	%r850, [%r12];
	setp.ge.s32 	%p201, %r1380, %r850;
	@%p201 bra 	$L__BB1_279;
	st.shared.u32 	[%r12], %r1380;
$L__BB1_279:
	bar.warp.sync 	-1;
	@%p96 bra 	$L__BB1_292;
	ld.shared.u32 	%r851, [%r5+19904];
	ld.shared.u32 	%r147, [%r5+256];
	mul.wide.s32 	%rd296, %r147, 4;
	add.s64 	%rd70, %rd65, %rd296;
	ld.global.u32 	%r1381, [%rd70];
	setp.ge.s32 	%p203, %r851, %r1381;
	@%p203 bra 	$L__BB1_284;
	ld.global.u32 	%r1383, [%rd64];
	setp.ge.s32 	%p206, %r147, %r1383;
	@%p206 bra 	$L__BB1_283;
	mul.wide.s32 	%rd299, %r1383, 4;
	add.s64 	%rd300, %rd65, %rd299;
	ld.global.u32 	%r1381, [%rd300];
$L__BB1_283:
	sub.s32 	%r1384, %r1381, %r1379;
	st.shared.u32 	[%r5+19712], %r1384;
	ld.shared.u32 	%r853, [%r5+20032];
	cvt.rn.f64.s32 	%fd1, %r853;
	ld.param.u64 	%rd301, [%rd1+144];
	cvta.to.global.u64 	%rd302, %rd301;
	ld.global.f64 	%fd2, [%rd302];
	div.rn.f64 	%fd3, %fd1, %fd2;
	cvt.rmi.f64.f64 	%fd4, %fd3;
	add.f64 	%fd5, %fd4, 0d3FF0000000000000;
	cvt.rn.f64.s32 	%fd6, %r147;
	sub.f64 	%fd7, %fd5, %fd6;
	cvt.rzi.s32.f64 	%r854, %fd7;
	ld.shared.u32 	%r855, [%r5+320];
	min.s32 	%r1385, %r854, %r855;
	st.shared.u32 	[%r5+19776], %r1385;
	bra.uni 	$L__BB1_290;
$L__BB1_284:
	add.s32 	%r154, %r147, 1;
	ld.global.u32 	%r1383, [%rd64];
	setp.ge.s32 	%p204, %r154, %r1383;
	@%p204 bra 	$L__BB1_286;
	mul.wide.s32 	%rd297, %r1383, 4;
	add.s64 	%rd298, %rd65, %rd297;
	ld.global.u32 	%r1382, [%rd298];
	bra.uni 	$L__BB1_287;
$L__BB1_286:
	ld.global.u32 	%r1382, [%rd70+4];
$L__BB1_287:
	st.shared.u32 	[%r5+19648], %r1382;
	ld.shared.u32 	%r1385, [%r5+320];
	st.shared.u32 	[%r5+19776], %r1385;
	@%p204 bra 	$L__BB1_289;
	sub.s32 	%r1384, %r1383, %r147;
	st.shared.u32 	[%r5+19712], %r1384;
	bra.uni 	$L__BB1_290;
$L__BB1_289:
	mov.b32 	%r1384, 0;
	st.shared.u32 	[%r5+19712], %r1384;
$L__BB1_290:
	add.s32 	%r856, %r1385, %r147;
	setp.ge.s32 	%p207, %r856, %r1383;
	max.s32 	%r857, %r1384, 0;
	setp.le.s32 	%p208, %r857, %r1385;
	and.pred  	%p209, %p207, %p208;
	@%p209 bra 	$L__BB1_292;
	mov.b16 	%rs11, 1;
	st.shared.u8 	[%r10+20480], %rs11;
$L__BB1_292:
	bar.warp.sync 	-1;
	ld.shared.u8 	%rs12, [%r10+20480];
	setp.ne.s16 	%p210, %rs12, 0;
	@%p210 bra 	$L__BB1_355;
	ld.shared.u32 	%r164, [%r5+256];
	setp.ge.s32 	%p211, %r6, %r164;
	mov.u16 	%rs40, %rs41;
	@%p211 bra 	$L__BB1_310;
	ld.global.u32 	%r165, [%rd64];
	mul.wide.s32 	%rd303, %r165, 4;
	add.s64 	%rd304, %rd65, %rd303;
	ld.global.u32 	%r166, [%rd304];
	mov.u32 	%r1386, %r6;
	bra.uni 	$L__BB1_296;
$L__BB1_295:
	add.s32 	%r1386, %r1386, 32;
	setp.ge.s32 	%p223, %r1386, %r164;
	mov.u16 	%rs40, %rs41;
	@%p223 bra 	$L__BB1_310;
$L__BB1_296:
	mul.wide.s32 	%rd305, %r1386, 20;
	add.s64 	%rd71, %rd686, %rd305;
	ld.u32 	%r170, [%rd71+8];
	ld.u32 	%r171, [%rd71+12];
	add.s32 	%r172, %r171, %r170;
	setp.lt.s32 	%p212, %r172, %r166;
	mov.b16 	%rs40, 1;
	@%p212 bra 	$L__BB1_310;
	ld.u32 	%r858, [%rd71+16];
	add.s32 	%r859, %r165, -1;
	setp.lt.s32 	%p213, %r858, %r859;
	@%p213 bra 	$L__BB1_310;
	add.s32 	%r173, %r164, %r171;
	setp.lt.s32 	%p214, %r173, %r165;
	mul.wide.s32 	%rd306, %r173, 4;
	add.s64 	%rd72, %rd65, %rd306;
	mov.u32 	%r1387, %r166;
	@%p214 bra 	$L__BB1_300;
	ld.global.u32 	%r1387, [%rd72];
$L__BB1_300:
	setp.lt.s32 	%p215, %r172, %r1387;
	@%p215 bra 	$L__BB1_310;
	ld.shared.u32 	%r860, [%r5+19648];
	setp.lt.s32 	%p216, %r172, %r860;
	@%p216 bra 	$L__BB1_310;
	setp.ne.s32 	%p217, %r171, 0;
	@%p217 bra 	$L__BB1_306;
	mov.u32 	%r1388, %r166;
	@%p214 bra 	$L__BB1_305;
	ld.global.u32 	%r1388, [%rd72];
$L__BB1_305:
	setp.lt.s32 	%p219, %r170, %r1388;
	@%p219 bra 	$L__BB1_310;
$L__BB1_306:
	ld.shared.u32 	%r861, [%r5+19776];
	add.s32 	%r862, %r861, %r170;
	add.s32 	%r863, %r164, %r861;
	mul.wide.s32 	%rd307, %r863, 4;
	add.s64 	%rd308, %rd65, %rd307;
	ld.global.u32 	%r864, [%rd308];
	setp.lt.s32 	%p220, %r862, %r864;
	@%p220 bra 	$L__BB1_310;
	ld.shared.u32 	%r865, [%r5+19712];
	add.s32 	%r180, %r865, %r164;
	setp.lt.s32 	%p221, %r180, %r165;
	mov.u32 	%r1389, %r166;
	@%p221 bra 	$L__BB1_309;
	mul.wide.s32 	%rd309, %r180, 4;
	add.s64 	%rd310, %rd65, %rd309;
	ld.global.u32 	%r1389, [%rd310];
$L__BB1_309:
	setp.ge.s32 	%p222, %r172, %r1389;
	@%p222 bra 	$L__BB1_295;
$L__BB1_310:
	and.b16  	%rs21, %rs40, 255;
	setp.ne.s16 	%p224, %rs21, 0;
	mov.b32 	%r866, -1;
	vote.sync.any.pred 	%p225, %p224, %r866;
	selp.u16 	%rs3, 1, 0, %p225;
	mov.b16 	%rs41, 1;
	@%p225 bra 	$L__BB1_355;
	add.s32 	%r1391, %r164, %r6;
	ld.shared.u32 	%r1390, [%r5+384];
	setp.ge.s32 	%p226, %r1391, %r1390;
	mov.b32 	%r1392, 0;
	@%p226 bra 	$L__BB1_323;
	mov.b32 	%r1392, 0;
$L__BB1_313:
	mul.wide.s32 	%rd311, %r1391, 20;
	add.s64 	%rd73, %rd686, %rd311;
	ld.u32 	%r188, [%rd73+8];
	ld.u32 	%r189, [%rd73+12];
	add.s32 	%r190, %r189, %r188;
	ld.global.u32 	%r191, [%rd64];
	mul.wide.s32 	%rd312, %r191, 4;
	add.s64 	%rd313, %rd65, %rd312;
	ld.global.u32 	%r192, [%rd313];
	setp.lt.s32 	%p227, %r190, %r192;
	@%p227 bra 	$L__BB1_321;
	ld.u32 	%r870, [%rd73+16];
	add.s32 	%r871, %r191, -1;
	setp.lt.s32 	%p228, %r870, %r871;
	@%p228 bra 	$L__BB1_321;
	ld.shared.u32 	%r193, [%r5+256];
	add.s32 	%r872, %r189, %r193;
	add.s32 	%r194, %r872, 1;
	setp.lt.s32 	%p229, %r194, %r191;
	mov.u32 	%r1393, %r192;
	@%p229 bra 	$L__BB1_317;
	mul.wide.s32 	%rd314, %r194, 4;
	add.s64 	%rd315, %rd65, %rd314;
	ld.global.u32 	%r1393, [%rd315];
$L__BB1_317:
	setp.lt.s32 	%p230, %r190, %r1393;
	@%p230 bra 	$L__BB1_321;
	ld.shared.u32 	%r873, [%r5+19648];
	setp.lt.s32 	%p231, %r190, %r873;
	@%p231 bra 	$L__BB1_321;
	ld.shared.u32 	%r874, [%r5+19776];
	add.s32 	%r875, %r874, %r188;
	ld.shared.u32 	%r876, [%r5+19712];
	add.s32 	%r197, %r876, %r193;
	mul.wide.s32 	%rd316, %r197, 4;
	add.s64 	%rd317, %rd65, %rd316;
	ld.global.u32 	%r198, [%rd317];
	setp.le.s32 	%p232, %r875, %r198;
	@%p232 bra 	$L__BB1_321;
	setp.lt.s32 	%p233, %r197, %r191;
	selp.b32 	%r877, %r192, %r198, %p233;
	setp.ge.s32 	%p234, %r190, %r877;
	@%p234 bra 	$L__BB1_322;
$L__BB1_321:
	mov.b32 	%r878, -1;
	st.u32 	[%rd73+4], %r878;
	add.s32 	%r1392, %r1392, 1;
	ld.shared.u32 	%r1390, [%r5+384];
$L__BB1_322:
	add.s32 	%r1391, %r1391, 32;
	setp.lt.s32 	%p235, %r1391, %r1390;
	@%p235 bra 	$L__BB1_313;
$L__BB1_323:
	shfl.sync.bfly.b32	%r879|%p236, %r1392, 1, 31, -1;
	add.s32 	%r880, %r879, %r1392;
	shfl.sync.bfly.b32	%r881|%p237, %r880, 2, 31, -1;
	add.s32 	%r882, %r881, %r880;
	shfl.sync.bfly.b32	%r883|%p238, %r882, 4, 31, -1;
	add.s32 	%r884, %r883, %r882;
	shfl.sync.bfly.b32	%r885|%p239, %r884, 8, 31, -1;
	add.s32 	%r886, %r885, %r884;
	shfl.sync.bfly.b32	%r887|%p240, %r886, 16, 31, -1;
	add.s32 	%r206, %r887, %r886;
	ld.shared.u32 	%r207, [%r5+320];
	setp.lt.s32 	%p241, %r207, 1;
	@%p241 bra 	$L__BB1_331;
	ld.shared.s32 	%rd74, [%r5+256];
	add.s32 	%r208, %r207, -1;
	mov.b32 	%r1398, 0;
$L__BB1_325:
	and.b32  	%r889, %r1398, 1;
	add.s32 	%r1399, %r889, %r9;
	setp.ge.s32 	%p242, %r1399, %r208;
	@%p242 bra 	$L__BB1_329;
$L__BB1_326:
	cvt.s64.s32 	%rd318, %r1399;
	add.s64 	%rd319, %rd74, %rd318;
	mad.lo.s64 	%rd75, %rd319, 20, %rd686;
	ld.u32 	%r212, [%rd75+4];
	ld.u32 	%r890, [%rd75+24];
	setp.eq.s32 	%p243, %r212, 0;
	setp.ne.s32 	%p244, %r890, 0;
	or.pred  	%p245, %p243, %p244;
	@%p245 bra 	$L__BB1_328;
	ld.u32 	%r892, [%rd75+16];
	ld.u32 	%r893, [%rd75+12];
	ld.u32 	%r894, [%rd75+8];
	ld.u32 	%r895, [%rd75];
	ld.u32 	%r896, [%rd75+20];
	ld.u32 	%r897, [%rd75+28];
	ld.u32 	%r898, [%rd75+32];
	ld.u32 	%r899, [%rd75+36];
	st.u32 	[%rd75], %r896;
	mov.b32 	%r900, 0;
	st.u32 	[%rd75+4], %r900;
	st.u32 	[%rd75+8], %r897;
	st.u32 	[%rd75+12], %r898;
	st.u32 	[%rd75+16], %r899;
	st.u32 	[%rd75+20], %r895;
	st.u32 	[%rd75+24], %r212;
	st.u32 	[%rd75+28], %r894;
	st.u32 	[%rd75+32], %r893;
	st.u32 	[%rd75+36], %r892;
$L__BB1_328:
	add.s32 	%r1399, %r1399, 64;
	setp.lt.s32 	%p246, %r1399, %r208;
	@%p246 bra 	$L__BB1_326;
$L__BB1_329:
	bar.warp.sync 	-1;
	add.s32 	%r1398, %r1398, 1;
	setp.ne.s32 	%p247, %r1398, %r207;
	@%p247 bra 	$L__BB1_325;
	ld.shared.u32 	%r1390, [%r5+384];
$L__BB1_331:
	sub.s32 	%r217, %r1390, %r206;
	setp.gt.s32 	%p248, %r217, %r206;
	@%p248 bra 	$L__BB1_341;
	setp.le.s32 	%p249, %r1390, %r206;
	@%p249 bra 	$L__BB1_352;
	sub.s32 	%r218, %r6, %r206;
	mov.b32 	%r1406, 0;
$L__BB1_334:
	mul.wide.u32 	%rd320, %r1406, 20;
	add.s64 	%rd78, %rd686, %rd320;
	ld.u32 	%r231, [%rd78];
	add.s32 	%r1407, %r218, %r1390;
	setp.ge.s32 	%p250, %r1407, %r1390;
	@%p250 bra 	$L__BB1_340;
$L__BB1_335:
	mul.wide.s32 	%rd321, %r1407, 20;
	add.s64 	%rd322, %rd686, %rd321;
	ld.u32 	%r234, [%rd322];
	mul.wide.s32 	%rd323, %r234, 8;
	add.s64 	%rd324, %rd67, %rd323;
	ld.global.u64 	%rd325, [%rd324];
	shl.b64 	%rd326, %rd325, 2;
	add.s64 	%rd327, %rd66, %rd326;
	ld.global.u64 	%rd328, [%rd324+8];
	cvt.u32.u64 	%r902, %rd325;
	cvt.u32.u64 	%r903, %rd328;
	sub.s32 	%r904, %r903, %r902;
	{ // callseq 9, 0
	.param .b64 param0;
	st.param.b64 	[param0], %rd327;
	.param .b32 param1;
	st.param.b32 	[param1], %r904;
	.param .b32 param2;
	st.param.b32 	[param2], %r231;
	.param .b32 retval0;
	call.uni (retval0), 
	_Z20device_bsearch_arrayPiii, 
	(
	param0, 
	param1, 
	param2
	);
	ld.param.b32 	%r905, [retval0];
	} // callseq 9
	setp.eq.s32 	%p251, %r905, -1;
	@%p251 bra 	$L__BB1_337;
	ld.u32 	%r907, [%rd78+12];
	add.s32 	%r908, %r907, -1;
	st.u32 	[%rd78+12], %r908;
$L__BB1_337:
	mul.wide.s32 	%rd329, %r234, 8;
	add.s64 	%rd330, %rd69, %rd329;
	ld.global.u64 	%rd331, [%rd330];
	shl.b64 	%rd332, %rd331, 2;
	add.s64 	%rd333, %rd68, %rd332;
	ld.global.u64 	%rd334, [%rd330+8];
	cvt.u32.u64 	%r909, %rd331;
	cvt.u32.u64 	%r910, %rd334;
	sub.s32 	%r911, %r910, %r909;
	{ // callseq 10, 0
	.param .b64 param0;
	st.param.b64 	[param0], %rd333;
	.param .b32 param1;
	st.param.b32 	[param1], %r911;
	.param .b32 param2;
	st.param.b32 	[param2], %r231;
	.param .b32 retval0;
	call.uni (retval0), 
	_Z20device_bsearch_arrayPiii, 
	(
	param0, 
	param1, 
	param2
	);
	ld.param.b32 	%r912, [retval0];
	} // callseq 10
	setp.eq.s32 	%p252, %r912, -1;
	@%p252 bra 	$L__BB1_339;
	ld.u32 	%r914, [%rd78+16];
	add.s32 	%r915, %r914, -1;
	st.u32 	[%rd78+16], %r915;
$L__BB1_339:
	add.s32 	%r1407, %r1407, 32;
	ld.shared.u32 	%r916, [%r5+384];
	setp.lt.s32 	%p253, %r1407, %r916;
	@%p253 bra 	$L__BB1_335;
$L__BB1_340:
	bar.warp.sync 	-1;
	add.s32 	%r1406, %r1406, 1;
	ld.shared.u32 	%r1390, [%r5+384];
	sub.s32 	%r917, %r1390, %r206;
	setp.lt.s32 	%p254, %r1406, %r917;
	@%p254 bra 	$L__BB1_334;
	bra.uni 	$L__BB1_352;
$L__BB1_341:
	setp.ge.s32 	%p255, %r6, %r217;
	@%p255 bra 	$L__BB1_351;
	ld.param.u64 	%rd335, [%rd1+256];
	cvta.to.global.u64 	%rd76, %rd335;
	mov.u32 	%r1402, %r6;
$L__BB1_343:
	setp.lt.s32 	%p256, %r206, 1;
	mul.wide.s32 	%rd336, %r1402, 20;
	add.s64 	%rd77, %rd686, %rd336;
	ld.u32 	%r221, [%rd77];
	@%p256 bra 	$L__BB1_350;
	sub.s32 	%r1403, %r1390, %r206;
$L__BB1_345:
	mul.wide.s32 	%rd337, %r1403, 20;
	add.s64 	%rd338, %rd686, %rd337;
	ld.u32 	%r224, [%rd338];
	mul.wide.s32 	%rd339, %r224, 8;
	add.s64 	%rd340, %rd67, %rd339;
	ld.global.u64 	%rd341, [%rd340];
	shl.b64 	%rd342, %rd341, 2;
	add.s64 	%rd343, %rd66, %rd342;
	ld.global.u64 	%rd344, [%rd340+8];
	cvt.u32.u64 	%r918, %rd341;
	cvt.u32.u64 	%r919, %rd344;
	sub.s32 	%r920, %r919, %r918;
	{ // callseq 11, 0
	.param .b64 param0;
	st.param.b64 	[param0], %rd343;
	.param .b32 param1;
	st.param.b32 	[param1], %r920;
	.param .b32 param2;
	st.param.b32 	[param2], %r221;
	.param .b32 retval0;
	call.uni (retval0), 
	_Z20device_bsearch_arrayPiii, 
	(
	param0, 
	param1, 
	param2
	);
	ld.param.b32 	%r921, [retval0];
	} // callseq 11
	setp.eq.s32 	%p257, %r921, -1;
	@%p257 bra 	$L__BB1_347;
	ld.u32 	%r923, [%rd77+12];
	add.s32 	%r924, %r923, -1;
	st.u32 	[%rd77+12], %r924;
$L__BB1_347:
	mul.wide.s32 	%rd345, %r224, 8;
	add.s64 	%rd346, %rd69, %rd345;
	ld.global.u64 	%rd347, [%rd346];
	shl.b64 	%rd348, %rd347, 2;
	add.s64 	%rd349, %rd68, %rd348;
	ld.global.u64 	%rd350, [%rd346+8];
	add.s64 	%rd351, %rd76, %rd345;
	ld.global.u64 	%rd352, [%rd351];
	cvt.u32.u64 	%r925, %rd352;
	cvt.u32.u64 	%r926, %rd350;
	sub.s32 	%r927, %r926, %r925;
	{ // callseq 12, 0
	.param .b64 param0;
	st.param.b64 	[param0], %rd349;
	.param .b32 param1;
	st.param.b32 	[param1], %r927;
	.param .b32 param2;
	st.param.b32 	[param2], %r221;
	.param .b32 retval0;
	call.uni (retval0), 
	_Z20device_bsearch_arrayPiii, 
	(
	param0, 
	param1, 
	param2
	);
	ld.param.b32 	%r928, [retval0];
	} // callseq 12
	setp.eq.s32 	%p258, %r928, -1;
	@%p258 bra 	$L__BB1_349;
	ld.u32 	%r930, [%rd77+16];
	add.s32 	%r931, %r930, -1;
	st.u32 	[%rd77+16], %r931;
$L__BB1_349:
	add.s32 	%r1403, %r1403, 1;
	ld.shared.u32 	%r1390, [%r5+384];
	setp.lt.s32 	%p259, %r1403, %r1390;
	@%p259 bra 	$L__BB1_345;
$L__BB1_350:
	add.s32 	%r1402, %r1402, 32;
	sub.s32 	%r932, %r1390, %r206;
	setp.lt.s32 	%p260, %r1402, %r932;
	@%p260 bra 	$L__BB1_343;
$L__BB1_351:
	bar.warp.sync 	-1;
$L__BB1_352:
	@%p96 bra 	$L__BB1_354;
	ld.shared.u32 	%r933, [%r5+384];
	sub.s32 	%r934, %r933, %r206;
	st.shared.u32 	[%r5+384], %r934;
	ld.shared.u32 	%r935, [%r5+320];
	sub.s32 	%r936, %r935, %r206;
	st.shared.u32 	[%r5+320], %r936;
$L__BB1_354:
	bar.warp.sync 	-1;
	setp.gt.s32 	%p262, %r206, 0;
	mov.u16 	%rs41, %rs3;
	@%p262 bra 	$L__BB1_102;
$L__BB1_355:
	ld.shared.u32 	%r1450, [%r5+384];
	ld.param.u64 	%rd353, [%rd1+160];
	cvta.to.global.u64 	%rd354, %rd353;
	ld.global.u32 	%r937, [%rd354];
	setp.lt.s32 	%p263, %r1450, %r937;
	@%p263 bra 	$L__BB1_766;
	and.b16  	%rs22, %rs41, 255;
	setp.eq.s16 	%p264, %rs22, 0;
	@%p264 bra 	$L__BB1_358;
	ld.shared.u32 	%r1413, [%r5+256];
	bra.uni 	$L__BB1_359;
$L__BB1_358:
	ld.shared.u8 	%rs23, [%r10+20480];
	setp.eq.s16 	%p265, %rs23, 0;
	ld.shared.u32 	%r1413, [%r5+256];
	@%p265 bra 	$L__BB1_369;
$L__BB1_359:
	cvta.to.global.u64 	%rd356, %rd353;
	ld.global.u32 	%r938, [%rd356];
	setp.lt.s32 	%p266, %r1413, %r938;
	@%p266 bra 	$L__BB1_369;
	setp.ge.s32 	%p268, %r6, %r1413;
	mov.pred 	%p660, 0;
	@%p268 bra 	$L__BB1_363;
	ld.param.u64 	%rd357, [%rd1+152];
	cvta.to.global.u64 	%rd358, %rd357;
	mul.wide.s32 	%rd359, %r1413, 4;
	add.s64 	%rd360, %rd358, %rd359;
	ld.global.u32 	%r242, [%rd360];
	mov.u32 	%r1409, %r6;
$L__BB1_362:
	mul.wide.s32 	%rd361, %r1409, 20;
	add.s64 	%rd362, %rd686, %rd361;
	ld.u32 	%r939, [%rd362+8];
	setp.lt.s32 	%p660, %r939, %r242;
	setp.ge.s32 	%p269, %r939, %r242;
	add.s32 	%r1409, %r1409, 32;
	setp.lt.s32 	%p270, %r1409, %r1413;
	and.pred  	%p271, %p269, %p270;
	@%p271 bra 	$L__BB1_362;
$L__BB1_363:
	mov.b32 	%r940, -1;
	vote.sync.any.pred 	%p272, %p660, %r940;
	@%p272 bra 	$L__BB1_369;
	setp.ge.s32 	%p273, %r6, %r1413;
	ld.param.u64 	%rd363, [%rd1+296];
	cvta.to.global.u64 	%rd364, %rd363;
	ld.param.u64 	%rd365, [%rd1+288];
	cvta.to.global.u64 	%rd366, %rd365;
	shl.b64 	%rd367, %rd13, 3;
	add.s64 	%rd368, %rd366, %rd367;
	ld.global.u64 	%rd369, [%rd368];
	mul.lo.s32 	%r942, %r2, 500;
	cvt.s64.s32 	%rd370, %r942;
	add.s64 	%rd371, %rd369, %rd370;
	shl.b64 	%rd372, %rd371, 3;
	add.s64 	%rd373, %rd364, %rd372;
	ld.global.u64 	%rd374, [%rd373];
	mul.lo.s32 	%r943, %r2, 5000;
	cvt.s64.s32 	%rd375, %r943;
	add.s64 	%rd79, %rd374, %rd375;
	@%p273 bra 	$L__BB1_367;
	ld.param.u64 	%rd376, [%rd1+304];
	cvta.to.global.u64 	%rd80, %rd376;
	mov.u32 	%r1410, %r6;
$L__BB1_366:
	cvt.s64.s32 	%rd377, %r1410;
	mul.wide.s32 	%rd378, %r1410, 20;
	add.s64 	%rd379, %rd686, %rd378;
	ld.u32 	%r944, [%rd379];
	add.s64 	%rd380, %rd79, %rd377;
	shl.b64 	%rd381, %rd380, 2;
	add.s64 	%rd382, %rd80, %rd381;
	st.global.u32 	[%rd382], %r944;
	add.s32 	%r1410, %r1410, 32;
	setp.lt.s32 	%p274, %r1410, %r1413;
	@%p274 bra 	$L__BB1_366;
$L__BB1_367:
	setp.ne.s32 	%p275, %r3, 0;
	@%p275 bra 	$L__BB1_369;
	cvta.to.global.u64 	%rd384, %rd365;
	mul.wide.s32 	%rd385, %r7, 8;
	add.s64 	%rd386, %rd384, %rd385;
	ld.global.u64 	%rd387, [%rd386];
	add.s64 	%rd388, %rd387, 1;
	st.global.u64 	[%rd386], %rd388;
	mul.lo.s32 	%r945, %r7, 5000;
	cvt.s64.s32 	%rd389, %r945;
	sub.s64 	%rd390, %rd79, %rd389;
	cvt.s64.s32 	%rd391, %r1413;
	add.s64 	%rd392, %rd390, %rd391;
	ld.param.u64 	%rd393, [%rd1+296];
	cvta.to.global.u64 	%rd394, %rd393;
	mul.lo.s32 	%r946, %r7, 500;
	cvt.s64.s32 	%rd395, %r946;
	add.s64 	%rd396, %rd388, %rd395;
	shl.b64 	%rd397, %rd396, 3;
	add.s64 	%rd398, %rd394, %rd397;
	st.global.u64 	[%rd398], %rd392;
$L__BB1_369:
	setp.ge.s32 	%p276, %r6, %r1413;
	mov.b32 	%r1415, 0;
	@%p276 bra 	$L__BB1_379;
	ld.param.u64 	%rd399, [%rd1+152];
	cvta.to.global.u64 	%rd81, %rd399;
	ld.param.u64 	%rd82, [%rd1+232];
	ld.param.u64 	%rd400, [%rd1+240];
	cvta.to.global.u64 	%rd83, %rd400;
	mov.b32 	%r1415, 0;
	mov.u32 	%r1414, %r6;
$L__BB1_371:
	mul.wide.s32 	%rd401, %r1414, 20;
	add.s64 	%rd402, %rd686, %rd401;
	add.s64 	%rd84, %rd402, 8;
	ld.u32 	%r949, [%rd402+8];
	ld.u32 	%r950, [%rd402+12];
	add.s32 	%r951, %r950, %r949;
	ld.shared.u32 	%r952, [%r5+19712];
	add.s32 	%r953, %r952, %r1413;
	mul.wide.s32 	%rd403, %r953, 4;
	add.s64 	%rd404, %rd81, %rd403;
	ld.global.u32 	%r954, [%rd404];
	setp.ne.s32 	%p277, %r951, %r954;
	setp.lt.s32 	%p278, %r950, 1;
	or.pred  	%p279, %p277, %p278;
	@%p279 bra 	$L__BB1_378;
	setp.ge.s32 	%p280, %r1413, %r1450;
	@%p280 bra 	$L__BB1_378;
	ld.u32 	%r955, [%rd84+-8];
	mul.wide.s32 	%rd405, %r955, 8;
	add.s64 	%rd85, %rd83, %rd405;
$L__BB1_374:
	ld.global.u64 	%rd406, [%rd85];
	shl.b64 	%rd407, %rd406, 2;
	add.s64 	%rd408, %rd82, %rd407;
	ld.global.u64 	%rd409, [%rd85+8];
	cvt.u32.u64 	%r956, %rd406;
	cvt.u32.u64 	%r957, %rd409;
	sub.s32 	%r958, %r957, %r956;
	mul.wide.s32 	%rd410, %r1413, 20;
	add.s64 	%rd86, %rd686, %rd410;
	ld.u32 	%r959, [%rd86];
	{ // callseq 13, 0
	.param .b64 param0;
	st.param.b64 	[param0], %rd408;
	.param .b32 param1;
	st.param.b32 	[param1], %r958;
	.param .b32 param2;
	st.param.b32 	[param2], %r959;
	.param .b32 retval0;
	call.uni (retval0), 
	_Z20device_bsearch_arrayPiii, 
	(
	param0, 
	param1, 
	param2
	);
	ld.param.b32 	%r960, [retval0];
	} // callseq 13
	setp.eq.s32 	%p281, %r960, 0;
	@%p281 bra 	$L__BB1_376;
	mov.b32 	%r962, 4;
	st.u32 	[%rd86+4], %r962;
	add.s32 	%r1415, %r1415, 1;
	ld.shared.u32 	%r1450, [%r5+384];
$L__BB1_376:
	add.s32 	%r1413, %r1413, 1;
	setp.lt.s32 	%p282, %r1413, %r1450;
	@%p282 bra 	$L__BB1_374;
	ld.shared.u32 	%r1413, [%r5+256];
$L__BB1_378:
	add.s32 	%r1414, %r1414, 32;
	setp.lt.s32 	%p283, %r1414, %r1413;
	@%p283 bra 	$L__BB1_371;
$L__BB1_379:
	shfl.sync.bfly.b32	%r963|%p284, %r1415, 1, 31, -1;
	shfl.sync.bfly.b32	%r964|%p285, %r1415, 2, 31, -1;
	shfl.sync.bfly.b32	%r965|%p286, %r1415, 4, 31, -1;
	shfl.sync.bfly.b32	%r966|%p287, %r1415, 8, 31, -1;
	shfl.sync.bfly.b32	%r967|%p288, %r1415, 16, 31, -1;
	setp.lt.s32 	%p289, %r1415, 1;
	@%p289 bra 	$L__BB1_443;
	setp.lt.s32 	%p290, %r1450, 1;
	@%p290 bra 	$L__BB1_397;
	add.s32 	%r270, %r1450, -1;
	mov.b32 	%r1431, 0;
$L__BB1_382:
	and.b32  	%r969, %r1431, 1;
	add.s32 	%r1432, %r969, %r9;
	setp.ge.s32 	%p291, %r1432, %r270;
	@%p291 bra 	$L__BB1_436;
$L__BB1_383:
	mul.wide.s32 	%rd411, %r1432, 20;
	add.s64 	%rd91, %rd686, %rd411;
	ld.u32 	%r276, [%rd91];
	ld.u32 	%r277, [%rd91+4];
	ld.u32 	%r278, [%rd91+20];
	ld.u32 	%r970, [%rd91+24];
	setp.eq.s32 	%p292, %r277, 1;
	setp.ne.s32 	%p293, %r970, 1;
	and.pred  	%p294, %p292, %p293;
	@%p294 bra 	$L__BB1_435;
	ld.u32 	%r280, [%rd91+8];
	ld.u32 	%r281, [%rd91+12];
	ld.u32 	%r282, [%rd91+16];
	setp.eq.s32 	%p295, %r970, 1;
	setp.ne.s32 	%p296, %r277, 1;
	and.pred  	%p297, %p296, %p295;
	@%p297 bra 	$L__BB1_434;
	setp.eq.s32 	%p298, %r277, 2;
	setp.ne.s32 	%p299, %r970, 2;
	and.pred  	%p300, %p298, %p299;
	@%p300 bra 	$L__BB1_435;
	setp.eq.s32 	%p301, %r970, 2;
	setp.ne.s32 	%p302, %r277, 2;
	and.pred  	%p303, %p302, %p301;
	@%p303 bra 	$L__BB1_434;
	setp.eq.s32 	%p304, %r277, 4;
	setp.ne.s32 	%p305, %r970, 4;
	and.pred  	%p306, %p304, %p305;
	@%p306 bra 	$L__BB1_435;
	setp.eq.s32 	%p307, %r970, 4;
	setp.ne.s32 	%p308, %r277, 4;
	and.pred  	%p309, %p308, %p307;
	@%p309 bra 	$L__BB1_434;
	setp.eq.s32 	%p310, %r277, 0;
	setp.ne.s32 	%p311, %r970, 0;
	and.pred  	%p312, %p310, %p311;
	@%p312 bra 	$L__BB1_435;
	setp.eq.s32 	%p313, %r970, 0;
	setp.ne.s32 	%p314, %r277, 0;
	and.pred  	%p315, %p314, %p313;
	@%p315 bra 	$L__BB1_434;
	setp.eq.s32 	%p316, %r277, 3;
	setp.ne.s32 	%p317, %r970, 3;
	and.pred  	%p318, %p316, %p317;
	@%p318 bra 	$L__BB1_435;
	setp.eq.s32 	%p319, %r970, 3;
	setp.ne.s32 	%p320, %r277, 3;
	and.pred  	%p321, %p320, %p319;
	@%p321 bra 	$L__BB1_434;
	setp.eq.s32 	%p323, %r277, -1;
	and.pred  	%p324, %p323, %p293;
	@%p324 bra 	$L__BB1_434;
	setp.ne.s32 	%p325, %r277, -1;
	setp.eq.s32 	%p326, %r970, -1;
	and.pred  	%p327, %p325, %p326;
	@%p327 bra 	$L__BB1_435;
	and.pred  	%p330, %p292, %p295;
	@%p330 bra 	$L__BB1_433;
	or.b32  	%r971, %r277, %r970;
	setp.eq.s32 	%p331, %r971, 0;
	setp.lt.s32 	%p332, %r276, %r278;
	and.pred  	%p333, %p331, %p332;
	@%p333 bra 	$L__BB1_434;
	bra.uni 	$L__BB1_435;
$L__BB1_397:
	setp.ge.s32 	%p337, %r6, %r1450;
	@%p337 bra 	$L__BB1_406;
	ld.param.u64 	%rd87, [%rd1+232];
	ld.param.u64 	%rd412, [%rd1+240];
	cvta.to.global.u64 	%rd88, %rd412;
	ld.param.u64 	%rd89, [%rd1+248];
	ld.param.u64 	%rd413, [%rd1+256];
	cvta.to.global.u64 	%rd90, %rd413;
	mov.u32 	%r1437, %r1413;
	mov.u32 	%r1436, %r6;
$L__BB1_399:
	mul.wide.s32 	%rd414, %r1436, 20;
	add.s64 	%rd92, %rd686, %rd414;
	ld.u32 	%r291, [%rd92];
	mul.wide.s32 	%rd415, %r1436, 4;
	add.s64 	%rd93, %rd687, %rd415;
$L__BB1_400:
	mul.wide.s32 	%rd416, %r1437, 20;
	add.s64 	%rd417, %rd686, %rd416;
	ld.u32 	%r293, [%rd417];
	mul.wide.s32 	%rd418, %r293, 8;
	add.s64 	%rd419, %rd88, %rd418;
	ld.global.u64 	%rd420, [%rd419];
	shl.b64 	%rd421, %rd420, 2;
	add.s64 	%rd422, %rd87, %rd421;
	ld.global.u64 	%rd423, [%rd419+8];
	cvt.u32.u64 	%r975, %rd420;
	cvt.u32.u64 	%r976, %rd423;
	sub.s32 	%r977, %r976, %r975;
	{ // callseq 14, 0
	.param .b64 param0;
	st.param.b64 	[param0], %rd422;
	.param .b32 param1;
	st.param.b32 	[param1], %r977;
	.param .b32 param2;
	st.param.b32 	[param2], %r291;
	.param .b32 retval0;
	call.uni (retval0), 
	_Z20device_bsearch_arrayPiii, 
	(
	param0, 
	param1, 
	param2
	);
	ld.param.b32 	%r978, [retval0];
	} // callseq 14
	setp.eq.s32 	%p338, %r978, -1;
	@%p338 bra 	$L__BB1_402;
	ld.u32 	%r980, [%rd92+8];
	add.s32 	%r981, %r980, 1;
	st.u32 	[%rd92+8], %r981;
	ld.u32 	%r982, [%rd92+12];
	add.s32 	%r983, %r982, -1;
	st.u32 	[%rd92+12], %r983;
$L__BB1_402:
	mul.wide.s32 	%rd424, %r293, 8;
	add.s64 	%rd425, %rd90, %rd424;
	ld.global.u64 	%rd426, [%rd425];
	shl.b64 	%rd427, %rd426, 2;
	add.s64 	%rd428, %rd89, %rd427;
	ld.global.u64 	%rd429, [%rd425+8];
	cvt.u32.u64 	%r984, %rd426;
	cvt.u32.u64 	%r985, %rd429;
	sub.s32 	%r986, %r985, %r984;
	{ // callseq 15, 0
	.param .b64 param0;
	st.param.b64 	[param0], %rd428;
	.param .b32 param1;
	st.param.b32 	[param1], %r986;
	.param .b32 param2;
	st.param.b32 	[param2], %r291;
	.param .b32 retval0;
	call.uni (retval0), 
	_Z20device_bsearch_arrayPiii, 
	(
	param0, 
	param1, 
	param2
	);
	ld.param.b32 	%r987, [retval0];
	} // callseq 15
	setp.eq.s32 	%p339, %r987, -1;
	@%p339 bra 	$L__BB1_404;
	ld.u32 	%r989, [%rd93];
	add.s32 	%r990, %r989, 1;
	st.u32 	[%rd93], %r990;
$L__BB1_404:
	add.s32 	%r1437, %r1437, 1;
	ld.shared.u32 	%r1413, [%r5+256];
	add.s32 	%r991, %r1413, %r1415;
	setp.lt.s32 	%p340, %r1437, %r991;
	@%p340 bra 	$L__BB1_400;
	add.s32 	%r1436, %r1436, 32;
	ld.shared.u32 	%r1450, [%r5+384];
	setp.lt.s32 	%p341, %r1436, %r1450;
	mov.u32 	%r1437, %r1413;
	@%p341 bra 	$L__BB1_399;
$L__BB1_406:
	setp.ge.s32 	%p343, %r6, %r1413;
	mov.pred 	%p661, 0;
	mov.u32 	%r1438, %r6;
	@%p343 bra 	$L__BB1_408;
$L__BB1_407:
	mul.wide.s32 	%rd430, %r1438, 4;
	add.s64 	%rd431, %rd687, %rd430;
	ld.u32 	%r992, [%rd431];
	setp.ne.s32 	%p661, %r992, %r1415;
	setp.eq.s32 	%p344, %r992, %r1415;
	add.s32 	%r1438, %r1438, 32;
	setp.lt.s32 	%p345, %r1438, %r1413;
	and.pred  	%p346, %p344, %p345;
	@%p346 bra 	$L__BB1_407;
$L__BB1_408:
	mov.b32 	%r993, -1;
	vote.sync.any.pred 	%p348, %p661, %r993;
	mov.pred 	%p663, 0;
	@%p348 bra 	$L__BB1_749;
	add.s32 	%r1440, %r1413, %r6;
	setp.ge.s32 	%p350, %r6, %r1415;
	mov.pred 	%p662, 0;
	@%p350 bra 	$L__BB1_412;
	add.s32 	%r301, %r1415, -1;
	add.s32 	%r302, %r1413, %r1415;
	mov.u32 	%r1439, %r1440;
$L__BB1_411:
	mul.wide.s32 	%rd432, %r1439, 4;
	add.s64 	%rd433, %rd687, %rd432;
	ld.u32 	%r995, [%rd433];
	setp.lt.s32 	%p662, %r995, %r301;
	setp.ge.s32 	%p351, %r995, %r301;
	add.s32 	%r1439, %r1439, 32;
	setp.lt.s32 	%p352, %r1439, %r302;
	and.pred  	%p353, %p351, %p352;
	@%p353 bra 	$L__BB1_411;
$L__BB1_412:
	mov.b32 	%r996, -1;
	vote.sync.any.pred 	%p355, %p662, %r996;
	mov.pred 	%p663, 0;
	@%p355 bra 	$L__BB1_749;
	setp.ge.s32 	%p356, %r6, %r1415;
	@%p356 bra 	$L__BB1_416;
$L__BB1_414:
	mul.wide.s32 	%rd434, %r1440, 20;
	add.s64 	%rd435, %rd686, %rd434;
	mov.b32 	%r998, 1;
	st.u32 	[%rd435+4], %r998;
	add.s32 	%r1440, %r1440, 32;
	ld.shared.u32 	%r1413, [%r5+256];
	add.s32 	%r999, %r1413, %r1415;
	setp.lt.s32 	%p357, %r1440, %r999;
	@%p357 bra 	$L__BB1_414;
	ld.shared.u32 	%r1450, [%r5+384];
$L__BB1_416:
	add.s32 	%r1413, %r1413, %r1415;
	st.shared.u32 	[%r5+256], %r1413;
	ld.shared.u32 	%r1000, [%r5+320];
	sub.s32 	%r1001, %r1000, %r1415;
	st.shared.u32 	[%r5+320], %r1001;
	setp.lt.s32 	%p358, %r1450, 1;
	@%p358 bra 	$L__BB1_443;
	add.s32 	%r312, %r1450, -1;
	mov.b32 	%r1443, 0;
$L__BB1_418:
	and.b32  	%r1003, %r1443, 1;
	add.s32 	%r1444, %r1003, %r9;
	setp.ge.s32 	%p359, %r1444, %r312;
	@%p359 bra 	$L__BB1_441;
$L__BB1_419:
	mul.wide.s32 	%rd436, %r1444, 20;
	add.s64 	%rd94, %rd686, %rd436;
	ld.u32 	%r316, [%rd94];
	ld.u32 	%r317, [%rd94+4];
	ld.u32 	%r318, [%rd94+20];
	ld.u32 	%r1004, [%rd94+24];
	setp.eq.s32 	%p360, %r317, 1;
	setp.ne.s32 	%p361, %r1004, 1;
	and.pred  	%p362, %p360, %p361;
	@%p362 bra 	$L__BB1_440;
	ld.u32 	%r320, [%rd94+8];
	ld.u32 	%r321, [%rd94+12];
	ld.u32 	%r322, [%rd94+16];
	setp.eq.s32 	%p363, %r1004, 1;
	setp.ne.s32 	%p364, %r317, 1;
	and.pred  	%p365, %p364, %p363;
	@%p365 bra 	$L__BB1_439;
	setp.eq.s32 	%p366, %r317, 2;
	setp.ne.s32 	%p367, %r1004, 2;
	and.pred  	%p368, %p366, %p367;
	@%p368 bra 	$L__BB1_440;
	setp.eq.s32 	%p369, %r1004, 2;
	setp.ne.s32 	%p370, %r317, 2;
	and.pred  	%p371, %p370, %p369;
	@%p371 bra 	$L__BB1_439;
	setp.eq.s32 	%p372, %r317, 4;
	setp.ne.s32 	%p373, %r1004, 4;
	and.pred  	%p374, %p372, %p373;
	@%p374 bra 	$L__BB1_440;
	setp.eq.s32 	%p375, %r1004, 4;
	setp.ne.s32 	%p376, %r317, 4;
	and.pred  	%p377, %p376, %p375;
	@%p377 bra 	$L__BB1_439;
	setp.eq.s32 	%p378, %r317, 0;
	setp.ne.s32 	%p379, %r1004, 0;
	and.pred  	%p380, %p378, %p379;
	@%p380 bra 	$L__BB1_440;
	setp.eq.s32 	%p381, %r1004, 0;
	setp.ne.s32 	%p382, %r317, 0;
	and.pred  	%p383, %p382, %p381;
	@%p383 bra 	$L__BB1_439;
	setp.eq.s32 	%p384, %r317, 3;
	setp.ne.s32 	%p385, %r1004, 3;
	and.pred  	%p386, %p384, %p385;
	@%p386 bra 	$L__BB1_440;
	setp.eq.s32 	%p387, %r1004, 3;
	setp.ne.s32 	%p388, %r317, 3;
	and.pred  	%p389, %p388, %p387;
	@%p389 bra 	$L__BB1_439;
	setp.eq.s32 	%p391, %r317, -1;
	and.pred  	%p392, %p391, %p361;
	@%p392 bra 	$L__BB1_439;
	setp.ne.s32 	%p393, %r317, -1;
	setp.eq.s32 	%p394, %r1004, -1;
	and.pred  	%p395, %p393, %p394;
	@%p395 bra 	$L__BB1_440;
	and.pred  	%p398, %p360, %p363;
	@%p398 bra 	$L__BB1_438;
	or.b32  	%r1005, %r317, %r1004;
	setp.eq.s32 	%p399, %r1005, 0;
	setp.lt.s32 	%p400, %r316, %r318;
	and.pred  	%p401, %p399, %p400;
	@%p401 bra 	$L__BB1_439;
	bra.uni 	$L__BB1_440;
$L__BB1_433:
	setp.le.s32 	%p334, %r276, %r278;
	@%p334 bra 	$L__BB1_435;
$L__BB1_434:
	ld.u32 	%r972, [%rd91+28];
	ld.u32 	%r973, [%rd91+32];
	ld.u32 	%r974, [%rd91+36];
	st.u32 	[%rd91], %r278;
	st.u32 	[%rd91+4], %r970;
	st.u32 	[%rd91+8], %r972;
	st.u32 	[%rd91+12], %r973;
	st.u32 	[%rd91+16], %r974;
	st.u32 	[%rd91+20], %r276;
	st.u32 	[%rd91+24], %r277;
	st.u32 	[%rd91+28], %r280;
	st.u32 	[%rd91+32], %r281;
	st.u32 	[%rd91+36], %r282;
$L__BB1_435:
	add.s32 	%r1432, %r1432, 64;
	setp.lt.s32 	%p335, %r1432, %r270;
	@%p335 bra 	$L__BB1_383;
$L__BB1_436:
	bar.warp.sync 	-1;
	add.s32 	%r1431, %r1431, 1;
	setp.ne.s32 	%p336, %r1431, %r1450;
	@%p336 bra 	$L__BB1_382;
	ld.shared.u32 	%r1450, [%r5+384];
	ld.shared.u32 	%r1413, [%r5+256];
	bra.uni 	$L__BB1_397;
$L__BB1_438:
	setp.le.s32 	%p402, %r316, %r318;
	@%p402 bra 	$L__BB1_440;
$L__BB1_439:
	ld.u32 	%r1006, [%rd94+28];
	ld.u32 	%r1007, [%rd94+32];
	ld.u32 	%r1008, [%rd94+36];
	st.u32 	[%rd94], %r318;
	st.u32 	[%rd94+4], %r1004;
	st.u32 	[%rd94+8], %r1006;
	st.u32 	[%rd94+12], %r1007;
	st.u32 	[%rd94+16], %r1008;
	st.u32 	[%rd94+20], %r316;
	st.u32 	[%rd94+24], %r317;
	st.u32 	[%rd94+28], %r320;
	st.u32 	[%rd94+32], %r321;
	st.u32 	[%rd94+36], %r322;
$L__BB1_440:
	add.s32 	%r1444, %r1444, 64;
	setp.lt.s32 	%p403, %r1444, %r312;
	@%p403 bra 	$L__BB1_419;
$L__BB1_441:
	bar.warp.sync 	-1;
	add.s32 	%r1443, %r1443, 1;
	setp.ne.s32 	%p404, %r1443, %r1450;
	@%p404 bra 	$L__BB1_418;
	ld.shared.u32 	%r1413, [%r5+256];
	ld.shared.u32 	%r1450, [%r5+384];
$L__BB1_443:
	setp.ge.s32 	%p405, %r1413, %r1450;
	mov.b32 	%r1451, 0;
	@%p405 bra 	$L__BB1_448;
	mov.b32 	%r1451, 0;
$L__BB1_445:
	mul.wide.s32 	%rd437, %r1413, 4;
	add.s64 	%rd438, %rd687, %rd437;
	ld.u32 	%r1011, [%rd438];
	setp.eq.s32 	%p406, %r1011, %r1415;
	@%p406 bra 	$L__BB1_447;
	mul.wide.s32 	%rd439, %r1413, 20;
	add.s64 	%rd440, %rd686, %rd439;
	mov.b32 	%r1012, -1;
	st.u32 	[%rd440+4], %r1012;
	add.s32 	%r1451, %r1451, 1;
	ld.shared.u32 	%r1450, [%r5+384];
$L__BB1_447:
	add.s32 	%r1413, %r1413, 1;
	setp.lt.s32 	%p407, %r1413, %r1450;
	@%p407 bra 	$L__BB1_445;
$L__BB1_448:
	setp.lt.s32 	%p408, %r1450, 1;
	@%p408 bra 	$L__BB1_470;
	add.s32 	%r339, %r1450, -1;
	mov.b32 	%r1454, 0;
$L__BB1_450:
	and.b32  	%r1014, %r1454, 1;
	add.s32 	%r1455, %r1014, %r9;
	setp.ge.s32 	%p409, %r1455, %r339;
	@%p409 bra 	$L__BB1_468;
$L__BB1_451:
	mul.wide.s32 	%rd441, %r1455, 20;
	add.s64 	%rd95, %rd686, %rd441;
	ld.u32 	%r343, [%rd95];
	ld.u32 	%r344, [%rd95+4];
	ld.u32 	%r345, [%rd95+20];
	ld.u32 	%r1015, [%rd95+24];
	setp.eq.s32 	%p410, %r344, 1;
	setp.ne.s32 	%p411, %r1015, 1;
	and.pred  	%p412, %p410, %p411;
	@%p412 bra 	$L__BB1_467;
	ld.u32 	%r347, [%rd95+8];
	ld.u32 	%r348, [%rd95+12];
	ld.u32 	%r349, [%rd95+16];
	setp.eq.s32 	%p413, %r1015, 1;
	setp.ne.s32 	%p414, %r344, 1;
	and.pred  	%p415, %p414, %p413;
	@%p415 bra 	$L__BB1_466;
	setp.eq.s32 	%p416, %r344, 2;
	setp.ne.s32 	%p417, %r1015, 2;
	and.pred  	%p418, %p416, %p417;
	@%p418 bra 	$L__BB1_467;
	setp.eq.s32 	%p419, %r1015, 2;
	setp.ne.s32 	%p420, %r344, 2;
	and.pred  	%p421, %p420, %p419;
	@%p421 bra 	$L__BB1_466;
	setp.eq.s32 	%p422, %r344, 4;
	setp.ne.s32 	%p423, %r1015, 4;
	and.pred  	%p424, %p422, %p423;
	@%p424 bra 	$L__BB1_467;
	setp.eq.s32 	%p425, %r1015, 4;
	setp.ne.s32 	%p426, %r344, 4;
	and.pred  	%p427, %p426, %p425;
	@%p427 bra 	$L__BB1_466;
	setp.eq.s32 	%p428, %r344, 0;
	setp.ne.s32 	%p429, %r1015, 0;
	and.pred  	%p430, %p428, %p429;
	@%p430 bra 	$L__BB1_467;
	setp.eq.s32 	%p431, %r1015, 0;
	setp.ne.s32 	%p432, %r344, 0;
	and.pred  	%p433, %p432, %p431;
	@%p433 bra 	$L__BB1_466;
	setp.eq.s32 	%p434, %r344, 3;
	setp.ne.s32 	%p435, %r1015, 3;
	and.pred  	%p436, %p434, %p435;
	@%p436 bra 	$L__BB1_467;
	setp.eq.s32 	%p437, %r1015, 3;
	setp.ne.s32 	%p438, %r344, 3;
	and.pred  	%p439, %p438, %p437;
	@%p439 bra 	$L__BB1_466;
	setp.eq.s32 	%p441, %r344, -1;
	and.pred  	%p442, %p441, %p411;
	@%p442 bra 	$L__BB1_466;
	setp.ne.s32 	%p443, %r344, -1;
	setp.eq.s32 	%p444, %r1015, -1;
	and.pred  	%p445, %p443, %p444;
	@%p445 bra 	$L__BB1_467;
	and.pred  	%p448, %p410, %p413;
	@%p448 bra 	$L__BB1_465;
	or.b32  	%r1016, %r344, %r1015;
	setp.eq.s32 	%p449, %r1016, 0;
	setp.lt.s32 	%p450, %r343, %r345;
	and.pred  	%p451, %p449, %p450;
	@%p451 bra 	$L__BB1_466;
	bra.uni 	$L__BB1_467;
$L__BB1_465:
	setp.le.s32 	%p452, %r343, %r345;
	@%p452 bra 	$L__BB1_467;
$L__BB1_466:
	ld.u32 	%r1017, [%rd95+28];
	ld.u32 	%r1018, [%rd95+32];
	ld.u32 	%r1019, [%rd95+36];
	st.u32 	[%rd95], %r345;
	st.u32 	[%rd95+4], %r1015;
	st.u32 	[%rd95+8], %r1017;
	st.u32 	[%rd95+12], %r1018;
	st.u32 	[%rd95+16], %r1019;
	st.u32 	[%rd95+20], %r343;
	st.u32 	[%rd95+24], %r344;
	st.u32 	[%rd95+28], %r347;
	st.u32 	[%rd95+32], %r348;
	st.u32 	[%rd95+36], %r349;
$L__BB1_467:
	add.s32 	%r1455, %r1455, 64;
	setp.lt.s32 	%p453, %r1455, %r339;
	@%p453 bra 	$L__BB1_451;
$L__BB1_468:
	bar.warp.sync 	-1;
	add.s32 	%r1454, %r1454, 1;
	setp.ne.s32 	%p454, %r1454, %r1450;
	@%p454 bra 	$L__BB1_450;
	ld.shared.u32 	%r1450, [%r5+384];
$L__BB1_470:
	sub.s32 	%r354, %r1450, %r1451;
	setp.gt.s32 	%p455, %r354, %r1451;
	@%p455 bra 	$L__BB1_480;
	setp.le.s32 	%p456, %r1450, %r1451;
	@%p456 bra 	$L__BB1_491;
	sub.s32 	%r355, %r6, %r1451;
	ld.param.u64 	%rd96, [%rd1+232];
	ld.param.u64 	%rd442, [%rd1+240];
	cvta.to.global.u64 	%rd97, %rd442;
	ld.param.u64 	%rd98, [%rd1+248];
	ld.param.u64 	%rd443, [%rd1+256];
	cvta.to.global.u64 	%rd99, %rd443;
	mov.b32 	%r1462, 0;
$L__BB1_473:
	mul.wide.u32 	%rd444, %r1462, 20;
	add.s64 	%rd105, %rd686, %rd444;
	ld.u32 	%r369, [%rd105];
	add.s32 	%r1463, %r355, %r1450;
	setp.ge.s32 	%p457, %r1463, %r1450;
	@%p457 bra 	$L__BB1_479;
$L__BB1_474:
	mul.wide.s32 	%rd445, %r1463, 20;
	add.s64 	%rd446, %rd686, %rd445;
	ld.u32 	%r372, [%rd446];
	mul.wide.s32 	%rd447, %r372, 8;
	add.s64 	%rd448, %rd97, %rd447;
	ld.global.u64 	%rd449, [%rd448];
	shl.b64 	%rd450, %rd449, 2;
	add.s64 	%rd451, %rd96, %rd450;
	ld.global.u64 	%rd452, [%rd448+8];
	cvt.u32.u64 	%r1021, %rd449;
	cvt.u32.u64 	%r1022, %rd452;
	sub.s32 	%r1023, %r1022, %r1021;
	{ // callseq 16, 0
	.param .b64 param0;
	st.param.b64 	[param0], %rd451;
	.param .b32 param1;
	st.param.b32 	[param1], %r1023;
	.param .b32 param2;
	st.param.b32 	[param2], %r369;
	.param .b32 retval0;
	call.uni (retval0), 
	_Z20device_bsearch_arrayPiii, 
	(
	param0, 
	param1, 
	param2
	);
	ld.param.b32 	%r1024, [retval0];
	} // callseq 16
	setp.eq.s32 	%p458, %r1024, -1;
	@%p458 bra 	$L__BB1_476;
	ld.u32 	%r1026, [%rd105+12];
	add.s32 	%r1027, %r1026, -1;
	st.u32 	[%rd105+12], %r1027;
$L__BB1_476:
	mul.wide.s32 	%rd453, %r372, 8;
	add.s64 	%rd454, %rd99, %rd453;
	ld.global.u64 	%rd455, [%rd454];
	shl.b64 	%rd456, %rd455, 2;
	add.s64 	%rd457, %rd98, %rd456;
	ld.global.u64 	%rd458, [%rd454+8];
	cvt.u32.u64 	%r1028, %rd455;
	cvt.u32.u64 	%r1029, %rd458;
	sub.s32 	%r1030, %r1029, %r1028;
	{ // callseq 17, 0
	.param .b64 param0;
	st.param.b64 	[param0], %rd457;
	.param .b32 param1;
	st.param.b32 	[param1], %r1030;
	.param .b32 param2;
	st.param.b32 	[param2], %r369;
	.param .b32 retval0;
	call.uni (retval0), 
	_Z20device_bsearch_arrayPiii, 
	(
	param0, 
	param1, 
	param2
	);
	ld.param.b32 	%r1031, [retval0];
	} // callseq 17
	setp.eq.s32 	%p459, %r1031, -1;
	@%p459 bra 	$L__BB1_478;
	ld.u32 	%r1033, [%rd105+16];
	add.s32 	%r1034, %r1033, -1;
	st.u32 	[%rd105+16], %r1034;
$L__BB1_478:
	add.s32 	%r1463, %r1463, 32;
	ld.shared.u32 	%r1035, [%r5+384];
	setp.lt.s32 	%p460, %r1463, %r1035;
	@%p460 bra 	$L__BB1_474;
$L__BB1_479:
	bar.warp.sync 	-1;
	add.s32 	%r1462, %r1462, 1;
	ld.shared.u32 	%r1450, [%r5+384];
	sub.s32 	%r1036, %r1450, %r1451;
	setp.lt.s32 	%p461, %r1462, %r1036;
	@%p461 bra 	$L__BB1_473;
	bra.uni 	$L__BB1_491;
$L__BB1_480:
	setp.ge.s32 	%p462, %r6, %r354;
	@%p462 bra 	$L__BB1_490;
	ld.param.u64 	%rd100, [%rd1+232];
	ld.param.u64 	%rd459, [%rd1+240];
	cvta.to.global.u64 	%rd101, %rd459;
	ld.param.u64 	%rd102, [%rd1+248];
	ld.param.u64 	%rd460, [%rd1+256];
	cvta.to.global.u64 	%rd103, %rd460;
	mov.u32 	%r1458, %r6;
$L__BB1_482:
	setp.lt.s32 	%p463, %r1451, 1;
	mul.wide.s32 	%rd461, %r1458, 20;
	add.s64 	%rd104, %rd686, %rd461;
	ld.u32 	%r358, [%rd104];
	@%p463 bra 	$L__BB1_489;
	sub.s32 	%r1459, %r1450, %r1451;
$L__BB1_484:
	mul.wide.s32 	%rd462, %r1459, 20;
	add.s64 	%rd463, %rd686, %rd462;
	ld.u32 	%r361, [%rd463];
	mul.wide.s32 	%rd464, %r361, 8;
	add.s64 	%rd465, %rd101, %rd464;
	ld.global.u64 	%rd466, [%rd465];
	shl.b64 	%rd467, %rd466, 2;
	add.s64 	%rd468, %rd100, %rd467;
	ld.global.u64 	%rd469, [%rd465+8];
	cvt.u32.u64 	%r1037, %rd466;
	cvt.u32.u64 	%r1038, %rd469;
	sub.s32 	%r1039, %r1038, %r1037;
	{ // callseq 18, 0
	.param .b64 param0;
	st.param.b64 	[param0], %rd468;
	.param .b32 param1;
	st.param.b32 	[param1], %r1039;
	.param .b32 param2;
	st.param.b32 	[param2], %r358;
	.param .b32 retval0;
	call.uni (retval0), 
	_Z20device_bsearch_arrayPiii, 
	(
	param0, 
	param1, 
	param2
	);
	ld.param.b32 	%r1040, [retval0];
	} // callseq 18
	setp.eq.s32 	%p464, %r1040, -1;
	@%p464 bra 	$L__BB1_486;
	ld.u32 	%r1042, [%rd104+12];
	add.s32 	%r1043, %r1042, -1;
	st.u32 	[%rd104+12], %r1043;
$L__BB1_486:
	mul.wide.s32 	%rd470, %r361, 8;
	add.s64 	%rd471, %rd103, %rd470;
	ld.global.u64 	%rd472, [%rd471];
	shl.b64 	%rd473, %rd472, 2;
	add.s64 	%rd474, %rd102, %rd473;
	ld.global.u64 	%rd475, [%rd471+8];
	cvt.u32.u64 	%r1044, %rd472;
	cvt.u32.u64 	%r1045, %rd475;
	sub.s32 	%r1046, %r1045, %r1044;
	{ // callseq 19, 0
	.param .b64 param0;
	st.param.b64 	[param0], %rd474;
	.param .b32 param1;
	st.param.b32 	[param1], %r1046;
	.param .b32 param2;
	st.param.b32 	[param2], %r358;
	.param .b32 retval0;
	call.uni (retval0), 
	_Z20device_bsearch_arrayPiii, 
	(
	param0, 
	param1, 
	param2
	);
	ld.param.b32 	%r1047, [retval0];
	} // callseq 19
	setp.eq.s32 	%p465, %r1047, -1;
	@%p465 bra 	$L__BB1_488;
	ld.u32 	%r1049, [%rd104+16];
	add.s32 	%r1050, %r1049, -1;
	st.u32 	[%rd104+16], %r1050;
$L__BB1_488:
	add.s32 	%r1459, %r1459, 1;
	ld.shared.u32 	%r1450, [%r5+384];
	setp.lt.s32 	%p466, %r1459, %r1450;
	@%p466 bra 	$L__BB1_484;
$L__BB1_489:
	add.s32 	%r1458, %r1458, 32;
	sub.s32 	%r1051, %r1450, %r1451;
	setp.lt.s32 	%p467, %r1458, %r1051;
	@%p467 bra 	$L__BB1_482;
$L__BB1_490:
	bar.warp.sync 	-1;
	ld.shared.u32 	%r1450, [%r5+384];
$L__BB1_491:
	sub.s32 	%r1052, %r1450, %r1451;
	st.shared.u32 	[%r5+384], %r1052;
	ld.shared.u32 	%r1053, [%r5+320];
	sub.s32 	%r1054, %r1053, %r1451;
	st.shared.u32 	[%r5+320], %r1054;
	ld.param.u64 	%rd476, [%rd1+160];
	cvta.to.global.u64 	%rd106, %rd476;
	ld.global.u32 	%r1055, [%rd106];
	setp.lt.s32 	%p468, %r1052, %r1055;
	@%p468 bra 	$L__BB1_766;
	ld.param.u64 	%rd477, [%rd1+152];
	cvta.to.global.u64 	%rd107, %rd477;
	ld.param.u64 	%rd108, [%rd1+232];
	ld.param.u64 	%rd478, [%rd1+240];
	cvta.to.global.u64 	%rd109, %rd478;
	ld.param.u64 	%rd110, [%rd1+248];
	ld.param.u64 	%rd479, [%rd1+256];
	cvta.to.global.u64 	%rd111, %rd479;
	mov.b16 	%rs44, 0;
$L__BB1_493:
	setp.ne.s32 	%p469, %r3, 0;
	ld.u32 	%r1485, [%rd686+8];
	ld.u32 	%r1056, [%rd686+12];
	add.s32 	%r1486, %r1056, %r1485;
	@%p469 bra 	$L__BB1_498;
	mov.b16 	%rs25, 0;
	st.shared.u8 	[%r10+20480], %rs25;
	ld.u32 	%r1057, [%rd686+8];
	st.shared.u32 	[%r5+19904], %r1057;
	ld.u32 	%r1058, [%rd686+12];
	add.s32 	%r1059, %r1058, %r1057;
	st.shared.u32 	[%r5+20032], %r1059;
	ld.shared.u32 	%r379, [%r5+256];
	add.s32 	%r1060, %r379, 1;
	ld.global.u32 	%r380, [%rd106];
	setp.ge.s32 	%p470, %r1060, %r380;
	@%p470 bra 	$L__BB1_496;
	mul.wide.s32 	%rd482, %r380, 4;
	add.s64 	%rd483, %rd107, %rd482;
	ld.global.u32 	%r1465, [%rd483];
	bra.uni 	$L__BB1_497;
$L__BB1_496:
	mul.wide.s32 	%rd480, %r379, 4;
	add.s64 	%rd481, %rd107, %rd480;
	ld.global.u32 	%r1465, [%rd481+4];
$L__BB1_497:
	st.shared.u32 	[%r5+19648], %r1465;
$L__BB1_498:
	bar.warp.sync 	-1;
	ld.shared.u32 	%r384, [%r5+256];
	setp.ge.s32 	%p471, %r13, %r384;
	@%p471 bra 	$L__BB1_510;
	add.s32 	%r1062, %r6, 33;
	max.s32 	%r1063, %r384, %r1062;
	sub.s32 	%r1064, %r1063, %r6;
	add.s32 	%r385, %r1064, -2;
	shr.u32 	%r1065, %r385, 5;
	add.s32 	%r386, %r1065, 1;
	and.b32  	%r387, %r386, 7;
	setp.lt.u32 	%p472, %r385, 224;
	mov.u32 	%r1481, %r13;
	@%p472 bra 	$L__BB1_502;
	and.b32  	%r388, %r386, 268435448;
	mov.b32 	%r1484, 0;
	mov.u32 	%r1481, %r13;
$L__BB1_501:
	.pragma "nounroll";
	mul.wide.s32 	%rd484, %r1481, 20;
	add.s64 	%rd485, %rd686, %rd484;
	ld.u32 	%r1067, [%rd485+8];
	min.s32 	%r1068, %r1067, %r1485;
	ld.u32 	%r1069, [%rd485+12];
	add.s32 	%r1070, %r1069, %r1067;
	min.s32 	%r1071, %r1070, %r1486;
	ld.u32 	%r1072, [%rd485+648];
	min.s32 	%r1073, %r1072, %r1068;
	ld.u32 	%r1074, [%rd485+652];
	add.s32 	%r1075, %r1074, %r1072;
	min.s32 	%r1076, %r1075, %r1071;
	ld.u32 	%r1077, [%rd485+1288];
	min.s32 	%r1078, %r1077, %r1073;
	ld.u32 	%r1079, [%rd485+1292];
	add.s32 	%r1080, %r1079, %r1077;
	min.s32 	%r1081, %r1080, %r1076;
	ld.u32 	%r1082, [%rd485+1928];
	min.s32 	%r1083, %r1082, %r1078;
	ld.u32 	%r1084, [%rd485+1932];
	add.s32 	%r1085, %r1084, %r1082;
	min.s32 	%r1086, %r1085, %r1081;
	ld.u32 	%r1087, [%rd485+2568];
	min.s32 	%r1088, %r1087, %r1083;
	ld.u32 	%r1089, [%rd485+2572];
	add.s32 	%r1090, %r1089, %r1087;
	min.s32 	%r1091, %r1090, %r1086;
	ld.u32 	%r1092, [%rd485+3208];
	min.s32 	%r1093, %r1092, %r1088;
	ld.u32 	%r1094, [%rd485+3212];
	add.s32 	%r1095, %r1094, %r1092;
	min.s32 	%r1096, %r1095, %r1091;
	ld.u32 	%r1097, [%rd485+3848];
	min.s32 	%r1098, %r1097, %r1093;
	ld.u32 	%r1099, [%rd485+3852];
	add.s32 	%r1100, %r1099, %r1097;
	min.s32 	%r1101, %r1100, %r1096;
	ld.u32 	%r1102, [%rd485+4488];
	min.s32 	%r1485, %r1102, %r1098;
	ld.u32 	%r1103, [%rd485+4492];
	add.s32 	%r1104, %r1103, %r1102;
	min.s32 	%r1486, %r1104, %r1101;
	add.s32 	%r1481, %r1481, 256;
	add.s32 	%r1484, %r1484, 8;
	setp.eq.s32 	%p473, %r1484, %r388;
	@%p473 bra 	$L__BB1_502;
	bra.uni 	$L__BB1_501;
$L__BB1_502:
	setp.eq.s32 	%p474, %r387, 0;
	@%p474 bra 	$L__BB1_510;
	setp.lt.u32 	%p475, %r387, 4;
	@%p475 bra 	$L__BB1_505;
	mul.wide.s32 	%rd486, %r1481, 20;
	add.s64 	%rd487, %rd686, %rd486;
	ld.u32 	%r1106, [%rd487+8];
	min.s32 	%r1107, %r1106, %r1485;
	ld.u32 	%r1108, [%rd487+12];
	add.s32 	%r1109, %r1108, %r1106;
	min.s32 	%r1110, %r1109, %r1486;
	ld.u32 	%r1111, [%rd487+648];
	min.s32 	%r1112, %r1111, %r1107;
	ld.u32 	%r1113, [%rd487+652];
	add.s32 	%r1114, %r1113, %r1111;
	min.s32 	%r1115, %r1114, %r1110;
	ld.u32 	%r1116, [%rd487+1288];
	min.s32 	%r1117, %r1116, %r1112;
	ld.u32 	%r1118, [%rd487+1292];
	add.s32 	%r1119, %r1118, %r1116;
	min.s32 	%r1120, %r1119, %r1115;
	ld.u32 	%r1121, [%rd487+1928];
	min.s32 	%r1485, %r1121, %r1117;
	ld.u32 	%r1122, [%rd487+1932];
	add.s32 	%r1123, %r1122, %r1121;
	min.s32 	%r1486, %r1123, %r1120;
	add.s32 	%r1481, %r1481, 128;
$L__BB1_505:
	and.b32  	%r1125, %r386, 3;
	setp.eq.s32 	%p476, %r1125, 0;
	@%p476 bra 	$L__BB1_510;
	setp.eq.s32 	%p477, %r1125, 1;
	@%p477 bra 	$L__BB1_508;
	mul.wide.s32 	%rd488, %r1481, 20;
	add.s64 	%rd489, %rd686, %rd488;
	ld.u32 	%r1126, [%rd489+8];
	min.s32 	%r1127, %r1126, %r1485;
	ld.u32 	%r1128, [%rd489+12];
	add.s32 	%r1129, %r1128, %r1126;
	min.s32 	%r1130, %r1129, %r1486;
	ld.u32 	%r1131, [%rd489+648];
	min.s32 	%r1485, %r1131, %r1127;
	ld.u32 	%r1132, [%rd489+652];
	add.s32 	%r1133, %r1132, %r1131;
	min.s32 	%r1486, %r1133, %r1130;
	add.s32 	%r1481, %r1481, 64;
$L__BB1_508:
	and.b32  	%r1134, %r385, 32;
	setp.ne.s32 	%p478, %r1134, 0;
	@%p478 bra 	$L__BB1_510;
	mul.wide.s32 	%rd490, %r1481, 20;
	add.s64 	%rd491, %rd686, %rd490;
	ld.u32 	%r1135, [%rd491+8];
	min.s32 	%r1485, %r1135, %r1485;
	ld.u32 	%r1136, [%rd491+12];
	add.s32 	%r1137, %r1136, %r1135;
	min.s32 	%r1486, %r1137, %r1486;
$L__BB1_510:
	setp.ne.s32 	%p479, %r6, 0;
	@%p479 bra 	$L__BB1_515;
	ld.shared.u32 	%r1138, [%r11];
	setp.ge.s32 	%p480, %r1485, %r1138;
	@%p480 bra 	$L__BB1_513;
	st.shared.u32 	[%r11], %r1485;
$L__BB1_513:
	ld.shared.u32 	%r1139, [%r12];
	setp.ge.s32 	%p481, %r1486, %r1139;
	@%p481 bra 	$L__BB1_515;
	st.shared.u32 	[%r12], %r1486;
$L__BB1_515:
	setp.ne.s32 	%p482, %r6, 1;
	bar.warp.sync 	-1;
	@%p482 bra 	$L__BB1_520;
	ld.shared.u32 	%r1140, [%r11];
	setp.ge.s32 	%p483, %r1485, %r1140;
	@%p483 bra 	$L__BB1_518;
	st.shared.u32 	[%r11], %r1485;
$L__BB1_518:
	ld.shared.u32 	%r1141, [%r12];
	setp.ge.s32 	%p484, %r1486, %r1141;
	@%p484 bra 	$L__BB1_520;
	st.shared.u32 	[%r12], %r1486;
$L__BB1_520:
	setp.ne.s32 	%p485, %r6, 2;
	bar.warp.sync 	-1;
	@%p485 bra 	$L__BB1_525;
	ld.shared.u32 	%r1142, [%r11];
	setp.ge.s32 	%p486, %r1485, %r1142;
	@%p486 bra 	$L__BB1_523;
	st.shared.u32 	[%r11], %r1485;
$L__BB1_523:
	ld.shared.u32 	%r1143, [%r12];
	setp.ge.s32 	%p487, %r1486, %r1143;
	@%p487 bra 	$L__BB1_525;
	st.shared.u32 	[%r12], %r1486;
$L__BB1_525:
	setp.ne.s32 	%p488, %r6, 3;
	bar.warp.sync 	-1;
	@%p488 bra 	$L__BB1_530;
	ld.shared.u32 	%r1144, [%r11];
	setp.ge.s32 	%p489, %r1485, %r1144;
	@%p489 bra 	$L__BB1_528;
	st.shared.u32 	[%r11], %r1485;
$L__BB1_528:
	ld.shared.u32 	%r1145, [%r12];
	setp.ge.s32 	%p490, %r1486, %r1145;
	@%p490 bra 	$L__BB1_530;
	st.shared.u32 	[%r12], %r1486;
$L__BB1_530:
	setp.ne.s32 	%p491, %r6, 4;
	bar.warp.sync 	-1;
	@%p491 bra 	$L__BB1_535;
	ld.shared.u32 	%r1146, [%r11];
	setp.ge.s32 	%p492, %r1485, %r1146;
	@%p492 bra 	$L__BB1_533;
	st.shared.u32 	[%r11], %r1485;
$L__BB1_533:
	ld.shared.u32 	%r1147, [%r12];
	setp.ge.s32 	%p493, %r1486, %r1147;
	@%p493 bra 	$L__BB1_535;
	st.shared.u32 	[%r12], %r1486;
$L__BB1_535:
	setp.ne.s32 	%p494, %r6, 5;
	bar.warp.sync 	-1;
	@%p494 bra 	$L__BB1_540;
	ld.shared.u32 	%r1148, [%r11];
	setp.ge.s32 	%p495, %r1485, %r1148;
	@%p495 bra 	$L__BB1_538;
	st.shared.u32 	[%r11], %r1485;
$L__BB1_538:
	ld.shared.u32 	%r1149, [%r12];
	setp.ge.s32 	%p496, %r1486, %r1149;
	@%p496 bra 	$L__BB1_540;
	st.shared.u32 	[%r12], %r1486;
$L__BB1_540:
	setp.ne.s32 	%p497, %r6, 6;
	bar.warp.sync 	-1;
	@%p497 bra 	$L__BB1_545;
	ld.shared.u32 	%r1150, [%r11];
	setp.ge.s32 	%p498, %r1485, %r1150;
	@%p498 bra 	$L__BB1_543;
	st.shared.u32 	[%r11], %r1485;
$L__BB1_543:
	ld.shared.u32 	%r1151, [%r12];
	setp.ge.s32 	%p499, %r1486, %r1151;
	@%p499 bra 	$L__BB1_545;
	st.shared.u32 	[%r12], %r1486;
$L__BB1_545:
	setp.ne.s32 	%p500, %r6, 7;
	bar.warp.sync 	-1;
	@%p500 bra 	$L__BB1_550;
	ld.shared.u32 	%r1152, [%r11];
	setp.ge.s32 	%p501, %r1485, %r1152;
	@%p501 bra 	$L__BB1_548;
	st.shared.u32 	[%r11], %r1485;
$L__BB1_548:
	ld.shared.u32 	%r1153, [%r12];
	setp.ge.s32 	%p502, %r1486, %r1153;
	@%p502 bra 	$L__BB1_550;
	st.shared.u32 	[%r12], %r1486;
$L__BB1_550:
	setp.ne.s32 	%p503, %r6, 8;
	bar.warp.sync 	-1;
	@%p503 bra 	$L__BB1_555;
	ld.shared.u32 	%r1154, [%r11];
	setp.ge.s32 	%p504, %r1485, %r1154;
	@%p504 bra 	$L__BB1_553;
	st.shared.u32 	[%r11], %r1485;
$L__BB1_553:
	ld.shared.u32 	%r1155, [%r12];
	setp.ge.s32 	%p505, %r1486, %r1155;
	@%p505 bra 	$L__BB1_555;
	st.shared.u32 	[%r12], %r1486;
$L__BB1_555:
	setp.ne.s32 	%p506, %r6, 9;
	bar.warp.sync 	-1;
	@%p506 bra 	$L__BB1_560;
	ld.shared.u32 	%r1156, [%r11];
	setp.ge.s32 	%p507, %r1485, %r1156;
	@%p507 bra 	$L__BB1_558;
	st.shared.u32 	[%r11], %r1485;
$L__BB1_558:
	ld.shared.u32 	%r1157, [%r12];
	setp.ge.s32 	%p508, %r1486, %r1157;
	@%p508 bra 	$L__BB1_560;
	st.shared.u32 	[%r12], %r1486;
$L__BB1_560:
	setp.ne.s32 	%p509, %r6, 10;
	bar.warp.sync 	-1;
	@%p509 bra 	$L__BB1_565;
	ld.shared.u32 	%r1158, [%r11];
	setp.ge.s32 	%p510, %r1485, %r1158;
	@%p510 bra 	$L__BB1_563;
	st.shared.u32 	[%r11], %r1485;
$L__BB1_563:
	ld.shared.u32 	%r1159, [%r12];
	setp.ge.s32 	%p511, %r1486, %r1159;
	@%p511 bra 	$L__BB1_565;
	st.shared.u32 	[%r12], %r1486;
$L__BB1_565:
	setp.ne.s32 	%p512, %r6, 11;
	bar.warp.sync 	-1;
	@%p512 bra 	$L__BB1_570;
	ld.shared.u32 	%r1160, [%r11];
	setp.ge.s32 	%p513, %r1485, %r1160;
	@%p513 bra 	$L__BB1_568;
	st.shared.u32 	[%r11], %r1485;
$L__BB1_568:
	ld.shared.u32 	%r1161, [%r12];
	setp.ge.s32 	%p514, %r1486, %r1161;
	@%p514 bra 	$L__BB1_570;
	st.shared.u32 	[%r12], %r1486;
$L__BB1_570:
	setp.ne.s32 	%p515, %r6, 12;
	bar.warp.sync 	-1;
	@%p515 bra 	$L__BB1_575;
	ld.shared.u32 	%r1162, [%r11];
	setp.ge.s32 	%p516, %r1485, %r1162;
	@%p516 bra 	$L__BB1_573;
	st.shared.u32 	[%r11], %r1485;
$L__BB1_573:
	ld.shared.u32 	%r1163, [%r12];
	setp.ge.s32 	%p517, %r1486, %r1163;
	@%p517 bra 	$L__BB1_575;
	st.shared.u32 	[%r12], %r1486;
$L__BB1_575:
	setp.ne.s32 	%p518, %r6, 13;
	bar.warp.sync 	-1;
	@%p518 bra 	$L__BB1_580;
	ld.shared.u32 	%r1164, [%r11];
	setp.ge.s32 	%p519, %r1485, %r1164;
	@%p519 bra 	$L__BB1_578;
	st.shared.u32 	[%r11], %r1485;
$L__BB1_578:
	ld.shared.u32 	%r1165, [%r12];
	setp.ge.s32 	%p520, %r1486, %r1165;
	@%p520 bra 	$L__BB1_580;
	st.shared.u32 	[%r12], %r1486;
$L__BB1_580:
	setp.ne.s32 	%p521, %r6, 14;
	bar.warp.sync 	-1;
	@%p521 bra 	$L__BB1_585;
	ld.shared.u32 	%r1166, [%r11];
	setp.ge.s32 	%p522, %r1485, %r1166;
	@%p522 bra 	$L__BB1_583;
	st.shared.u32 	[%r11], %r1485;
$L__BB1_583:
	ld.shared.u32 	%r1167, [%r12];
	setp.ge.s32 	%p523, %r1486, %r1167;
	@%p523 bra 	$L__BB1_585;
	st.shared.u32 	[%r12], %r1486;
$L__BB1_585:
	setp.ne.s32 	%p524, %r6, 15;
	bar.warp.sync 	-1;
	@%p524 bra 	$L__BB1_590;
	ld.shared.u32 	%r1168, [%r11];
	setp.ge.s32 	%p525, %r1485, %r1168;
	@%p525 bra 	$L__BB1_588;
	st.shared.u32 	[%r11], %r1485;
$L__BB1_588:
	ld.shared.u32 	%r1169, [%r12];
	setp.ge.s32 	%p526, %r1486, %r1169;
	@%p526 bra 	$L__BB1_590;
	st.shared.u32 	[%r12], %r1486;
$L__BB1_590:
	setp.ne.s32 	%p527, %r6, 16;
	bar.warp.sync 	-1;
	@%p527 bra 	$L__BB1_595;
	ld.shared.u32 	%r1170, [%r11];
	setp.ge.s32 	%p528, %r1485, %r1170;
	@%p528 bra 	$L__BB1_593;
	st.shared.u32 	[%r11], %r1485;
$L__BB1_593:
	ld.shared.u32 	%r1171, [%r12];
	setp.ge.s32 	%p529, %r1486, %r1171;
	@%p529 bra 	$L__BB1_595;
	st.shared.u32 	[%r12], %r1486;
$L__BB1_595:
	setp.ne.s32 	%p530, %r6, 17;
	bar.warp.sync 	-1;
	@%p530 bra 	$L__BB1_600;
	ld.shared.u32 	%r1172, [%r11];
	setp.ge.s32 	%p531, %r1485, %r1172;
	@%p531 bra 	$L__BB1_598;
	st.shared.u32 	[%r11], %r1485;
$L__BB1_598:
	ld.shared.u32 	%r1173, [%r12];
	setp.ge.s32 	%p532, %r1486, %r1173;
	@%p532 bra 	$L__BB1_600;
	st.shared.u32 	[%r12], %r1486;
$L__BB1_600:
	setp.ne.s32 	%p533, %r6, 18;
	bar.warp.sync 	-1;
	@%p533 bra 	$L__BB1_605;
	ld.shared.u32 	%r1174, [%r11];
	setp.ge.s32 	%p534, %r1485, %r1174;
	@%p534 bra 	$L__BB1_603;
	st.shared.u32 	[%r11], %r1485;
$L__BB1_603:
	ld.shared.u32 	%r1175, [%r12];
	setp.ge.s32 	%p535, %r1486, %r1175;
	@%p535 bra 	$L__BB1_605;
	st.shared.u32 	[%r12], %r1486;
$L__BB1_605:
	setp.ne.s32 	%p536, %r6, 19;
	bar.warp.sync 	-1;
	@%p536 bra 	$L__BB1_610;
	ld.shared.u32 	%r1176, [%r11];
	setp.ge.s32 	%p537, %r1485, %r1176;
	@%p537 bra 	$L__BB1_608;
	st.shared.u32 	[%r11], %r1485;
$L__BB1_608:
	ld.shared.u32 	%r1177, [%r12];
	setp.ge.s32 	%p538, %r1486, %r1177;
	@%p538 bra 	$L__BB1_610;
	st.shared.u32 	[%r12], %r1486;
$L__BB1_610:
	setp.ne.s32 	%p539, %r6, 20;
	bar.warp.sync 	-1;
	@%p539 bra 	$L__BB1_615;
	ld.shared.u32 	%r1178, [%r11];
	setp.ge.s32 	%p540, %r1485, %r1178;
	@%p540 bra 	$L__BB1_613;
	st.shared.u32 	[%r11], %r1485;
$L__BB1_613:
	ld.shared.u32 	%r1179, [%r12];
	setp.ge.s32 	%p541, %r1486, %r1179;
	@%p541 bra 	$L__BB1_615;
	st.shared.u32 	[%r12], %r1486;
$L__BB1_615:
	setp.ne.s32 	%p542, %r6, 21;
	bar.warp.sync 	-1;
	@%p542 bra 	$L__BB1_620;
	ld.shared.u32 	%r1180, [%r11];
	setp.ge.s32 	%p543, %r1485, %r1180;
	@%p543 bra 	$L__BB1_618;
	st.shared.u32 	[%r11], %r1485;
$L__BB1_618:
	ld.shared.u32 	%r1181, [%r12];
	setp.ge.s32 	%p544, %r1486, %r1181;
	@%p544 bra 	$L__BB1_620;
	st.shared.u32 	[%r12], %r1486;
$L__BB1_620:
	setp.ne.s32 	%p545, %r6, 22;
	bar.warp.sync 	-1;
	@%p545 bra 	$L__BB1_625;
	ld.shared.u32 	%r1182, [%r11];
	setp.ge.s32 	%p546, %r1485, %r1182;
	@%p546 bra 	$L__BB1_623;
	st.shared.u32 	[%r11], %r1485;
$L__BB1_623:
	ld.shared.u32 	%r1183, [%r12];
	setp.ge.s32 	%p547, %r1486, %r1183;
	@%p547 bra 	$L__BB1_625;
	st.shared.u32 	[%r12], %r1486;
$L__BB1_625:
	setp.ne.s32 	%p548, %r6, 23;
	bar.warp.sync 	-1;
	@%p548 bra 	$L__BB1_630;
	ld.shared.u32 	%r1184, [%r11];
	setp.ge.s32 	%p549, %r1485, %r1184;
	@%p549 bra 	$L__BB1_628;
	st.shared.u32 	[%r11], %r1485;
$L__BB1_628:
	ld.shared.u32 	%r1185, [%r12];
	setp.ge.s32 	%p550, %r1486, %r1185;
	@%p550 bra 	$L__BB1_630;
	st.shared.u32 	[%r12], %r1486;
$L__BB1_630:
	setp.ne.s32 	%p551, %r6, 24;
	bar.warp.sync 	-1;
	@%p551 bra 	$L__BB1_635;
	ld.shared.u32 	%r1186, [%r11];
	setp.ge.s32 	%p552, %r1485, %r1186;
	@%p552 bra 	$L__BB1_633;
	st.shared.u32 	[%r11], %r1485;
$L__BB1_633:
	ld.shared.u32 	%r1187, [%r12];
	setp.ge.s32 	%p553, %r1486, %r1187;
	@%p553 bra 	$L__BB1_635;
	st.shared.u32 	[%r12], %r1486;
$L__BB1_635:
	setp.ne.s32 	%p554, %r6, 25;
	bar.warp.sync 	-1;
	@%p554 bra 	$L__BB1_640;
	ld.shared.u32 	%r1188, [%r11];
	setp.ge.s32 	%p555, %r1485, %r1188;
	@%p555 bra 	$L__BB1_638;
	st.shared.u32 	[%r11], %r1485;
$L__BB1_638:
	ld.shared.u32 	%r1189, [%r12];
	setp.ge.s32 	%p556, %r1486, %r1189;
	@%p556 bra 	$L__BB1_640;
	st.shared.u32 	[%r12], %r1486;
$L__BB1_640:
	setp.ne.s32 	%p557, %r6, 26;
	bar.warp.sync 	-1;
	@%p557 bra 	$L__BB1_645;
	ld.shared.u32 	%r1190, [%r11];
	setp.ge.s32 	%p558, %r1485, %r1190;
	@%p558 bra 	$L__BB1_643;
	st.shared.u32 	[%r11], %r1485;
$L__BB1_643:
	ld.shared.u32 	%r1191, [%r12];
	setp.ge.s32 	%p559, %r1486, %r1191;
	@%p559 bra 	$L__BB1_645;
	st.shared.u32 	[%r12], %r1486;
$L__BB1_645:
	setp.ne.s32 	%p560, %r6, 27;
	bar.warp.sync 	-1;
	@%p560 bra 	$L__BB1_650;
	ld.shared.u32 	%r1192, [%r11];
	setp.ge.s32 	%p561, %r1485, %r1192;
	@%p561 bra 	$L__BB1_648;
	st.shared.u32 	[%r11], %r1485;
$L__BB1_648:
	ld.shared.u32 	%r1193, [%r12];
	setp.ge.s32 	%p562, %r1486, %r1193;
	@%p562 bra 	$L__BB1_650;
	st.shared.u32 	[%r12], %r1486;
$L__BB1_650:
	setp.ne.s32 	%p563, %r6, 28;
	bar.warp.sync 	-1;
	@%p563 bra 	$L__BB1_655;
	ld.shared.u32 	%r1194, [%r11];
	setp.ge.s32 	%p564, %r1485, %r1194;
	@%p564 bra 	$L__BB1_653;
	st.shared.u32 	[%r11], %r1485;
$L__BB1_653:
	ld.shared.u32 	%r1195, [%r12];
	setp.ge.s32 	%p565, %r1486, %r1195;
	@%p565 bra 	$L__BB1_655;
	st.shared.u32 	[%r12], %r1486;
$L__BB1_655:
	setp.ne.s32 	%p566, %r6, 29;
	bar.warp.sync 	-1;
	@%p566 bra 	$L__BB1_660;
	ld.shared.u32 	%r1196, [%r11];
	setp.ge.s32 	%p567, %r1485, %r1196;
	@%p567 bra 	$L__BB1_658;
	st.shared.u32 	[%r11], %r1485;
$L__BB1_658:
	ld.shared.u32 	%r1197, [%r12];
	setp.ge.s32 	%p568, %r1486, %r1197;
	@%p568 bra 	$L__BB1_660;
	st.shared.u32 	[%r12], %r1486;
$L__BB1_660:
	setp.ne.s32 	%p569, %r6, 30;
	bar.warp.sync 	-1;
	@%p569 bra 	$L__BB1_665;
	ld.shared.u32 	%r1198, [%r11];
	setp.ge.s32 	%p570, %r1485, %r1198;
	@%p570 bra 	$L__BB1_663;
	st.shared.u32 	[%r11], %r1485;
$L__BB1_663:
	ld.shared.u32 	%r1199, [%r12];
	setp.ge.s32 	%p571, %r1486, %r1199;
	@%p571 bra 	$L__BB1_665;
	st.shared.u32 	[%r12], %r1486;
$L__BB1_665:
	setp.ne.s32 	%p572, %r6, 31;
	bar.warp.sync 	-1;
	@%p572 bra 	$L__BB1_670;
	ld.shared.u32 	%r1200, [%r11];
	setp.ge.s32 	%p573, %r1485, %r1200;
	@%p573 bra 	$L__BB1_668;
	st.shared.u32 	[%r11], %r1485;
$L__BB1_668:
	ld.shared.u32 	%r1201, [%r12];
	setp.ge.s32 	%p574, %r1486, %r1201;
	@%p574 bra 	$L__BB1_670;
	st.shared.u32 	[%r12], %r1486;
$L__BB1_670:
	bar.warp.sync 	-1;
	@%p469 bra 	$L__BB1_683;
	ld.shared.u32 	%r1202, [%r5+19904];
	ld.shared.u32 	%r422, [%r5+256];
	mul.wide.s32 	%rd492, %r422, 4;
	add.s64 	%rd112, %rd107, %rd492;
	ld.global.u32 	%r1487, [%rd112];
	setp.ge.s32 	%p576, %r1202, %r1487;
	@%p576 bra 	$L__BB1_675;
	ld.global.u32 	%r1489, [%rd106];
	setp.ge.s32 	%p579, %r422, %r1489;
	@%p579 bra 	$L__BB1_674;
	mul.wide.s32 	%rd495, %r1489, 4;
	add.s64 	%rd496, %rd107, %rd495;
	ld.global.u32 	%r1487, [%rd496];
$L__BB1_674:
	sub.s32 	%r1490, %r1487, %r1485;
	st.shared.u32 	[%r5+19712], %r1490;
	ld.shared.u32 	%r1204, [%r5+20032];
	cvt.rn.f64.s32 	%fd8, %r1204;
	ld.param.u64 	%rd497, [%rd1+144];
	cvta.to.global.u64 	%rd498, %rd497;
	ld.global.f64 	%fd9, [%rd498];
	div.rn.f64 	%fd10, %fd8, %fd9;
	cvt.rmi.f64.f64 	%fd11, %fd10;
	add.f64 	%fd12, %fd11, 0d3FF0000000000000;
	cvt.rn.f64.s32 	%fd13, %r422;
	sub.f64 	%fd14, %fd12, %fd13;
	cvt.rzi.s32.f64 	%r1205, %fd14;
	ld.shared.u32 	%r1206, [%r5+320];
	min.s32 	%r1491, %r1205, %r1206;
	st.shared.u32 	[%r5+19776], %r1491;
	bra.uni 	$L__BB1_681;
$L__BB1_675:
	add.s32 	%r429, %r422, 1;
	ld.global.u32 	%r1489, [%rd106];
	setp.ge.s32 	%p577, %r429, %r1489;
	@%p577 bra 	$L__BB1_677;
	mul.wide.s32 	%rd493, %r1489, 4;
	add.s64 	%rd494, %rd107, %rd493;
	ld.global.u32 	%r1488, [%rd494];
	bra.uni 	$L__BB1_678;
$L__BB1_677:
	ld.global.u32 	%r1488, [%rd112+4];
$L__BB1_678:
	st.shared.u32 	[%r5+19648], %r1488;
	ld.shared.u32 	%r1491, [%r5+320];
	st.shared.u32 	[%r5+19776], %r1491;
	@%p577 bra 	$L__BB1_680;
	sub.s32 	%r1490, %r1489, %r422;
	st.shared.u32 	[%r5+19712], %r1490;
	bra.uni 	$L__BB1_681;
$L__BB1_680:
	mov.b32 	%r1490, 0;
	st.shared.u32 	[%r5+19712], %r1490;
$L__BB1_681:
	add.s32 	%r1207, %r1491, %r422;
	setp.ge.s32 	%p580, %r1207, %r1489;
	max.s32 	%r1208, %r1490, 0;
	setp.le.s32 	%p581, %r1208, %r1491;
	and.pred  	%p582, %p580, %p581;
	@%p582 bra 	$L__BB1_683;
	mov.b16 	%rs26, 1;
	st.shared.u8 	[%r10+20480], %rs26;
$L__BB1_683:
	bar.warp.sync 	-1;
	ld.shared.u8 	%rs27, [%r10+20480];
	setp.ne.s16 	%p583, %rs27, 0;
	@%p583 bra 	$L__BB1_746;
	ld.shared.u32 	%r439, [%r5+256];
	setp.ge.s32 	%p584, %r6, %r439;
	mov.u16 	%rs43, %rs44;
	@%p584 bra 	$L__BB1_701;
	ld.global.u32 	%r440, [%rd106];
	mul.wide.s32 	%rd499, %r440, 4;
	add.s64 	%rd500, %rd107, %rd499;
	ld.global.u32 	%r441, [%rd500];
	mov.u32 	%r1492, %r6;
	bra.uni 	$L__BB1_687;
$L__BB1_686:
	add.s32 	%r1492, %r1492, 32;
	setp.ge.s32 	%p596, %r1492, %r439;
	mov.u16 	%rs43, %rs44;
	@%p596 bra 	$L__BB1_701;
$L__BB1_687:
	mul.wide.s32 	%rd501, %r1492, 20;
	add.s64 	%rd113, %rd686, %rd501;
	ld.u32 	%r445, [%rd113+8];
	ld.u32 	%r446, [%rd113+12];
	add.s32 	%r447, %r446, %r445;
	setp.lt.s32 	%p585, %r447, %r441;
	mov.b16 	%rs43, 1;
	@%p585 bra 	$L__BB1_701;
	ld.u32 	%r1209, [%rd113+16];
	add.s32 	%r1210, %r440, -1;
	setp.lt.s32 	%p586, %r1209, %r1210;
	@%p586 bra 	$L__BB1_701;
	add.s32 	%r448, %r439, %r446;
	setp.lt.s32 	%p587, %r448, %r440;
	mul.wide.s32 	%rd502, %r448, 4;
	add.s64 	%rd114, %rd107, %rd502;
	mov.u32 	%r1493, %r441;
	@%p587 bra 	$L__BB1_691;
	ld.global.u32 	%r1493, [%rd114];
$L__BB1_691:
	setp.lt.s32 	%p588, %r447, %r1493;
	@%p588 bra 	$L__BB1_701;
	ld.shared.u32 	%r1211, [%r5+19648];
	setp.lt.s32 	%p589, %r447, %r1211;
	@%p589 bra 	$L__BB1_701;
	setp.ne.s32 	%p590, %r446, 0;
	@%p590 bra 	$L__BB1_697;
	mov.u32 	%r1494, %r441;
	@%p587 bra 	$L__BB1_696;
	ld.global.u32 	%r1494, [%rd114];
$L__BB1_696:
	setp.lt.s32 	%p592, %r445, %r1494;
	@%p592 bra 	$L__BB1_701;
$L__BB1_697:
	ld.shared.u32 	%r1212, [%r5+19776];
	add.s32 	%r1213, %r1212, %r445;
	add.s32 	%r1214, %r439, %r1212;
	mul.wide.s32 	%rd503, %r1214, 4;
	add.s64 	%rd504, %rd107, %rd503;
	ld.global.u32 	%r1215, [%rd504];
	setp.lt.s32 	%p593, %r1213, %r1215;
	@%p593 bra 	$L__BB1_701;
	ld.shared.u32 	%r1216, [%r5+19712];
	add.s32 	%r455, %r1216, %r439;
	setp.lt.s32 	%p594, %r455, %r440;
	mov.u32 	%r1495, %r441;
	@%p594 bra 	$L__BB1_700;
	mul.wide.s32 	%rd505, %r455, 4;
	add.s64 	%rd506, %rd107, %rd505;
	ld.global.u32 	%r1495, [%rd506];
$L__BB1_700:
	setp.ge.s32 	%p595, %r447, %r1495;
	@%p595 bra 	$L__BB1_686;
$L__BB1_701:
	and.b16  	%rs36, %rs43, 255;
	setp.ne.s16 	%p597, %rs36, 0;
	mov.b32 	%r1217, -1;
	vote.sync.any.pred 	%p598, %p597, %r1217;
	selp.u16 	%rs7, 1, 0, %p598;
	mov.b16 	%rs44, 1;
	@%p598 bra 	$L__BB1_746;
	add.s32 	%r1497, %r439, %r6;
	ld.shared.u32 	%r1496, [%r5+384];
	setp.ge.s32 	%p599, %r1497, %r1496;
	mov.b32 	%r1498, 0;
	@%p599 bra 	$L__BB1_714;
	mov.b32 	%r1498, 0;
$L__BB1_704:
	mul.wide.s32 	%rd507, %r1497, 20;
	add.s64 	%rd115, %rd686, %rd507;
	ld.u32 	%r463, [%rd115+8];
	ld.u32 	%r464, [%rd115+12];
	add.s32 	%r465, %r464, %r463;
	ld.global.u32 	%r466, [%rd106];
	mul.wide.s32 	%rd508, %r466, 4;
	add.s64 	%rd509, %rd107, %rd508;
	ld.global.u32 	%r467, [%rd509];
	setp.lt.s32 	%p600, %r465, %r467;
	@%p600 bra 	$L__BB1_712;
	ld.u32 	%r1221, [%rd115+16];
	add.s32 	%r1222, %r466, -1;
	setp.lt.s32 	%p601, %r1221, %r1222;
	@%p601 bra 	$L__BB1_712;
	ld.shared.u32 	%r468, [%r5+256];
	add.s32 	%r1223, %r464, %r468;
	add.s32 	%r469, %r1223, 1;
	setp.lt.s32 	%p602, %r469, %r466;
	mov.u32 	%r1499, %r467;
	@%p602 bra 	$L__BB1_708;
	mul.wide.s32 	%rd510, %r469, 4;
	add.s64 	%rd511, %rd107, %rd510;
	ld.global.u32 	%r1499, [%rd511];
$L__BB1_708:
	setp.lt.s32 	%p603, %r465, %r1499;
	@%p603 bra 	$L__BB1_712;
	ld.shared.u32 	%r1224, [%r5+19648];
	setp.lt.s32 	%p604, %r465, %r1224;
	@%p604 bra 	$L__BB1_712;
	ld.shared.u32 	%r1225, [%r5+19776];
	add.s32 	%r1226, %r1225, %r463;
	ld.shared.u32 	%r1227, [%r5+19712];
	add.s32 	%r472, %r1227, %r468;
	mul.wide.s32 	%rd512, %r472, 4;
	add.s64 	%rd513, %rd107, %rd512;
	ld.global.u32 	%r473, [%rd513];
	setp.le.s32 	%p605, %r1226, %r473;
	@%p605 bra 	$L__BB1_712;
	setp.lt.s32 	%p606, %r472, %r466;
	selp.b32 	%r1228, %r467, %r473, %p606;
	setp.ge.s32 	%p607, %r465, %r1228;
	@%p607 bra 	$L__BB1_713;
$L__BB1_712:
	mov.b32 	%r1229, -1;
	st.u32 	[%rd115+4], %r1229;
	add.s32 	%r1498, %r1498, 1;
	ld.shared.u32 	%r1496, [%r5+384];
$L__BB1_713:
	add.s32 	%r1497, %r1497, 32;
	setp.lt.s32 	%p608, %r1497, %r1496;
	@%p608 bra 	$L__BB1_704;
$L__BB1_714:
	shfl.sync.bfly.b32	%r1230|%p609, %r1498, 1, 31, -1;
	add.s32 	%r1231, %r1230, %r1498;
	shfl.sync.bfly.b32	%r1232|%p610, %r1231, 2, 31, -1;
	add.s32 	%r1233, %r1232, %r1231;
	shfl.sync.bfly.b32	%r1234|%p611, %r1233, 4, 31, -1;
	add.s32 	%r1235, %r1234, %r1233;
	shfl.sync.bfly.b32	%r1236|%p612, %r1235, 8, 31, -1;
	add.s32 	%r1237, %r1236, %r1235;
	shfl.sync.bfly.b32	%r1238|%p613, %r1237, 16, 31, -1;
	add.s32 	%r481, %r1238, %r1237;
	ld.shared.u32 	%r482, [%r5+320];
	setp.lt.s32 	%p614, %r482, 1;
	@%p614 bra 	$L__BB1_722;
	ld.shared.s32 	%rd116, [%r5+256];
	add.s32 	%r483, %r482, -1;
	mov.b32 	%r1504, 0;
$L__BB1_716:
	and.b32  	%r1240, %r1504, 1;
	add.s32 	%r1505, %r1240, %r9;
	setp.ge.s32 	%p615, %r1505, %r483;
	@%p615 bra 	$L__BB1_720;
$L__BB1_717:
	cvt.s64.s32 	%rd514, %r1505;
	add.s64 	%rd515, %rd116, %rd514;
	mad.lo.s64 	%rd117, %rd515, 20, %rd686;
	ld.u32 	%r487, [%rd117+4];
	ld.u32 	%r1241, [%rd117+24];
	setp.eq.s32 	%p616, %r487, 0;
	setp.ne.s32 	%p617, %r1241, 0;
	or.pred  	%p618, %p616, %p617;
	@%p618 bra 	$L__BB1_719;
	ld.u32 	%r1243, [%rd117+16];
	ld.u32 	%r1244, [%rd117+12];
	ld.u32 	%r1245, [%rd117+8];
	ld.u32 	%r1246, [%rd117];
	ld.u32 	%r1247, [%rd117+20];
	ld.u32 	%r1248, [%rd117+28];
	ld.u32 	%r1249, [%rd117+32];
	ld.u32 	%r1250, [%rd117+36];
	st.u32 	[%rd117], %r1247;
	mov.b32 	%r1251, 0;
	st.u32 	[%rd117+4], %r1251;
	st.u32 	[%rd117+8], %r1248;
	st.u32 	[%rd117+12], %r1249;
	st.u32 	[%rd117+16], %r1250;
	st.u32 	[%rd117+20], %r1246;
	st.u32 	[%rd117+24], %r487;
	st.u32 	[%rd117+28], %r1245;
	st.u32 	[%rd117+32], %r1244;
	st.u32 	[%rd117+36], %r1243;
$L__BB1_719:
	add.s32 	%r1505, %r1505, 64;
	setp.lt.s32 	%p619, %r1505, %r483;
	@%p619 bra 	$L__BB1_717;
$L__BB1_720:
	bar.warp.sync 	-1;
	add.s32 	%r1504, %r1504, 1;
	setp.ne.s32 	%p620, %r1504, %r482;
	@%p620 bra 	$L__BB1_716;
	ld.shared.u32 	%r1496, [%r5+384];
$L__BB1_722:
	sub.s32 	%r492, %r1496, %r481;
	setp.gt.s32 	%p621, %r492, %r481;
	@%p621 bra 	$L__BB1_732;
	setp.le.s32 	%p622, %r1496, %r481;
	@%p622 bra 	$L__BB1_743;
	sub.s32 	%r493, %r6, %r481;
	mov.b32 	%r1512, 0;
$L__BB1_725:
	mul.wide.u32 	%rd516, %r1512, 20;
	add.s64 	%rd120, %rd686, %rd516;
	ld.u32 	%r506, [%rd120];
	add.s32 	%r1513, %r493, %r1496;
	setp.ge.s32 	%p623, %r1513, %r1496;
	@%p623 bra 	$L__BB1_731;
$L__BB1_726:
	mul.wide.s32 	%rd517, %r1513, 20;
	add.s64 	%rd518, %rd686, %rd517;
	ld.u32 	%r509, [%rd518];
	mul.wide.s32 	%rd519, %r509, 8;
	add.s64 	%rd520, %rd109, %rd519;
	ld.global.u64 	%rd521, [%rd520];
	shl.b64 	%rd522, %rd521, 2;
	add.s64 	%rd523, %rd108, %rd522;
	ld.global.u64 	%rd524, [%rd520+8];
	cvt.u32.u64 	%r1253, %rd521;
	cvt.u32.u64 	%r1254, %rd524;
	sub.s32 	%r1255, %r1254, %r1253;
	{ // callseq 20, 0
	.param .b64 param0;
	st.param.b64 	[param0], %rd523;
	.param .b32 param1;
	st.param.b32 	[param1], %r1255;
	.param .b32 param2;
	st.param.b32 	[param2], %r506;
	.param .b32 retval0;
	call.uni (retval0), 
	_Z20device_bsearch_arrayPiii, 
	(
	param0, 
	param1, 
	param2
	);
	ld.param.b32 	%r1256, [retval0];
	} // callseq 20
	setp.eq.s32 	%p624, %r1256, -1;
	@%p624 bra 	$L__BB1_728;
	ld.u32 	%r1258, [%rd120+12];
	add.s32 	%r1259, %r1258, -1;
	st.u32 	[%rd120+12], %r1259;
$L__BB1_728:
	mul.wide.s32 	%rd525, %r509, 8;
	add.s64 	%rd526, %rd111, %rd525;
	ld.global.u64 	%rd527, [%rd526];
	shl.b64 	%rd528, %rd527, 2;
	add.s64 	%rd529, %rd110, %rd528;
	ld.global.u64 	%rd530, [%rd526+8];
	cvt.u32.u64 	%r1260, %rd527;
	cvt.u32.u64 	%r1261, %rd530;
	sub.s32 	%r1262, %r1261, %r1260;
	{ // callseq 21, 0
	.param .b64 param0;
	st.param.b64 	[param0], %rd529;
	.param .b32 param1;
	st.param.b32 	[param1], %r1262;
	.param .b32 param2;
	st.param.b32 	[param2], %r506;
	.param .b32 retval0;
	call.uni (retval0), 
	_Z20device_bsearch_arrayPiii, 
	(
	param0, 
	param1, 
	param2
	);
	ld.param.b32 	%r1263, [retval0];
	} // callseq 21
	setp.eq.s32 	%p625, %r1263, -1;
	@%p625 bra 	$L__BB1_730;
	ld.u32 	%r1265, [%rd120+16];
	add.s32 	%r1266, %r1265, -1;
	st.u32 	[%rd120+16], %r1266;
$L__BB1_730:
	add.s32 	%r1513, %r1513, 32;
	ld.shared.u32 	%r1267, [%r5+384];
	setp.lt.s32 	%p626, %r1513, %r1267;
	@%p626 bra 	$L__BB1_726;
$L__BB1_731:
	bar.warp.sync 	-1;
	add.s32 	%r1512, %r1512, 1;
	ld.shared.u32 	%r1496, [%r5+384];
	sub.s32 	%r1268, %r1496, %r481;
	setp.lt.s32 	%p627, %r1512, %r1268;
	@%p627 bra 	$L__BB1_725;
	bra.uni 	$L__BB1_743;
$L__BB1_732:
	setp.ge.s32 	%p628, %r6, %r492;
	@%p628 bra 	$L__BB1_742;
	ld.param.u64 	%rd531, [%rd1+256];
	cvta.to.global.u64 	%rd118, %rd531;
	mov.u32 	%r1508, %r6;
$L__BB1_734:
	setp.lt.s32 	%p629, %r481, 1;
	mul.wide.s32 	%rd532, %r1508, 20;
	add.s64 	%rd119, %rd686, %rd532;
	ld.u32 	%r496, [%rd119];
	@%p629 bra 	$L__BB1_741;
	sub.s32 	%r1509, %r1496, %r481;
$L__BB1_736:
	mul.wide.s32 	%rd533, %r1509, 20;
	add.s64 	%rd534, %rd686, %rd533;
	ld.u32 	%r499, [%rd534];
	mul.wide.s32 	%rd535, %r499, 8;
	add.s64 	%rd536, %rd109, %rd535;
	ld.global.u64 	%rd537, [%rd536];
	shl.b64 	%rd538, %rd537, 2;
	add.s64 	%rd539, %rd108, %rd538;
	ld.global.u64 	%rd540, [%rd536+8];
	cvt.u32.u64 	%r1269, %rd537;
	cvt.u32.u64 	%r1270, %rd540;
	sub.s32 	%r1271, %r1270, %r1269;
	{ // callseq 22, 0
	.param .b64 param0;
	st.param.b64 	[param0], %rd539;
	.param .b32 param1;
	st.param.b32 	[param1], %r1271;
	.param .b32 param2;
	st.param.b32 	[param2], %r496;
	.param .b32 retval0;
	call.uni (retval0), 
	_Z20device_bsearch_arrayPiii, 
	(
	param0, 
	param1, 
	param2
	);
	ld.param.b32 	%r1272, [retval0];
	} // callseq 22
	setp.eq.s32 	%p630, %r1272, -1;
	@%p630 bra 	$L__BB1_738;
	ld.u32 	%r1274, [%rd119+12];
	add.s32 	%r1275, %r1274, -1;
	st.u32 	[%rd119+12], %r1275;
$L__BB1_738:
	mul.wide.s32 	%rd541, %r499, 8;
	add.s64 	%rd542, %rd111, %rd541;
	ld.global.u64 	%rd543, [%rd542];
	shl.b64 	%rd544, %rd543, 2;
	add.s64 	%rd545, %rd110, %rd544;
	ld.global.u64 	%rd546, [%rd542+8];
	add.s64 	%rd547, %rd118, %rd541;
	ld.global.u64 	%rd548, [%rd547];
	cvt.u32.u64 	%r1276, %rd548;
	cvt.u32.u64 	%r1277, %rd546;
	sub.s32 	%r1278, %r1277, %r1276;
	{ // callseq 23, 0
	.param .b64 param0;
	st.param.b64 	[param0], %rd545;
	.param .b32 param1;
	st.param.b32 	[param1], %r1278;
	.param .b32 param2;
	st.param.b32 	[param2], %r496;
	.param .b32 retval0;
	call.uni (retval0), 
	_Z20device_bsearch_arrayPiii, 
	(
	param0, 
	param1, 
	param2
	);
	ld.param.b32 	%r1279, [retval0];
	} // callseq 23
	setp.eq.s32 	%p631, %r1279, -1;
	@%p631 bra 	$L__BB1_740;
	ld.u32 	%r1281, [%rd119+16];
	add.s32 	%r1282, %r1281, -1;
	st.u32 	[%rd119+16], %r1282;
$L__BB1_740:
	add.s32 	%r1509, %r1509, 1;
	ld.shared.u32 	%r1496, [%r5+384];
	setp.lt.s32 	%p632, %r1509, %r1496;
	@%p632 bra 	$L__BB1_736;
$L__BB1_741:
	add.s32 	%r1508, %r1508, 32;
	sub.s32 	%r1283, %r1496, %r481;
	setp.lt.s32 	%p633, %r1508, %r1283;
	@%p633 bra 	$L__BB1_734;
$L__BB1_742:
	bar.warp.sync 	-1;
$L__BB1_743:
	@%p469 bra 	$L__BB1_745;
	ld.shared.u32 	%r1284, [%r5+384];
	sub.s32 	%r1285, %r1284, %r481;
	st.shared.u32 	[%r5+384], %r1285;
	ld.shared.u32 	%r1286, [%r5+320];
	sub.s32 	%r1287, %r1286, %r481;
	st.shared.u32 	[%r5+320], %r1287;
$L__BB1_745:
	bar.warp.sync 	-1;
	setp.gt.s32 	%p635, %r481, 0;
	mov.u16 	%rs44, %rs7;
	@%p635 bra 	$L__BB1_493;
$L__BB1_746:
	ld.shared.u32 	%r1450, [%r5+384];
	ld.param.u64 	%rd549, [%rd1+160];
	cvta.to.global.u64 	%rd550, %rd549;
	ld.global.u32 	%r1288, [%rd550];
	setp.lt.s32 	%p636, %r1450, %r1288;
	@%p636 bra 	$L__BB1_766;
	and.b16  	%rs37, %rs44, 255;
	setp.ne.s16 	%p638, %rs37, 0;
	mov.pred 	%p663, 0;
	@%p638 bra 	$L__BB1_749;
	ld.shared.u8 	%rs38, [%r10+20480];
	setp.eq.s16 	%p663, %rs38, 0;
$L__BB1_749:
	ld.shared.u32 	%r1289, [%r5+256];
	cvt.s64.s32 	%rd121, %r1289;
	ld.param.u64 	%rd551, [%rd1+160];
	cvta.to.global.u64 	%rd552, %rd551;
	ld.global.u32 	%r1290, [%rd552];
	setp.lt.s32 	%p639, %r1289, %r1290;
	@%p639 bra 	$L__BB1_759;
	cvt.u32.u64 	%r1291, %rd121;
	setp.ge.s32 	%p641, %r6, %r1291;
	mov.pred 	%p664, 0;
	@%p641 bra 	$L__BB1_753;
	ld.param.u64 	%rd553, [%rd1+152];
	cvta.to.global.u64 	%rd554, %rd553;
	mul.wide.s32 	%rd555, %r1291, 4;
	add.s64 	%rd556, %rd554, %rd555;
	ld.global.u32 	%r515, [%rd556];
	mov.u32 	%r1515, %r6;
$L__BB1_752:
	mul.wide.s32 	%rd558, %r1515, 20;
	add.s64 	%rd559, %rd686, %rd558;
	ld.u32 	%r1294, [%rd559+8];
	setp.lt.s32 	%p664, %r1294, %r515;
	setp.ge.s32 	%p642, %r1294, %r515;
	add.s32 	%r1515, %r1515, 32;
	setp.lt.s32 	%p643, %r1515, %r1291;
	and.pred  	%p644, %p642, %p643;
	@%p644 bra 	$L__BB1_752;
$L__BB1_753:
	mov.b32 	%r1295, -1;
	vote.sync.any.pred 	%p645, %p664, %r1295;
	@%p645 bra 	$L__BB1_759;
	setp.ge.s32 	%p646, %r6, %r1291;
	ld.param.u64 	%rd560, [%rd1+296];
	cvta.to.global.u64 	%rd561, %rd560;
	ld.param.u64 	%rd562, [%rd1+288];
	cvta.to.global.u64 	%rd563, %rd562;
	shl.b64 	%rd564, %rd13, 3;
	add.s64 	%rd565, %rd563, %rd564;
	ld.global.u64 	%rd566, [%rd565];
	mul.lo.s32 	%r1298, %r2, 500;
	cvt.s64.s32 	%rd567, %r1298;
	add.s64 	%rd568, %rd566, %rd567;
	shl.b64 	%rd569, %rd568, 3;
	add.s64 	%rd570, %rd561, %rd569;
	ld.global.u64 	%rd571, [%rd570];
	mul.lo.s32 	%r1299, %r2, 5000;
	cvt.s64.s32 	%rd572, %r1299;
	add.s64 	%rd122, %rd571, %rd572;
	@%p646 bra 	$L__BB1_757;
	ld.param.u64 	%rd573, [%rd1+304];
	cvta.to.global.u64 	%rd123, %rd573;
	mov.u32 	%r1516, %r6;
$L__BB1_756:
	cvt.u32.u64 	%r1300, %rd121;
	cvt.s64.s32 	%rd574, %r1516;
	mul.wide.s32 	%rd575, %r1516, 20;
	add.s64 	%rd576, %rd686, %rd575;
	ld.u32 	%r1301, [%rd576];
	add.s64 	%rd577, %rd122, %rd574;
	shl.b64 	%rd578, %rd577, 2;
	add.s64 	%rd579, %rd123, %rd578;
	st.global.u32 	[%rd579], %r1301;
	add.s32 	%r1516, %r1516, 32;
	setp.lt.s32 	%p647, %r1516, %r1300;
	@%p647 bra 	$L__BB1_756;
$L__BB1_757:
	setp.ne.s32 	%p648, %r3, 0;
	@%p648 bra 	$L__BB1_759;
	cvta.to.global.u64 	%rd581, %rd562;
	mul.wide.s32 	%rd582, %r7, 8;
	add.s64 	%rd583, %rd581, %rd582;
	ld.global.u64 	%rd584, [%rd583];
	add.s64 	%rd585, %rd584, 1;
	st.global.u64 	[%rd583], %rd585;
	mul.lo.s32 	%r1302, %r7, 5000;
	cvt.s64.s32 	%rd586, %r1302;
	sub.s64 	%rd587, %rd122, %rd586;
	add.s64 	%rd588, %rd587, %rd121;
	ld.param.u64 	%rd589, [%rd1+296];
	cvta.to.global.u64 	%rd590, %rd589;
	mul.lo.s32 	%r1303, %r7, 500;
	cvt.s64.s32 	%rd591, %r1303;
	add.s64 	%rd592, %rd585, %rd591;
	shl.b64 	%rd593, %rd592, 3;
	add.s64 	%rd594, %rd590, %rd593;
	st.global.u64 	[%rd594], %rd588;
$L__BB1_759:
	not.pred 	%p649, %p663;
	@%p649 bra 	$L__BB1_766;
	ld.shared.u32 	%r1304, [%r5+320];
	setp.lt.s32 	%p650, %r1304, 1;
	@%p650 bra 	$L__BB1_766;
	ld.param.u64 	%rd595, [%rd1+128];
	cvta.to.global.u64 	%rd596, %rd595;
	atom.global.exch.b32 	%r1305, [%rd596], 0;
	ld.param.u64 	%rd597, [%rd1+88];
	cvta.to.global.u64 	%rd598, %rd597;
	ld.param.u64 	%rd599, [%rd1+80];
	cvta.to.global.u64 	%rd600, %rd599;
	shl.b64 	%rd601, %rd13, 3;
	add.s64 	%rd602, %rd600, %rd601;
	ld.global.u64 	%rd603, [%rd602];
	mul.lo.s32 	%r1306, %r2, 40000;
	cvt.s64.s32 	%rd604, %r1306;
	add.s64 	%rd605, %rd603, %rd604;
	shl.b64 	%rd606, %rd605, 3;
	add.s64 	%rd607, %rd598, %rd606;
	ld.global.u64 	%rd608, [%rd607];
	mul.lo.s32 	%r1307, %r2, 400000;
	cvt.s64.s32 	%rd609, %r1307;
	add.s64 	%rd124, %rd608, %rd609;
	setp.ge.s32 	%p651, %r6, %r1450;
	@%p651 bra 	$L__BB1_764;
	ld.param.u64 	%rd610, [%rd1+96];
	cvta.to.global.u64 	%rd125, %rd610;
	mov.u32 	%r1517, %r6;
$L__BB1_763:
	cvt.s64.s32 	%rd611, %r1517;
	mul.wide.s32 	%rd612, %r1517, 20;
	add.s64 	%rd613, %rd686, %rd612;
	ld.u32 	%r1308, [%rd613];
	add.s64 	%rd614, %rd124, %rd611;
	mad.lo.s64 	%rd615, %rd614, 20, %rd125;
	st.global.u32 	[%rd615], %r1308;
	ld.u32 	%r1309, [%rd613+4];
	st.global.u32 	[%rd615+4], %r1309;
	ld.u32 	%r1310, [%rd613+8];
	st.global.u32 	[%rd615+8], %r1310;
	ld.u32 	%r1311, [%rd613+12];
	st.global.u32 	[%rd615+12], %r1311;
	ld.u32 	%r1312, [%rd613+16];
	st.global.u32 	[%rd615+16], %r1312;
	add.s32 	%r1517, %r1517, 32;
	setp.lt.s32 	%p652, %r1517, %r1450;
	@%p652 bra 	$L__BB1_763;
$L__BB1_764:
	setp.ne.s32 	%p653, %r3, 0;
	@%p653 bra 	$L__BB1_766;
	cvta.to.global.u64 	%rd617, %rd599;
	mul.wide.s32 	%rd618, %r7, 8;
	add.s64 	%rd619, %rd617, %rd618;
	ld.global.u64 	%rd620, [%rd619];
	add.s64 	%rd621, %rd620, 1;
	st.global.u64 	[%rd619], %rd621;
	mul.lo.s32 	%r1313, %r7, 400000;
	cvt.s64.s32 	%rd622, %r1313;
	sub.s64 	%rd623, %rd124, %rd622;
	cvt.s64.s32 	%rd624, %r1450;
	add.s64 	%rd625, %rd623, %rd624;
	cvta.to.global.u64 	%rd627, %rd597;
	mul.lo.s32 	%r1314, %r7, 40000;
	cvt.s64.s32 	%rd628, %r1314;
	add.s64 	%rd629, %rd621, %rd628;
	shl.b64 	%rd630, %rd629, 3;
	add.s64 	%rd631, %rd627, %rd630;
	st.global.u64 	[%rd631], %rd625;
$L__BB1_766:
	add.s32 	%r1330, %r1330, 1;
	ld.shared.u32 	%r1315, [%r5+192];
	setp.lt.s32 	%p654, %r1330, %r1315;
	@%p654 bra 	$L__BB1_19;
$L__BB1_767:
	add.s32 	%r1325, %r1325, 352;
	cvt.s64.s32 	%rd684, %r1325;
	ld.global.u64 	%rd632, [%rd12];
	setp.gt.u64 	%p655, %rd632, %rd684;
	@%p655 bra 	$L__BB1_5;
$L__BB1_768:
	and.b32  	%r1316, %r1, 31;
	setp.ne.s32 	%p656, %r1316, 0;
	@%p656 bra 	$L__BB1_771;
	ld.param.u64 	%rd633, [%rd1+120];
	cvta.to.global.u64 	%rd634, %rd633;
	ld.param.u64 	%rd635, [%rd1+80];
	cvta.to.global.u64 	%rd636, %rd635;
	shr.s32 	%r1317, %r1, 5;
	mul.wide.s32 	%rd637, %r1317, 8;
	add.s64 	%rd638, %rd636, %rd637;
	ld.global.u32 	%r1318, [%rd638];
	atom.global.add.u32 	%r1319, [%rd634], %r1318;
	ld.param.u64 	%rd639, [%rd1+312];
	cvta.to.global.u64 	%rd640, %rd639;
	ld.param.u64 	%rd641, [%rd1+288];
	cvta.to.global.u64 	%rd642, %rd641;
	add.s64 	%rd643, %rd642, %rd637;
	ld.global.u32 	%r1320, [%rd643];
	atom.global.add.u32 	%r1321, [%rd640], %r1320;
	ld.param.u64 	%rd644, [%rd1+208];
	cvta.to.global.u64 	%rd645, %rd644;
	ld.param.u64 	%rd646, [%rd1+88];
	cvta.to.global.u64 	%rd647, %rd646;
	mul.lo.s32 	%r1322, %r1317, 40000;
	cvt.s64.s32 	%rd648, %r1322;
	ld.global.u64 	%rd649, [%rd638];
	add.s64 	%rd650, %rd649, %rd648;
	shl.b64 	%rd651, %rd650, 3;
	add.s64 	%rd652, %rd647, %rd651;
	ld.global.u32 	%r1323, [%rd652];
	atom.global.add.u32 	%r1324, [%rd645], %r1323;
	setp.ne.s32 	%p657, %r1, 0;
	@%p657 bra 	$L__BB1_771;
	ld.param.u64 	%rd653, [%rd1+56];
	cvta.to.global.u64 	%rd654, %rd653;
	ld.global.u64 	%rd655, [%rd654];
	add.s64 	%rd656, %rd655, 1;
	ld.param.u64 	%rd657, [%rd1+168];
	cvta.to.global.u64 	%rd658, %rd657;
	st.global.u64 	[%rd658], %rd656;
	ld.param.u64 	%rd659, [%rd1+64];
	cvta.to.global.u64 	%rd660, %rd659;
	ld.global.u64 	%rd661, [%rd654];
	shl.b64 	%rd662, %rd661, 3;
	add.s64 	%rd663, %rd660, %rd662;
	ld.global.u64 	%rd664, [%rd663];
	ld.param.u64 	%rd665, [%rd1+176];
	cvta.to.global.u64 	%rd666, %rd665;
	st.global.u64 	[%rd666], %rd664;
	ld.param.u64 	%rd667, [%rd1+264];
	cvta.to.global.u64 	%rd668, %rd667;
	ld.global.u64 	%rd669, [%rd668];
	add.s64 	%rd670, %rd669, 1;
	ld.param.u64 	%rd671, [%rd1+184];
	cvta.to.global.u64 	%rd672, %rd671;
	st.global.u64 	[%rd672], %rd670;
	ld.param.u64 	%rd673, [%rd1+272];
	cvta.to.global.u64 	%rd674, %rd673;
	ld.global.u64 	%rd675, [%rd668];
	shl.b64 	%rd676, %rd675, 3;
	add.s64 	%rd677, %rd674, %rd676;
	ld.global.u64 	%rd678, [%rd677];
	ld.param.u64 	%rd679, [%rd1+192];
	cvta.to.global.u64 	%rd680, %rd679;
	st.global.u64 	[%rd680], %rd678;
$L__BB1_771:
	ret;

}
	// .globl	_Z16transfer_buffers8GPU_Data
.visible .entry _Z16transfer_buffers8GPU_Data(
	.param .align 8 .b8 _Z16transfer_buffers8GPU_Data_param_0[320]
)
{
	.reg .pred 	%p<33>;
	.reg .b32 	%r<200>;
	.reg .b64 	%rd<395>;
	// demoted variable
	.shared .align 8 .b8 _ZZ16transfer_buffers8GPU_DataE11tasks_write[128];
	// demoted variable
	.shared .align 4 .b8 _ZZ16transfer_buffers8GPU_DataE18tasks_offset_write[64];
	// demoted variable
	.shared .align 8 .b8 _ZZ16transfer_buffers8GPU_DataE13cliques_write[128];
	// demoted variable
	.shared .align 4 .b8 _ZZ16transfer_buffers8GPU_DataE20cliques_offset_write[64];
	// demoted variable
	.shared .align 4 .u32 _ZZ16transfer_buffers8GPU_DataE5twarp;
	// demoted variable
	.shared .align 4 .u32 _ZZ16transfer_buffers8GPU_DataE12toffsetwrite;
	// demoted variable
	.shared .align 4 .u32 _ZZ16transfer_buffers8GPU_DataE6twrite;
	// demoted variable
	.shared .align 4 .u32 _ZZ16transfer_buffers8GPU_DataE9tasks_end;
	mov.b64 	%rd109, _Z16transfer_buffers8GPU_Data_param_0;
	mov.u64 	%rd1, %rd109;
	mov.u32 	%r81, %ctaid.x;
	mov.u32 	%r82, %ntid.x;
	mov.u32 	%r1, %tid.x;
	mad.lo.s32 	%r2, %r81, %r82, %r1;
	shr.s32 	%r83, %r2, 31;
	shr.u32 	%r84, %r83, 27;
	add.s32 	%r85, %r2, %r84;
	shr.s32 	%r3, %r85, 5;
	ld.param.u64 	%rd110, [_Z16transfer_buffers8GPU_Data_param_0];
	cvta.to.global.u64 	%rd111, %rd110;
	ld.global.u64 	%rd112, [%rd111];
	and.b64  	%rd113, %rd112, 1;
	setp.eq.b64 	%p1, %rd113, 1;
	not.pred 	%p2, %p1;
	@%p2 bra 	$L__BB2_2;
	ld.param.u64 	%rd371, [%rd1+32];
	ld.param.u64 	%rd370, [%rd1+40];
	ld.param.u64 	%rd369, [%rd1+48];
	bra.uni 	$L__BB2_3;
$L__BB2_2:
	ld.param.u64 	%rd371, [%rd1+8];
	ld.param.u64 	%rd370, [%rd1+16];
	ld.param.u64 	%rd369, [%rd1+24];
$L__BB2_3:
	cvta.to.global.u64 	%rd11, %rd371;
	setp.ne.s32 	%p3, %r1, 0;
	@%p3 bra 	$L__BB2_17;
	mov.b32 	%r182, 0;
	st.shared.u32 	[_ZZ16transfer_buffers8GPU_DataE12toffsetwrite], %r182;
	st.shared.u32 	[_ZZ16transfer_buffers8GPU_DataE6twrite], %r182;
	ld.param.u64 	%rd114, [%rd1+80];
	cvta.to.global.u64 	%rd12, %rd114;
	ld.param.u64 	%rd115, [%rd1+88];
	cvta.to.global.u64 	%rd13, %rd115;
	mov.u32 	%r181, %r182;
	mov.u32 	%r180, %r182;
$L__BB2_5:
	cvt.s64.s32 	%rd116, %r181;
	mul.wide.u32 	%rd117, %r180, 8;
	add.s64 	%rd14, %rd12, %rd117;
	ld.global.u64 	%rd15, [%rd14];
	add.s64 	%rd118, %rd15, %rd116;
	setp.lt.u64 	%p4, %rd118, 352;
	mov.u32 	%r183, %r180;
	@%p4 bra 	$L__BB2_7;
$L__BB2_6:
	st.shared.u32 	[_ZZ16transfer_buffers8GPU_DataE5twarp], %r183;
	bra.uni 	$L__BB2_16;
$L__BB2_7:
	mul.lo.s32 	%r10, %r180, 40000;
	cvt.u64.u32 	%rd119, %r10;
	add.s64 	%rd120, %rd15, %rd119;
	shl.b64 	%rd121, %rd120, 3;
	add.s64 	%rd122, %rd13, %rd121;
	ld.global.u32 	%r87, [%rd122];
	add.s32 	%r182, %r182, %r87;
	st.shared.u32 	[_ZZ16transfer_buffers8GPU_DataE6twrite], %r182;
	cvt.u32.u64 	%r88, %rd15;
	add.s32 	%r181, %r181, %r88;
	st.shared.u32 	[_ZZ16transfer_buffers8GPU_DataE12toffsetwrite], %r181;
	add.s32 	%r183, %r180, 1;
	cvt.s64.s32 	%rd123, %r181;
	ld.global.u64 	%rd16, [%rd14+8];
	add.s64 	%rd124, %rd16, %rd123;
	setp.gt.u64 	%p5, %rd124, 351;
	@%p5 bra 	$L__BB2_6;
	add.s32 	%r89, %r10, 40000;
	cvt.u64.u32 	%rd125, %r89;
	add.s64 	%rd126, %rd16, %rd125;
	shl.b64 	%rd127, %rd126, 3;
	add.s64 	%rd128, %rd13, %rd127;
	ld.global.u32 	%r90, [%rd128];
	add.s32 	%r182, %r182, %r90;
	st.shared.u32 	[_ZZ16transfer_buffers8GPU_DataE6twrite], %r182;
	cvt.u32.u64 	%r91, %rd16;
	add.s32 	%r181, %r181, %r91;
	st.shared.u32 	[_ZZ16transfer_buffers8GPU_DataE12toffsetwrite], %r181;
	add.s32 	%r183, %r180, 2;
	cvt.s64.s32 	%rd129, %r181;
	ld.global.u64 	%rd17, [%rd14+16];
	add.s64 	%rd130, %rd17, %rd129;
	setp.gt.u64 	%p6, %rd130, 351;
	@%p6 bra 	$L__BB2_6;
	add.s32 	%r92, %r10, 80000;
	cvt.u64.u32 	%rd131, %r92;
	add.s64 	%rd132, %rd17, %rd131;
	shl.b64 	%rd133, %rd132, 3;
	add.s64 	%rd134, %rd13, %rd133;
	ld.global.u32 	%r93, [%rd134];
	add.s32 	%r182, %r182, %r93;
	st.shared.u32 	[_ZZ16transfer_buffers8GPU_DataE6twrite], %r182;
	cvt.u32.u64 	%r94, %rd17;
	add.s32 	%r181, %r181, %r94;
	st.shared.u32 	[_ZZ16transfer_buffers8GPU_DataE12toffsetwrite], %r181;
	add.s32 	%r183, %r180, 3;
	cvt.s64.s32 	%rd135, %r181;
	ld.global.u64 	%rd18, [%rd14+24];
	add.s64 	%rd136, %rd18, %rd135;
	setp.gt.u64 	%p7, %rd136, 351;
	@%p7 bra 	$L__BB2_6;
	add.s32 	%r95, %r10, 120000;
	cvt.u64.u32 	%rd137, %r95;
	add.s64 	%rd138, %rd18, %rd137;
	shl.b64 	%rd139, %rd138, 3;
	add.s64 	%rd140, %rd13, %rd139;
	ld.global.u32 	%r96, [%rd140];
	add.s32 	%r182, %r182, %r96;
	st.shared.u32 	[_ZZ16transfer_buffers8GPU_DataE6twrite], %r182;
	cvt.u32.u64 	%r97, %rd18;
	add.s32 	%r181, %r181, %r97;
	st.shared.u32 	[_ZZ16transfer_buffers8GPU_DataE12toffsetwrite], %r181;
	add.s32 	%r183, %r180, 4;
	cvt.s64.s32 	%rd141, %r181;
	ld.global.u64 	%rd19, [%rd14+32];
	add.s64 	%rd142, %rd19, %rd141;
	setp.gt.u64 	%p8, %rd142, 351;
	@%p8 bra 	$L__BB2_6;
	add.s32 	%r98, %r10, 160000;
	cvt.u64.u32 	%rd143, %r98;
	add.s64 	%rd144, %rd19, %rd143;
	shl.b64 	%rd145, %rd144, 3;
	add.s64 	%rd146, %rd13, %rd145;
	ld.global.u32 	%r99, [%rd146];
	add.s32 	%r182, %r182, %r99;
	st.shared.u32 	[_ZZ16transfer_buffers8GPU_DataE6twrite], %r182;
	cvt.u32.u64 	%r100, %rd19;
	add.s32 	%r181, %r181, %r100;
	st.shared.u32 	[_ZZ16transfer_buffers8GPU_DataE12toffsetwrite], %r181;
	add.s32 	%r183, %r180, 5;
	cvt.s64.s32 	%rd147, %r181;
	ld.global.u64 	%rd20, [%rd14+40];
	add.s64 	%rd148, %rd20, %rd147;
	setp.gt.u64 	%p9, %rd148, 351;
	@%p9 bra 	$L__BB2_6;
	add.s32 	%r101, %r10, 200000;
	cvt.u64.u32 	%rd149, %r101;
	add.s64 	%rd150, %rd20, %rd149;
	shl.b64 	%rd151, %rd150, 3;
	add.s64 	%rd152, %rd13, %rd151;
	ld.global.u32 	%r102, [%rd152];
	add.s32 	%r182, %r182, %r102;
	st.shared.u32 	[_ZZ16transfer_buffers8GPU_DataE6twrite], %r182;
	cvt.u32.u64 	%r103, %rd20;
	add.s32 	%r181, %r181, %r103;
	st.shared.u32 	[_ZZ16transfer_buffers8GPU_DataE12toffsetwrite], %r181;
	add.s32 	%r183, %r180, 6;
	cvt.s64.s32 	%rd153, %r181;
	ld.global.u64 	%rd21, [%rd14+48];
	add.s64 	%rd154, %rd21, %rd153;
	setp.gt.u64 	%p10, %rd154, 351;
	@%p10 bra 	$L__BB2_6;
	add.s32 	%r104, %r10, 240000;
	cvt.u64.u32 	%rd155, %r104;
	add.s64 	%rd156, %rd21, %rd155;
	shl.b64 	%rd157, %rd156, 3;
	add.s64 	%rd158, %rd13, %rd157;
	ld.global.u32 	%r105, [%rd158];
	add.s32 	%r182, %r182, %r105;
	st.shared.u32 	[_ZZ16transfer_buffers8GPU_DataE6twrite], %r182;
	cvt.u32.u64 	%r106, %rd21;
	add.s32 	%r181, %r181, %r106;
	st.shared.u32 	[_ZZ16transfer_buffers8GPU_DataE12toffsetwrite], %r181;
	add.s32 	%r183, %r180, 7;
	cvt.s64.s32 	%rd159, %r181;
	ld.global.u64 	%rd22, [%rd14+56];
	add.s64 	%rd160, %rd22, %rd159;
	setp.gt.u64 	%p11, %rd160, 351;
	@%p11 bra 	$L__BB2_6;
	add.s32 	%r107, %r10, 280000;
	cvt.u64.u32 	%rd161, %r107;
	add.s64 	%rd162, %rd22, %rd161;
	shl.b64 	%rd163, %rd162, 3;
	add.s64 	%rd164, %rd13, %rd163;
	ld.global.u32 	%r108, [%rd164];
	add.s32 	%r182, %r182, %r108;
	st.shared.u32 	[_ZZ16transfer_buffers8GPU_DataE6twrite], %r182;
	cvt.u32.u64 	%r109, %rd22;
	add.s32 	%r181, %r181, %r109;
	st.shared.u32 	[_ZZ16transfer_buffers8GPU_DataE12toffsetwrite], %r181;
	add.s32 	%r180, %r180, 8;
	setp.ne.s32 	%p12, %r180, 352;
	@%p12 bra 	$L__BB2_5;
	ld.shared.u32 	%r183, [_ZZ16transfer_buffers8GPU_DataE5twarp];
$L__BB2_16:
	cvta.to.global.u64 	%rd166, %rd115;
	mul.lo.s32 	%r110, %r183, 40000;
	sub.s32 	%r111, %r110, %r181;
	mul.wide.s32 	%rd167, %r111, 8;
	add.s64 	%rd168, %rd166, %rd167;
	ld.global.u32 	%r112, [%rd168+2816];
	add.s32 	%r113, %r182, %r112;
	st.shared.u32 	[_ZZ16transfer_buffers8GPU_DataE9tasks_end], %r113;
$L__BB2_17:
	shr.u32 	%r114, %r3, 28;
	add.s32 	%r115, %r3, %r114;
	and.b32  	%r116, %r115, -16;
	sub.s32 	%r117, %r3, %r116;
	bar.sync 	0;
	and.b32  	%r39, %r2, 31;
	setp.ne.s32 	%p13, %r39, 0;
	shl.b32 	%r118, %r117, 3;
	mov.u32 	%r119, _ZZ16transfer_buffers8GPU_DataE11tasks_write;
	add.s32 	%r40, %r119, %r118;
	shl.b32 	%r120, %r117, 2;
	mov.u32 	%r121, _ZZ16transfer_buffers8GPU_DataE18tasks_offset_write;
	add.s32 	%r41, %r121, %r120;
	mov.u32 	%r122, _ZZ16transfer_buffers8GPU_DataE13cliques_write;
	add.s32 	%r42, %r122, %r118;
	mov.u32 	%r123, _ZZ16transfer_buffers8GPU_DataE20cliques_offset_write;
	add.s32 	%r43, %r123, %r120;
	@%p13 bra 	$L__BB2_25;
	mov.b64 	%rd169, 0;
	st.shared.u64 	[%r40], %rd169;
	mov.b32 	%r124, 1;
	st.shared.u32 	[%r41], %r124;
	st.shared.u64 	[%r42], %rd169;
	st.shared.u32 	[%r43], %r124;
	shr.s32 	%r44, %r2, 5;
	setp.lt.s32 	%p14, %r44, 1;
	@%p14 bra 	$L__BB2_25;
	ld.param.u64 	%rd171, [%rd1+80];
	cvta.to.global.u64 	%rd23, %rd171;
	ld.param.u64 	%rd172, [%rd1+88];
	cvta.to.global.u64 	%rd24, %rd172;
	ld.param.u64 	%rd173, [%rd1+288];
	cvta.to.global.u64 	%rd25, %rd173;
	setp.lt.u32 	%p15, %r44, 4;
	mov.b32 	%r192, 0;
	mov.b32 	%r190, 1;
	mov.b64 	%rd384, 0;
	mov.u64 	%rd385, %rd384;
	mov.u32 	%r191, %r190;
	@%p15 bra 	$L__BB2_22;
	and.b32  	%r192, %r44, 2147483644;
	neg.s32 	%r187, %r192;
	add.s64 	%rd373, %rd23, 16;
	add.s64 	%rd372, %rd25, 16;
	mov.b32 	%r190, 1;
	mov.b64 	%rd381, 1500;
	mov.b64 	%rd380, 1000;
	mov.b64 	%rd379, 500;
	mov.b64 	%rd377, 120000;
	mov.b64 	%rd376, 80000;
	mov.b64 	%rd375, 40000;
	mov.b64 	%rd374, 0;
	ld.param.u64 	%rd190, [%rd1+296];
	mov.u64 	%rd378, %rd374;
	mov.u64 	%rd384, %rd374;
	mov.u64 	%rd385, %rd374;
$L__BB2_21:
	ld.global.u64 	%rd181, [%rd373+-16];
	cvt.u32.u64 	%r130, %rd181;
	add.s32 	%r131, %r191, %r130;
	st.shared.u32 	[%r41], %r131;
	add.s64 	%rd182, %rd181, %rd374;
	shl.b64 	%rd183, %rd182, 3;
	add.s64 	%rd184, %rd24, %rd183;
	ld.global.u64 	%rd185, [%rd184];
	add.s64 	%rd186, %rd385, %rd185;
	st.shared.u64 	[%r40], %rd186;
	ld.global.u64 	%rd187, [%rd372+-16];
	cvt.u32.u64 	%r132, %rd187;
	add.s32 	%r133, %r190, %r132;
	st.shared.u32 	[%r43], %r133;
	add.s64 	%rd188, %rd187, %rd378;
	shl.b64 	%rd189, %rd188, 3;
	cvta.to.global.u64 	%rd191, %rd190;
	add.s64 	%rd192, %rd191, %rd189;
	ld.global.u64 	%rd193, [%rd192];
	add.s64 	%rd194, %rd384, %rd193;
	st.shared.u64 	[%r42], %rd194;
	ld.global.u64 	%rd195, [%rd373+-8];
	cvt.u32.u64 	%r134, %rd195;
	add.s32 	%r135, %r131, %r134;
	st.shared.u32 	[%r41], %r135;
	add.s64 	%rd196, %rd195, %rd375;
	shl.b64 	%rd197, %rd196, 3;
	add.s64 	%rd198, %rd24, %rd197;
	ld.global.u64 	%rd199, [%rd198];
	add.s64 	%rd200, %rd186, %rd199;
	st.shared.u64 	[%r40], %rd200;
	ld.global.u64 	%rd201, [%rd372+-8];
	cvt.u32.u64 	%r136, %rd201;
	add.s32 	%r137, %r133, %r136;
	st.shared.u32 	[%r43], %r137;
	add.s64 	%rd202, %rd201, %rd379;
	shl.b64 	%rd203, %rd202, 3;
	add.s64 	%rd204, %rd191, %rd203;
	ld.global.u64 	%rd205, [%rd204];
	add.s64 	%rd206, %rd194, %rd205;
	st.shared.u64 	[%r42], %rd206;
	ld.global.u64 	%rd207, [%rd373];
	cvt.u32.u64 	%r138, %rd207;
	add.s32 	%r139, %r135, %r138;
	st.shared.u32 	[%r41], %r139;
	add.s64 	%rd208, %rd207, %rd376;
	shl.b64 	%rd209, %rd208, 3;
	add.s64 	%rd210, %rd24, %rd209;
	ld.global.u64 	%rd211, [%rd210];
	add.s64 	%rd212, %rd200, %rd211;
	st.shared.u64 	[%r40], %rd212;
	ld.global.u64 	%rd213, [%rd372];
	cvt.u32.u64 	%r140, %rd213;
	add.s32 	%r141, %r137, %r140;
	st.shared.u32 	[%r43], %r141;
	add.s64 	%rd214, %rd213, %rd380;
	shl.b64 	%rd215, %rd214, 3;
	add.s64 	%rd216, %rd191, %rd215;
	ld.global.u64 	%rd217, [%rd216];
	add.s64 	%rd218, %rd206, %rd217;
	st.shared.u64 	[%r42], %rd218;
	ld.global.u64 	%rd219, [%rd373+8];
	cvt.u32.u64 	%r142, %rd219;
	add.s32 	%r191, %r139, %r142;
	st.shared.u32 	[%r41], %r191;
	add.s64 	%rd220, %rd219, %rd377;
	shl.b64 	%rd221, %rd220, 3;
	add.s64 	%rd222, %rd24, %rd221;
	ld.global.u64 	%rd223, [%rd222];
	add.s64 	%rd385, %rd212, %rd223;
	st.shared.u64 	[%r40], %rd385;
	ld.global.u64 	%rd224, [%rd372+8];
	cvt.u32.u64 	%r143, %rd224;
	add.s32 	%r190, %r141, %r143;
	st.shared.u32 	[%r43], %r190;
	add.s64 	%rd225, %rd224, %rd381;
	shl.b64 	%rd226, %rd225, 3;
	add.s64 	%rd227, %rd191, %rd226;
	ld.global.u64 	%rd228, [%rd227];
	add.s64 	%rd384, %rd218, %rd228;
	st.shared.u64 	[%r42], %rd384;
	add.s32 	%r187, %r187, 4;
	add.s64 	%rd381, %rd381, 2000;
	add.s64 	%rd380, %rd380, 2000;
	add.s64 	%rd379, %rd379, 2000;
	add.s64 	%rd378, %rd378, 2000;
	add.s64 	%rd377, %rd377, 160000;
	add.s64 	%rd376, %rd376, 160000;
	add.s64 	%rd375, %rd375, 160000;
	add.s64 	%rd374, %rd374, 160000;
	add.s64 	%rd373, %rd373, 32;
	add.s64 	%rd372, %rd372, 32;
	setp.ne.s32 	%p16, %r187, 0;
	@%p16 bra 	$L__BB2_21;
$L__BB2_22:
	shr.u32 	%r144, %r2, 5;
	and.b32  	%r56, %r144, 3;
	setp.eq.s32 	%p17, %r56, 0;
	@%p17 bra 	$L__BB2_25;
	mul.lo.s32 	%r145, %r192, 500;
	cvt.u64.u32 	%rd389, %r145;
	mul.lo.s32 	%r146, %r192, 40000;
	cvt.u64.u32 	%rd388, %r146;
	mul.wide.u32 	%rd229, %r192, 8;
	ld.param.u64 	%rd230, [%rd1+288];
	cvta.to.global.u64 	%rd231, %rd230;
	add.s64 	%rd387, %rd231, %rd229;
	ld.param.u64 	%rd232, [%rd1+80];
	cvta.to.global.u64 	%rd233, %rd232;
	add.s64 	%rd386, %rd233, %rd229;
	neg.s32 	%r193, %r56;
	ld.param.u64 	%rd242, [%rd1+296];
$L__BB2_24:
	.pragma "nounroll";
	ld.global.u64 	%rd234, [%rd386];
	cvt.u32.u64 	%r147, %rd234;
	add.s32 	%r191, %r191, %r147;
	st.shared.u32 	[%r41], %r191;
	add.s64 	%rd235, %rd234, %rd388;
	shl.b64 	%rd236, %rd235, 3;
	add.s64 	%rd237, %rd24, %rd236;
	ld.global.u64 	%rd238, [%rd237];
	add.s64 	%rd385, %rd385, %rd238;
	st.shared.u64 	[%r40], %rd385;
	ld.global.u64 	%rd239, [%rd387];
	cvt.u32.u64 	%r148, %rd239;
	add.s32 	%r190, %r190, %r148;
	st.shared.u32 	[%r43], %r190;
	add.s64 	%rd240, %rd239, %rd389;
	shl.b64 	%rd241, %rd240, 3;
	cvta.to.global.u64 	%rd243, %rd242;
	add.s64 	%rd244, %rd243, %rd241;
	ld.global.u64 	%rd245, [%rd244];
	add.s64 	%rd384, %rd384, %rd245;
	st.shared.u64 	[%r42], %rd384;
	add.s64 	%rd389, %rd389, 500;
	add.s64 	%rd388, %rd388, 40000;
	add.s64 	%rd387, %rd387, 8;
	add.s64 	%rd386, %rd386, 8;
	add.s32 	%r193, %r193, 1;
	setp.ne.s32 	%p18, %r193, 0;
	@%p18 bra 	$L__BB2_24;
$L__BB2_25:
	bar.warp.sync 	-1;
	shr.s32 	%r149, %r2, 31;
	shr.u32 	%r150, %r149, 27;
	add.s32 	%r151, %r2, %r150;
	and.b32  	%r152, %r151, -32;
	sub.s32 	%r199, %r2, %r152;
	add.s32 	%r198, %r199, 1;
	cvt.s64.s32 	%rd393, %r198;
	ld.param.u64 	%rd246, [%rd1+80];
	cvta.to.global.u64 	%rd247, %rd246;
	mul.wide.s32 	%rd248, %r3, 8;
	add.s64 	%rd71, %rd247, %rd248;
	ld.global.u64 	%rd249, [%rd71];
	setp.lt.u64 	%p19, %rd249, %rd393;
	@%p19 bra 	$L__BB2_29;
	ld.param.u64 	%rd250, [%rd1+88];
	cvta.to.global.u64 	%rd72, %rd250;
	mul.lo.s32 	%r66, %r3, 40000;
	ld.shared.s32 	%rd73, [_ZZ16transfer_buffers8GPU_DataE9tasks_end];
	ld.param.u64 	%rd251, [%rd1+176];
	cvta.to.global.u64 	%rd74, %rd251;
	ld.param.u64 	%rd252, [%rd1+64];
	cvta.to.global.u64 	%rd75, %rd252;
	ld.param.u64 	%rd253, [%rd1+168];
	cvta.to.global.u64 	%rd76, %rd253;
	ld.shared.u32 	%r67, [%r41];
	cvta.to.global.u64 	%rd77, %rd370;
	mov.u32 	%r196, %r198;
$L__BB2_27:
	add.s32 	%r70, %r67, %r196;
	setp.gt.s32 	%p20, %r70, 353;
	@%p20 bra 	$L__BB2_33;
	add.s32 	%r155, %r196, %r66;
	mul.wide.s32 	%rd267, %r155, 8;
	add.s64 	%rd268, %rd72, %rd267;
	ld.global.u64 	%rd269, [%rd268];
	ld.shared.u64 	%rd270, [%r40];
	add.s64 	%rd271, %rd270, %rd269;
	add.s32 	%r156, %r70, -1;
	mul.wide.s32 	%rd272, %r156, 8;
	add.s64 	%rd273, %rd77, %rd272;
	st.global.u64 	[%rd273], %rd271;
	bra.uni 	$L__BB2_34;
$L__BB2_29:
	cvt.s64.s32 	%rd394, %r199;
	ld.param.u64 	%rd276, [%rd1+88];
	cvta.to.global.u64 	%rd79, %rd276;
	mul.lo.s32 	%r157, %r3, 40000;
	cvt.s64.s32 	%rd80, %r157;
	cvta.to.global.u64 	%rd278, %rd246;
	add.s64 	%rd81, %rd278, %rd248;
	ld.global.u64 	%rd280, [%rd81];
	add.s64 	%rd281, %rd280, %rd80;
	shl.b64 	%rd282, %rd281, 3;
	add.s64 	%rd283, %rd79, %rd282;
	ld.global.u64 	%rd284, [%rd283];
	setp.le.u64 	%p22, %rd284, %rd394;
	@%p22 bra 	$L__BB2_35;
	ld.param.u64 	%rd285, [%rd1+72];
	cvta.to.global.u64 	%rd82, %rd285;
	ld.param.u64 	%rd286, [%rd1+176];
	cvta.to.global.u64 	%rd83, %rd286;
	ld.param.u64 	%rd287, [%rd1+96];
	cvta.to.global.u64 	%rd84, %rd287;
	mul.lo.s32 	%r68, %r3, 400000;
	ld.shared.u64 	%rd85, [%r40];
	ld.shared.s32 	%rd86, [_ZZ16transfer_buffers8GPU_DataE9tasks_end];
	cvta.to.global.u64 	%rd87, %rd369;
	mov.u64 	%rd392, %rd394;
	mov.u32 	%r197, %r199;
$L__BB2_31:
	add.s64 	%rd96, %rd85, %rd392;
	setp.ge.u64 	%p23, %rd96, %rd86;
	@%p23 bra 	$L__BB2_44;
	mad.lo.s64 	%rd294, %rd96, 20, %rd87;
	add.s32 	%r164, %r197, %r68;
	mul.wide.s32 	%rd295, %r164, 20;
	add.s64 	%rd296, %rd84, %rd295;
	ld.global.u32 	%r165, [%rd296];
	ld.global.u32 	%r166, [%rd296+4];
	ld.global.u32 	%r167, [%rd296+8];
	ld.global.u32 	%r168, [%rd296+12];
	ld.global.u32 	%r169, [%rd296+16];
	st.global.u32 	[%rd294], %r165;
	st.global.u32 	[%rd294+4], %r166;
	st.global.u32 	[%rd294+8], %r167;
	st.global.u32 	[%rd294+12], %r168;
	st.global.u32 	[%rd294+16], %r169;
	bra.uni 	$L__BB2_45;
$L__BB2_33:
	add.s32 	%r153, %r196, %r66;
	mul.wide.s32 	%rd254, %r153, 8;
	add.s64 	%rd255, %rd72, %rd254;
	ld.global.u64 	%rd256, [%rd255];
	ld.shared.u64 	%rd257, [%r40];
	add.s64 	%rd258, %rd257, %rd256;
	sub.s64 	%rd259, %rd258, %rd73;
	ld.global.u64 	%rd260, [%rd74];
	add.s64 	%rd261, %rd259, %rd260;
	add.s32 	%r154, %r70, -354;
	cvt.s64.s32 	%rd262, %r154;
	ld.global.u64 	%rd263, [%rd76];
	add.s64 	%rd264, %rd263, %rd262;
	shl.b64 	%rd265, %rd264, 3;
	add.s64 	%rd266, %rd75, %rd265;
	st.global.u64 	[%rd266], %rd261;
$L__BB2_34:
	add.s32 	%r196, %r196, 32;
	cvt.s64.s32 	%rd274, %r196;
	ld.global.u64 	%rd275, [%rd71];
	setp.lt.u64 	%p21, %rd275, %rd274;
	@%p21 bra 	$L__BB2_29;
	bra.uni 	$L__BB2_27;
$L__BB2_35:
	ld.param.u64 	%rd302, [%rd1+288];
	cvta.to.global.u64 	%rd303, %rd302;
	add.s64 	%rd88, %rd303, %rd248;
	ld.global.u64 	%rd305, [%rd88];
	setp.lt.u64 	%p25, %rd305, %rd393;
	@%p25 bra 	$L__BB2_38;
	ld.param.u64 	%rd306, [%rd1+296];
	cvta.to.global.u64 	%rd89, %rd306;
	mul.lo.s32 	%r72, %r3, 500;
	ld.param.u64 	%rd307, [%rd1+192];
	cvta.to.global.u64 	%rd90, %rd307;
	ld.param.u64 	%rd308, [%rd1+272];
	cvta.to.global.u64 	%rd91, %rd308;
	ld.param.u64 	%rd309, [%rd1+184];
	cvta.to.global.u64 	%rd92, %rd309;
	ld.shared.u64 	%rd93, [%r42];
	ld.shared.s32 	%rd94, [%r43];
$L__BB2_37:
	add.s32 	%r170, %r198, %r72;
	mul.wide.s32 	%rd310, %r170, 8;
	add.s64 	%rd311, %rd89, %rd310;
	ld.global.u64 	%rd312, [%rd311];
	ld.global.u64 	%rd313, [%rd90];
	add.s64 	%rd314, %rd313, %rd312;
	add.s64 	%rd315, %rd314, %rd93;
	ld.global.u64 	%rd316, [%rd92];
	add.s64 	%rd317, %rd393, %rd316;
	add.s64 	%rd318, %rd317, %rd94;
	shl.b64 	%rd319, %rd318, 3;
	add.s64 	%rd320, %rd91, %rd319;
	st.global.u64 	[%rd320+-16], %rd315;
	add.s32 	%r198, %r198, 32;
	cvt.s64.s32 	%rd393, %r198;
	ld.global.u64 	%rd321, [%rd88];
	setp.lt.u64 	%p26, %rd321, %rd393;
	@%p26 bra 	$L__BB2_38;
	bra.uni 	$L__BB2_37;
$L__BB2_38:
	ld.param.u64 	%rd322, [%rd1+296];
	cvta.to.global.u64 	%rd98, %rd322;
	mul.lo.s32 	%r171, %r3, 500;
	cvt.s64.s32 	%rd99, %r171;
	cvta.to.global.u64 	%rd324, %rd302;
	add.s64 	%rd100, %rd324, %rd248;
	ld.global.u64 	%rd326, [%rd100];
	add.s64 	%rd327, %rd326, %rd99;
	shl.b64 	%rd328, %rd327, 3;
	add.s64 	%rd329, %rd98, %rd328;
	ld.global.u64 	%rd330, [%rd329];
	setp.le.u64 	%p27, %rd330, %rd394;
	@%p27 bra 	$L__BB2_41;
	ld.param.u64 	%rd331, [%rd1+304];
	cvta.to.global.u64 	%rd101, %rd331;
	mul.lo.s32 	%r75, %r3, 5000;
	ld.param.u64 	%rd332, [%rd1+280];
	cvta.to.global.u64 	%rd102, %rd332;
	ld.param.u64 	%rd333, [%rd1+192];
	cvta.to.global.u64 	%rd103, %rd333;
	ld.shared.u64 	%rd104, [%r42];
$L__BB2_40:
	add.s32 	%r172, %r199, %r75;
	mul.wide.s32 	%rd334, %r172, 4;
	add.s64 	%rd335, %rd101, %rd334;
	ld.global.u32 	%r173, [%rd335];
	ld.global.u64 	%rd336, [%rd103];
	add.s64 	%rd337, %rd336, %rd394;
	add.s64 	%rd338, %rd337, %rd104;
	shl.b64 	%rd339, %rd338, 2;
	add.s64 	%rd340, %rd102, %rd339;
	st.global.u32 	[%rd340], %r173;
	add.s32 	%r199, %r199, 32;
	cvt.s64.s32 	%rd394, %r199;
	ld.global.u64 	%rd341, [%rd100];
	add.s64 	%rd342, %rd341, %rd99;
	shl.b64 	%rd343, %rd342, 3;
	add.s64 	%rd344, %rd98, %rd343;
	ld.global.u64 	%rd345, [%rd344];
	setp.gt.u64 	%p28, %rd345, %rd394;
	@%p28 bra 	$L__BB2_40;
$L__BB2_41:
	setp.ne.s32 	%p29, %r2, 0;
	@%p29 bra 	$L__BB2_48;
	ld.param.u64 	%rd346, [%rd1+120];
	cvta.to.global.u64 	%rd347, %rd346;
	ld.global.u32 	%r80, [%rd347];
	setp.gt.s32 	%p31, %r80, 352;
	@%p31 bra 	$L__BB2_46;
	cvt.s64.s32 	%rd356, %r80;
	st.global.u64 	[%rd11], %rd356;
	bra.uni 	$L__BB2_47;
$L__BB2_44:
	ld.global.u64 	%rd288, [%rd83];
	add.s64 	%rd289, %rd96, %rd288;
	sub.s64 	%rd290, %rd289, %rd86;
	mad.lo.s64 	%rd291, %rd290, 20, %rd82;
	add.s32 	%r158, %r197, %r68;
	mul.wide.s32 	%rd292, %r158, 20;
	add.s64 	%rd293, %rd84, %rd292;
	ld.global.u32 	%r159, [%rd293];
	ld.global.u32 	%r160, [%rd293+4];
	ld.global.u32 	%r161, [%rd293+8];
	ld.global.u32 	%r162, [%rd293+12];
	ld.global.u32 	%r163, [%rd293+16];
	st.global.u32 	[%rd291], %r159;
	st.global.u32 	[%rd291+4], %r160;
	st.global.u32 	[%rd291+8], %r161;
	st.global.u32 	[%rd291+12], %r162;
	st.global.u32 	[%rd291+16], %r163;
$L__BB2_45:
	add.s32 	%r197, %r197, 32;
	cvt.s64.s32 	%rd392, %r197;
	ld.global.u64 	%rd297, [%rd81];
	add.s64 	%rd298, %rd297, %rd80;
	shl.b64 	%rd299, %rd298, 3;
	add.s64 	%rd300, %rd79, %rd299;
	ld.global.u64 	%rd301, [%rd300];
	setp.gt.u64 	%p24, %rd301, %rd392;
	@%p24 bra 	$L__BB2_31;
	bra.uni 	$L__BB2_35;
$L__BB2_46:
	mov.b64 	%rd348, 352;
	st.global.u64 	[%rd11], %rd348;
	cvta.to.global.u64 	%rd350, %rd346;
	ld.global.u32 	%r174, [%rd350];
	add.s32 	%r175, %r174, -352;
	cvt.s64.s32 	%rd351, %r175;
	ld.param.u64 	%rd352, [%rd1+56];
	cvta.to.global.u64 	%rd353, %rd352;
	ld.global.u64 	%rd354, [%rd353];
	add.s64 	%rd355, %rd354, %rd351;
	st.global.u64 	[%rd353], %rd355;
$L__BB2_47:
	ld.param.u64 	%rd357, [%rd1+312];
	cvta.to.global.u64 	%rd358, %rd357;
	ld.global.s32 	%rd359, [%rd358];
	ld.param.u64 	%rd360, [%rd1+264];
	cvta.to.global.u64 	%rd361, %rd360;
	ld.global.u64 	%rd362, [%rd361];
	add.s64 	%rd363, %rd362, %rd359;
	st.global.u64 	[%rd361], %rd363;
	cvta.to.global.u64 	%rd365, %rd346;
	mov.b32 	%r176, 0;
	st.global.u32 	[%rd365], %r176;
	st.global.u32 	[%rd358], %r176;
	bra.uni 	$L__BB2_49;
$L__BB2_48:
	setp.ne.s32 	%p30, %r39, 0;
	@%p30 bra 	$L__BB2_51;
$L__BB2_49:
	ld.shared.u64 	%rd366, [%r42];
	setp.lt.u64 	%p32, %rd366, 1000001;
	@%p32 bra 	$L__BB2_51;
	ld.param.u64 	%rd367, [%rd1+136];
	cvta.to.global.u64 	%rd368, %rd367;
	atom.global.exch.b32 	%r177, [%rd368], 1;
$L__BB2_51:
	ret;

}
	// .globl	_Z16fill_from_buffer8GPU_Data
.visible .entry _Z16fill_from_buffer8GPU_Data(
	.param .align 8 .b8 _Z16fill_from_buffer8GPU_Data_param_0[320]
)
{
	.reg .pred 	%p<17>;
	.reg .b32 	%r<51>;
	.reg .b64 	%rd<138>;

	mov.b64 	%rd29, _Z16fill_from_buffer8GPU_Data_param_0;
	mov.u64 	%rd1, %rd29;
	mov.u32 	%r18, %ctaid.x;
	mov.u32 	%r19, %ntid.x;
	mov.u32 	%r20, %tid.x;
	mad.lo.s32 	%r1, %r18, %r19, %r20;
	ld.param.u64 	%rd30, [_Z16fill_from_buffer8GPU_Data_param_0];
	cvta.to.global.u64 	%rd31, %rd30;
	ld.global.u64 	%rd32, [%rd31];
	and.b64  	%rd33, %rd32, 1;
	setp.eq.b64 	%p1, %rd33, 1;
	not.pred 	%p2, %p1;
	@%p2 bra 	$L__BB3_2;
	ld.param.u64 	%rd135, [%rd1+32];
	ld.param.u64 	%rd133, [%rd1+40];
	ld.param.u64 	%rd134, [%rd1+48];
	bra.uni 	$L__BB3_3;
$L__BB3_2:
	ld.param.u64 	%rd135, [%rd1+8];
	ld.param.u64 	%rd133, [%rd1+16];
	ld.param.u64 	%rd134, [%rd1+24];
$L__BB3_3:
	cvta.to.global.u64 	%rd11, %rd135;
	cvta.to.global.u64 	%rd12, %rd133;
	and.b32  	%r21, %r1, 31;
	setp.ne.s32 	%p3, %r21, 0;
	@%p3 bra 	$L__BB3_5;
	ld.param.u64 	%rd34, [%rd1+80];
	cvta.to.global.u64 	%rd35, %rd34;
	shr.s32 	%r22, %r1, 31;
	shr.u32 	%r23, %r22, 27;
	add.s32 	%r24, %r1, %r23;
	shr.s32 	%r25, %r24, 5;
	mul.wide.s32 	%rd36, %r25, 8;
	add.s64 	%rd37, %rd35, %rd36;
	mov.b64 	%rd38, 0;
	st.global.u64 	[%rd37], %rd38;
	ld.param.u64 	%rd39, [%rd1+288];
	cvta.to.global.u64 	%rd40, %rd39;
	add.s64 	%rd41, %rd40, %rd36;
	st.global.u64 	[%rd41], %rd38;
$L__BB3_5:
	ld.global.u64 	%rd42, [%rd11];
	setp.gt.u64 	%p4, %rd42, 351;
	@%p4 bra 	$L__BB3_20;
	ld.param.u64 	%rd43, [%rd1+56];
	cvta.to.global.u64 	%rd44, %rd43;
	ld.global.u64 	%rd45, [%rd44];
	setp.eq.s64 	%p5, %rd45, 0;
	@%p5 bra 	$L__BB3_20;
	ld.param.u64 	%rd46, [%rd1+128];
	cvta.to.global.u64 	%rd47, %rd46;
	atom.global.exch.b32 	%r26, [%rd47], 0;
	cvta.to.global.u64 	%rd49, %rd43;
	ld.global.u64 	%rd13, [%rd49];
	ld.global.u64 	%rd14, [%rd11];
	sub.s64 	%rd136, 352, %rd14;
	setp.ge.u64 	%p6, %rd13, %rd136;
	@%p6 bra 	$L__BB3_9;
	mov.u64 	%rd136, %rd13;
$L__BB3_9:
	cvt.u32.u64 	%r2, %rd136;
	ld.param.u64 	%rd50, [%rd1+64];
	cvta.to.global.u64 	%rd17, %rd50;
	cvta.to.global.u64 	%rd18, %rd43;
	ld.global.u64 	%rd52, [%rd18];
	cvt.s64.s32 	%rd19, %rd136;
	sub.s64 	%rd53, %rd52, %rd19;
	shl.b64 	%rd54, %rd53, 3;
	add.s64 	%rd55, %rd17, %rd54;
	ld.global.u64 	%rd20, [%rd55];
	shl.b64 	%rd56, %rd52, 3;
	add.s64 	%rd57, %rd17, %rd56;
	ld.global.u64 	%rd58, [%rd57];
	sub.s64 	%rd21, %rd58, %rd20;
	shl.b64 	%rd59, %rd14, 3;
	add.s64 	%rd60, %rd12, %rd59;
	ld.global.u64 	%rd22, [%rd60];
	setp.ge.s32 	%p7, %r1, %r2;
	@%p7 bra 	$L__BB3_15;
	add.s32 	%r49, %r1, 1;
	add.s32 	%r27, %r1, 11265;
	add.s32 	%r28, %r2, 1;
	max.s32 	%r29, %r27, %r28;
	sub.s32 	%r30, %r29, %r1;
	add.s32 	%r31, %r30, -11265;
	setp.ne.s32 	%p8, %r31, 0;
	selp.u32 	%r32, 1, 0, %p8;
	selp.s32 	%r33, -1, 0, %p8;
	add.s32 	%r34, %r31, %r33;
	mul.hi.u32 	%r35, %r34, -1171354717;
	shr.u32 	%r36, %r35, 13;
	add.s32 	%r4, %r36, %r32;
	and.b32  	%r37, %r4, 3;
	setp.eq.s32 	%p9, %r37, 3;
	@%p9 bra 	$L__BB3_14;
	add.s32 	%r38, %r4, 1;
	and.b32  	%r39, %r38, 3;
	neg.s32 	%r45, %r39;
	sub.s64 	%rd68, %rd22, %rd20;
	mov.u32 	%r46, %r1;
$L__BB3_12:
	.pragma "nounroll";
	cvt.s64.s32 	%rd61, %r49;
	ld.global.u64 	%rd62, [%rd18];
	sub.s64 	%rd63, %rd62, %rd19;
	add.s64 	%rd64, %rd63, %rd61;
	shl.b64 	%rd65, %rd64, 3;
	add.s64 	%rd66, %rd17, %rd65;
	ld.global.u64 	%rd67, [%rd66];
	add.s64 	%rd69, %rd68, %rd67;
	ld.global.u64 	%rd70, [%rd11];
	add.s64 	%rd71, %rd70, %rd61;
	shl.b64 	%rd72, %rd71, 3;
	add.s64 	%rd73, %rd12, %rd72;
	st.global.u64 	[%rd73], %rd69;
	add.s32 	%r49, %r49, 11264;
	add.s32 	%r46, %r46, 11264;
	add.s32 	%r45, %r45, 1;
	setp.ne.s32 	%p10, %r45, 0;
	@%p10 bra 	$L__BB3_12;
	add.s32 	%r49, %r46, 1;
$L__BB3_14:
	setp.lt.u32 	%p11, %r4, 3;
	@%p11 bra 	$L__BB3_15;
	bra.uni 	$L__BB3_23;
$L__BB3_15:
	mov.u64 	%rd23, %rd29;
	cvt.s64.s32 	%rd137, %r1;
	setp.le.u64 	%p13, %rd21, %rd137;
	@%p13 bra 	$L__BB3_18;
	ld.param.u64 	%rd117, [%rd23+72];
	cvta.to.global.u64 	%rd25, %rd117;
	cvta.to.global.u64 	%rd26, %rd134;
	mov.u32 	%r50, %r1;
$L__BB3_17:
	add.s64 	%rd118, %rd137, %rd22;
	mad.lo.s64 	%rd119, %rd118, 20, %rd26;
	add.s64 	%rd120, %rd137, %rd20;
	mad.lo.s64 	%rd121, %rd120, 20, %rd25;
	ld.global.u32 	%r40, [%rd121];
	ld.global.u32 	%r41, [%rd121+4];
	ld.global.u32 	%r42, [%rd121+8];
	ld.global.u32 	%r43, [%rd121+12];
	ld.global.u32 	%r44, [%rd121+16];
	st.global.u32 	[%rd119], %r40;
	st.global.u32 	[%rd119+4], %r41;
	st.global.u32 	[%rd119+8], %r42;
	st.global.u32 	[%rd119+12], %r43;
	st.global.u32 	[%rd119+16], %r44;
	add.s32 	%r50, %r50, 11264;
	cvt.s64.s32 	%rd137, %r50;
	setp.gt.u64 	%p14, %rd21, %rd137;
	@%p14 bra 	$L__BB3_17;
$L__BB3_18:
	setp.ne.s32 	%p15, %r1, 0;
	@%p15 bra 	$L__BB3_22;
	ld.global.u64 	%rd122, [%rd11];
	add.s64 	%rd123, %rd122, %rd19;
	st.global.u64 	[%rd11], %rd123;
	ld.param.u64 	%rd124, [%rd23+56];
	cvta.to.global.u64 	%rd125, %rd124;
	ld.global.u64 	%rd126, [%rd125];
	sub.s64 	%rd127, %rd126, %rd19;
	st.global.u64 	[%rd125], %rd127;
	bra.uni 	$L__BB3_21;
$L__BB3_20:
	setp.ne.s32 	%p16, %r1, 0;
	@%p16 bra 	$L__BB3_22;
$L__BB3_21:
	mov.u64 	%rd128, %rd29;
	ld.param.u64 	%rd129, [%rd128];
	cvta.to.global.u64 	%rd130, %rd129;
	ld.global.u64 	%rd131, [%rd130];
	add.s64 	%rd132, %rd131, 1;
	st.global.u64 	[%rd130], %rd132;
$L__BB3_22:
	ret;
$L__BB3_23:
	ld.global.u64 	%rd74, [%rd18];
	cvt.s64.s32 	%rd75, %r49;
	sub.s64 	%rd76, %rd75, %rd19;
	add.s64 	%rd77, %rd76, %rd74;
	shl.b64 	%rd78, %rd77, 3;
	add.s64 	%rd79, %rd17, %rd78;
	ld.global.u64 	%rd80, [%rd79];
	sub.s64 	%rd81, %rd22, %rd20;
	add.s64 	%rd82, %rd81, %rd80;
	ld.global.u64 	%rd83, [%rd11];
	add.s64 	%rd84, %rd83, %rd75;
	shl.b64 	%rd85, %rd84, 3;
	add.s64 	%rd86, %rd12, %rd85;
	st.global.u64 	[%rd86], %rd82;
	ld.global.u64 	%rd87, [%rd18];
	add.s64 	%rd88, %rd76, %rd87;
	shl.b64 	%rd89, %rd88, 3;
	add.s64 	%rd90, %rd17, %rd89;
	ld.global.u64 	%rd91, [%rd90+90112];
	add.s64 	%rd92, %rd81, %rd91;
	ld.global.u64 	%rd93, [%rd11];
	add.s64 	%rd94, %rd93, %rd75;
	shl.b64 	%rd95, %rd94, 3;
	add.s64 	%rd96, %rd12, %rd95;
	st.global.u64 	[%rd96+90112], %rd92;
	ld.global.u64 	%rd97, [%rd18];
	add.s64 	%rd98, %rd76, %rd97;
	shl.b64 	%rd99, %rd98, 3;
	add.s64 	%rd100, %rd17, %rd99;
	ld.global.u64 	%rd101, [%rd100+180224];
	add.s64 	%rd102, %rd81, %rd101;
	ld.global.u64 	%rd103, [%rd11];
	add.s64 	%rd104, %rd103, %rd75;
	shl.b64 	%rd105, %rd104, 3;
	add.s64 	%rd106, %rd12, %rd105;
	st.global.u64 	[%rd106+180224], %rd102;
	ld.global.u64 	%rd107, [%rd18];
	add.s64 	%rd108, %rd76, %rd107;
	shl.b64 	%rd109, %rd108, 3;
	add.s64 	%rd110, %rd17, %rd109;
	ld.global.u64 	%rd111, [%rd110+270336];
	add.s64 	%rd112, %rd81, %rd111;
	ld.global.u64 	%rd113, [%rd11];
	add.s64 	%rd114, %rd113, %rd75;
	shl.b64 	%rd115, %rd114, 3;
	add.s64 	%rd116, %rd12, %rd115;
	st.global.u64 	[%rd116+270336], %rd112;
	add.s32 	%r49, %r49, 45056;
	setp.gt.s32 	%p12, %r49, %r2;
	@%p12 bra 	$L__BB3_15;
	bra.uni 	$L__BB3_23;

}


// ===== COMPILED SASS (sm_100) =====

	.target	sm_100

	.elftype	@"ET_EXEC"


//--------------------- .note.nv.tkinfo           --------------------------
	.section	.note.nv.tkinfo,"",@"SHT_NOTE"
	.sectionflags	@"SHF_NOTE_NV_TKINFO"
	.tkinfo
        /*0018*/ 	.word	0x00000002
        /*0030*/ 	.string	""
        /*0030*/ 	.string	"ptxas"
        /*0030*/ 	.string	"Cuda compilation tools, release 13.0, V13.0.88"
        /*0030*/ 	.string	"Build cuda_13.0.r13.0/compiler.36424714_0"
        /*0030*/ 	.string	"-arch sm_100 -m 64 "



//--------------------- .note.nv.cuinfo           --------------------------
	.section	.note.nv.cuinfo,"",@"SHT_NOTE"
	.sectionflags	@"SHF_NOTE_NV_CUINFO"
        /*0018*/ 	.short	0x0002
        /*001a*/ 	.short	0x0064
        /*001c*/ 	.short	0x0082
	.zero		2


//--------------------- .nv.info                  --------------------------
	.section	.nv.info,"",@"SHT_CUDA_INFO"
	.align	4


	//----- nvinfo : EIATTR_REGCOUNT
	.align		4
        /*0000*/ 	.byte	0x04, 0x2f
        /*0002*/ 	.short	(.L_1 - .L_0)
	.align		4
.L_0:
        /*0004*/ 	.word	index@(_Z12expand_level8GPU_Data)
        /*0008*/ 	.word	0x00000040


	//----- nvinfo : EIATTR_FRAME_SIZE
	.align		4
.L_1:
        /*000c*/ 	.byte	0x04, 0x11
        /*000e*/ 	.short	(.L_3 - .L_2)
	.align		4
.L_2:
        /*0010*/ 	.word	index@($__internal_0_$__cuda_sm20_div_rn_f64_full)
        /*0014*/ 	.word	0x00000000


	//----- nvinfo : EIATTR_FRAME_SIZE
	.align		4
.L_3:
        /*0018*/ 	.byte	0x04, 0x11
        /*001a*/ 	.short	(.L_5 - .L_4)
	.align		4
.L_4:
        /*001c*/ 	.word	index@($_Z12expand_level8GPU_Data$_Z20device_bsearch_arrayPiii)
        /*0020*/ 	.word	0x00000000


	//----- nvinfo : EIATTR_FRAME_SIZE
	.align		4
.L_5:
        /*0024*/ 	.byte	0x04, 0x11
        /*0026*/ 	.short	(.L_7 - .L_6)
	.align		4
.L_6:
        /*0028*/ 	.word	index@(_Z12expand_level8GPU_Data)
        /*002c*/ 	.word	0x00000000


	//----- nvinfo : EIATTR_REGCOUNT
	.align		4
.L_7:
        /*0030*/ 	.byte	0x04, 0x2f
        /*0032*/ 	.short	(.L_9 - .L_8)
	.align		4
.L_8:
        /*0034*/ 	.word	index@(_Z16transfer_buffers8GPU_Data)
        /*0038*/ 	.word	0x00000030


	//----- nvinfo : EIATTR_FRAME_SIZE
	.align		4
.L_9:
        /*003c*/ 	.byte	0x04, 0x11
        /*003e*/ 	.short	(.L_11 - .L_10)
	.align		4
.L_10:
        /*0040*/ 	.word	index@(_Z16transfer_buffers8GPU_Data)
        /*0044*/ 	.word	0x00000000


	//----- nvinfo : EIATTR_REGCOUNT
	.align		4
.L_11:
        /*0048*/ 	.byte	0x04, 0x2f
        /*004a*/ 	.short	(.L_13 - .L_12)
	.align		4
.L_12:
        /*004c*/ 	.word	index@(_Z16fill_from_buffer8GPU_Data)
        /*0050*/ 	.word	0x00000020


	//----- nvinfo : EIATTR_FRAME_SIZE
	.align		4
.L_13:
        /*0054*/ 	.byte	0x04, 0x11
        /*0056*/ 	.short	(.L_15 - .L_14)
	.align		4
.L_14:
        /*0058*/ 	.word	index@(_Z16fill_from_buffer8GPU_Data)
        /*005c*/ 	.word	0x00000000


	//----- nvinfo : EIATTR_MIN_STACK_SIZE
	.align		4
.L_15:
        /*0060*/ 	.byte	0x04, 0x12
        /*0062*/ 	.short	(.L_17 - .L_16)
	.align		4
.L_16:
        /*0064*/ 	.word	index@(_Z16fill_from_buffer8GPU_Data)
        /*0068*/ 	.word	0x00000000


	//----- nvinfo : EIATTR_MIN_STACK_SIZE
	.align		4
.L_17:
        /*006c*/ 	.byte	0x04, 0x12
        /*006e*/ 	.short	(.L_19 - .L_18)
	.align		4
.L_18:
        /*0070*/ 	.word	index@(_Z16transfer_buffers8GPU_Data)
        /*0074*/ 	.word	0x00000000


	//----- nvinfo : EIATTR_MIN_STACK_SIZE
	.align		4
.L_19:
        /*0078*/ 	.byte	0x04, 0x12
        /*007a*/ 	.short	(.L_21 - .L_20)
	.align		4
.L_20:
        /*007c*/ 	.word	index@(_Z12expand_level8GPU_Data)
        /*0080*/ 	.word	0x00000000
.L_21:


//--------------------- .nv.compat                --------------------------
	.section	.nv.compat,"",@"SHT_CUDA_COMPAT_INFO"
	.align	4
        /*0000*/ 	.byte	0x02, 0x09, 0x00, 0x00, 0x02, 0x02, 0x01, 0x00, 0x02, 0x05, 0x05, 0x00, 0x03, 0x07, 0x01, 0x01
        /*0010*/ 	.byte	0x02, 0x03, 0x00, 0x00, 0x02, 0x06, 0x01, 0x00, 0x04, 0x0b, 0x08, 0x00, 0x01, 0x00, 0x00, 0x00
        /*0020*/ 	.byte	0x00, 0x00, 0x00, 0x00


//--------------------- .nv.info._Z16fill_from_buffer8GPU_Data --------------------------
	.section	.nv.info._Z16fill_from_buffer8GPU_Data,"",@"SHT_CUDA_INFO"
	.sectionflags	@""
	.align	4


	//----- nvinfo : EIATTR_CUDA_API_VERSION
	.align		4
        /*0000*/ 	.byte	0x04, 0x37
        /*0002*/ 	.short	(.L_23 - .L_22)
.L_22:
        /*0004*/ 	.word	0x00000082


	//----- nvinfo : EIATTR_KPARAM_INFO
	.align		4
.L_23:
        /*0008*/ 	.byte	0x04, 0x17
        /*000a*/ 	.short	(.L_25 - .L_24)
.L_24:
        /*000c*/ 	.word	0x00000000
        /*0010*/ 	.short	0x0000
        /*0012*/ 	.short	0x0000
        /*0014*/ 	.byte	0x00, 0xf0, 0x01, 0x05


	//----- nvinfo : EIATTR_SPARSE_MMA_MASK
	.align		4
.L_25:
        /*0018*/ 	.byte	0x03, 0x50
        /*001a*/ 	.short	0x0000


	//----- nvinfo : EIATTR_MAXREG_COUNT
	.align		4
        /*001c*/ 	.byte	0x03, 0x1b
        /*001e*/ 	.short	0x00ff


	//----- nvinfo : EIATTR_MERCURY_ISA_VERSION
	.align		4
        /*0020*/ 	.byte	0x03, 0x5f
        /*0022*/ 	.short	0x0101


	//----- nvinfo : EIATTR_VRC_CTA_INIT_COUNT
	.align		4
        /*0024*/ 	.byte	0x02, 0x4a
	.zero		1
	.zero		1


	//----- nvinfo : EIATTR_EXIT_INSTR_OFFSETS
	.align		4
        /*0028*/ 	.byte	0x04, 0x1c
        /*002a*/ 	.short	(.L_27 - .L_26)


	//   ....[0]....
.L_26:
        /*002c*/ 	.word	0x00000dc0


	//   ....[1]....
        /*0030*/ 	.word	0x00000e70


	//   ....[2]....
        /*0034*/ 	.word	0x00000ed0


	//----- nvinfo : EIATTR_CRS_STACK_SIZE
	.align		4
.L_27:
        /*0038*/ 	.byte	0x04, 0x1e
        /*003a*/ 	.short	(.L_29 - .L_28)
.L_28:
        /*003c*/ 	.word	0x00000000


	//----- nvinfo : EIATTR_CBANK_PARAM_SIZE
	.align		4
.L_29:
        /*0040*/ 	.byte	0x03, 0x19
        /*0042*/ 	.short	0x0140


	//----- nvinfo : EIATTR_PARAM_CBANK
	.align		4
        /*0044*/ 	.byte	0x04, 0x0a
        /*0046*/ 	.short	(.L_31 - .L_30)
	.align		4
.L_30:
        /*0048*/ 	.word	index@(.nv.constant0._Z16fill_from_buffer8GPU_Data)
        /*004c*/ 	.short	0x0380
        /*004e*/ 	.short	0x0140


	//----- nvinfo : EIATTR_SW_WAR
	.align		4
.L_31:
        /*0050*/ 	.byte	0x04, 0x36
        /*0052*/ 	.short	(.L_33 - .L_32)
.L_32:
        /*0054*/ 	.word	0x00000008
.L_33:


//--------------------- .nv.info._Z16transfer_buffers8GPU_Data --------------------------
	.section	.nv.info._Z16transfer_buffers8GPU_Data,"",@"SHT_CUDA_INFO"
	.sectionflags	@""
	.align	4


	//----- nvinfo : EIATTR_CUDA_API_VERSION
	.align		4
        /*0000*/ 	.byte	0x04, 0x37
        /*0002*/ 	.short	(.L_35 - .L_34)
.L_34:
        /*0004*/ 	.word	0x00000082


	//----- nvinfo : EIATTR_KPARAM_INFO
	.align		4
.L_35:
        /*0008*/ 	.byte	0x04, 0x17
        /*000a*/ 	.short	(.L_37 - .L_36)
.L_36:
        /*000c*/ 	.word	0x00000000
        /*0010*/ 	.short	0x0000
        /*0012*/ 	.short	0x0000
        /*0014*/ 	.byte	0x00, 0xf0, 0x01, 0x05


	//----- nvinfo : EIATTR_SPARSE_MMA_MASK
	.align		4
.L_37:
        /*0018*/ 	.byte	0x03, 0x50
        /*001a*/ 	.short	0x0000


	//----- nvinfo : EIATTR_MAXREG_COUNT
	.align		4
        /*001c*/ 	.byte	0x03, 0x1b
        /*001e*/ 	.short	0x00ff


	//----- nvinfo : EIATTR_NUM_BARRIERS
	.align		4
        /*0020*/ 	.byte	0x02, 0x4c
        /*0022*/ 	.byte	0x01
	.zero		1


	//----- nvinfo : EIATTR_MERCURY_ISA_VERSION
	.align		4
        /*0024*/ 	.byte	0x03, 0x5f
        /*0026*/ 	.short	0x0101


	//----- nvinfo : EIATTR_COOP_GROUP_MASK_REGIDS
	.align		4
        /*0028*/ 	.byte	0x04, 0x29
        /*002a*/ 	.short	(.L_39 - .L_38)


	//   ....[0]....
.L_38:
        /*002c*/ 	.word	0xffffffff


	//----- nvinfo : EIATTR_COOP_GROUP_INSTR_OFFSETS
	.align		4
.L_39:
        /*0030*/ 	.byte	0x04, 0x28
        /*0032*/ 	.short	(.L_41 - .L_40)


	//   ....[0]....
.L_40:
        /*0034*/ 	.word	0x00001a60


	//----- nvinfo : EIATTR_VRC_CTA_INIT_COUNT
	.align		4
.L_41:
        /*0038*/ 	.byte	0x02, 0x4a
	.zero		1
	.zero		1


	//----- nvinfo : EIATTR_EXIT_INSTR_OFFSETS
	.align		4
        /*003c*/ 	.byte	0x04, 0x1c
        /*003e*/ 	.short	(.L_43 - .L_42)


	//   ....[0]....
.L_42:
        /*0040*/ 	.word	0x00002a20


	//   ....[1]....
        /*0044*/ 	.word	0x00002a70


	//   ....[2]....
        /*0048*/ 	.word	0x00002ab0


	//----- nvinfo : EIATTR_CRS_STACK_SIZE
	.align		4
.L_43:
        /*004c*/ 	.byte	0x04, 0x1e
        /*004e*/ 	.short	(.L_45 - .L_44)
.L_44:
        /*0050*/ 	.word	0x00000000


	//----- nvinfo : EIATTR_CBANK_PARAM_SIZE
	.align		4
.L_45:
        /*0054*/ 	.byte	0x03, 0x19
        /*0056*/ 	.short	0x0140


	//----- nvinfo : EIATTR_PARAM_CBANK
	.align		4
        /*0058*/ 	.byte	0x04, 0x0a
        /*005a*/ 	.short	(.L_47 - .L_46)
	.align		4
.L_46:
        /*005c*/ 	.word	index@(.nv.constant0._Z16transfer_buffers8GPU_Data)
        /*0060*/ 	.short	0x0380
        /*0062*/ 	.short	0x0140


	//----- nvinfo : EIATTR_SW_WAR
	.align		4
.L_47:
        /*0064*/ 	.byte	0x04, 0x36
        /*0066*/ 	.short	(.L_49 - .L_48)
.L_48:
        /*0068*/ 	.word	0x00000008
.L_49:


//--------------------- .nv.info._Z12expand_level8GPU_Data --------------------------
	.section	.nv.info._Z12expand_level8GPU_Data,"",@"SHT_CUDA_INFO"
	.sectionflags	@""
	.align	4


	//----- nvinfo : EIATTR_CUDA_API_VERSION
	.align		4
        /*0000*/ 	.byte	0x04, 0x37
        /*0002*/ 	.short	(.L_51 - .L_50)
.L_50:
        /*0004*/ 	.word	0x00000082


	//----- nvinfo : EIATTR_KPARAM_INFO
	.align		4
.L_51:
        /*0008*/ 	.byte	0x04, 0x17
        /*000a*/ 	.short	(.L_53 - .L_52)
.L_52:
        /*000c*/ 	.word	0x00000000
        /*0010*/ 	.short	0x0000
        /*0012*/ 	.short	0x0000
        /*0014*/ 	.byte	0x00, 0xf0, 0x01, 0x05


	//----- nvinfo : EIATTR_SPARSE_MMA_MASK
	.align		4
.L_53:
        /*0018*/ 	.byte	0x03, 0x50
        /*001a*/ 	.short	0x0000


	//----- nvinfo : EIATTR_MAXREG_COUNT
	.align		4
        /*001c*/ 	.byte	0x03, 0x1b
        /*001e*/ 	.short	0x00ff


	//----- nvinfo : EIATTR_MERCURY_ISA_VERSION
	.align		4
        /*0020*/ 	.byte	0x03, 0x5f
        /*0022*/ 	.short	0x0101


	//----- nvinfo : EIATTR_INT_WARP_WIDE_INSTR_OFFSETS
	.align		4
        /*0024*/ 	.byte	0x04, 0x31
        /*0026*/ 	.short	(.L_55 - .L_54)


	//   ....[0]....
.L_54:
        /*0028*/ 	.word	0x0000eb00


	//   ....[1]....
        /*002c*/ 	.word	0x0000eb40


	//   ....[2]....
        /*0030*/ 	.word	0x0000eb90


	//   ....[3]....
        /*0034*/ 	.word	0x0000ec60


	//----- nvinfo : EIATTR_COOP_GROUP_MASK_REGIDS
	.align		4
.L_55:
        /*0038*/ 	.byte	0x04, 0x29
        /*003a*/ 	.short	(.L_57 - .L_56)


	//   ....[0]....
.L_56:
        /*003c*/ 	.word	0xffffffff


	//   ....[1]....
        /*0040*/ 	.word	0xffffffff


	//   ....[2]....
        /*0044*/ 	.word	0xffffffff


	//   ....[3]....
        /*0048*/ 	.word	0xffffffff


	//   ....[4]....
        /*004c*/ 	.word	0xffffffff


	//   ....[5]....
        /*0050*/ 	.word	0xffffffff


	//   ....[6]....
        /*0054*/ 	.word	0xffffffff


	//   ....[7]....
        /*0058*/ 	.word	0xffffffff


	//   ....[8]....
        /*005c*/ 	.word	0xffffffff


	//   ....[9]....
        /*0060*/ 	.word	0xffffffff


	//   ....[10]....
        /*0064*/ 	.word	0xffffffff


	//   ....[11]....
        /*0068*/ 	.word	0xffffffff


	//   ....[12]....
        /*006c*/ 	.word	0xffffffff


	//   ....[13]....
        /*0070*/ 	.word	0xffffffff


	//   ....[14]....
        /*0074*/ 	.word	0xffffffff


	//   ....[15]....
        /*0078*/ 	.word	0xffffffff


	//   ....[16]....
        /*007c*/ 	.word	0xffffffff


	//   ....[17]....
        /*0080*/ 	.word	0xffffffff


	//   ....[18]....
        /*0084*/ 	.word	0xffffffff


	//   ....[19]....
        /*0088*/ 	.word	0xffffffff


	//   ....[20]....
        /*008c*/ 	.word	0xffffffff


	//   ....[21]....
        /*0090*/ 	.word	0xffffffff


	//   ....[22]....
        /*0094*/ 	.word	0xffffffff


	//   ....[23]....
        /*0098*/ 	.word	0xffffffff


	//   ....[24]....
        /*009c*/ 	.word	0xffffffff


	//   ....[25]....
        /*00a0*/ 	.word	0xffffffff


	//   ....[26]....
        /*00a4*/ 	.word	0xffffffff


	//   ....[27]....
        /*00a8*/ 	.word	0xffffffff


	//   ....[28]....
        /*00ac*/ 	.word	0xffffffff


	//   ....[29]....
        /*00b0*/ 	.word	0xffffffff


	//   ....[30]....
        /*00b4*/ 	.word	0xffffffff


	//   ....[31]....
        /*00b8*/ 	.word	0xffffffff


	//   ....[32]....
        /*00bc*/ 	.word	0xffffffff


	//   ....[33]....
        /*00c0*/ 	.word	0xffffffff


	//   ....[34]....
        /*00c4*/ 	.word	0xffffffff


	//   ....[35]....
        /*00c8*/ 	.word	0xffffffff


	//   ....[36]....
        /*00cc*/ 	.word	0xffffffff


	//   ....[37]....
        /*00d0*/ 	.word	0xffffffff


	//   ....[38]....
        /*00d4*/ 	.word	0xffffffff


	//   ....[39]....
        /*00d8*/ 	.word	0xffffffff


	//   ....[40]....
        /*00dc*/ 	.word	0xffffffff


	//   ....[41]....
        /*00e0*/ 	.word	0xffffffff


	//   ....[42]....
        /*00e4*/ 	.word	0xffffffff


	//   ....[43]....
        /*00e8*/ 	.word	0xffffffff


	//   ....[44]....
        /*00ec*/ 	.word	0xffffffff


	//   ....[45]....
        /*00f0*/ 	.word	0xffffffff


	//   ....[46]....
        /*00f4*/ 	.word	0xffffffff


	//   ....[47]....
        /*00f8*/ 	.word	0xffffffff


	//   ....[48]....
        /*00fc*/ 	.word	0xffffffff


	//   ....[49]....
        /*0100*/ 	.word	0xffffffff


	//   ....[50]....
        /*0104*/ 	.word	0xffffffff


	//   ....[51]....
        /*0108*/ 	.word	0xffffffff


	//   ....[52]....
        /*010c*/ 	.word	0xffffffff


	//   ....[53]....
        /*0110*/ 	.word	0xffffffff


	//   ....[54]....
        /*0114*/ 	.word	0xffffffff


	//   ....[55]....
        /*0118*/ 	.word	0xffffffff


	//   ....[56]....
        /*011c*/ 	.word	0xffffffff


	//   ....[57]....
        /*0120*/ 	.word	0xffffffff


	//   ....[58]....
        /*0124*/ 	.word	0xffffffff


	//   ....[59]....
        /*0128*/ 	.word	0xffffffff


	//   ....[60]....
        /*012c*/ 	.word	0xffffffff


	//   ....[61]....
        /*0130*/ 	.word	0xffffffff


	//   ....[62]....
        /*0134*/ 	.word	0xffffffff


	//   ....[63]....
        /*0138*/ 	.word	0xffffffff


	//   ....[64]....
        /*013c*/ 	.word	0xffffffff


	//   ....[65]....
        /*0140*/ 	.word	0xffffffff


	//   ....[66]....
        /*0144*/ 	.word	0xffffffff


	//   ....[67]....
        /*0148*/ 	.word	0xffffffff


	//   ....[68]....
        /*014c*/ 	.word	0xffffffff


	//   ....[69]....
        /*0150*/ 	.word	0xffffffff


	//   ....[70]....
        /*0154*/ 	.word	0xffffffff


	//   ....[71]....
        /*0158*/ 	.word	0xffffffff


	//   ....[72]....
        /*015c*/ 	.word	0xffffffff


	//   ....[73]....
        /*0160*/ 	.word	0xffffffff


	//   ....[74]....
        /*0164*/ 	.word	0xffffffff


	//   ....[75]....
        /*0168*/ 	.word	0xffffffff


	//   ....[76]....
        /*016c*/ 	.word	0xffffffff


	//   ....[77]....
        /*0170*/ 	.word	0xffffffff


	//   ....[78]....
        /*0174*/ 	.word	0xffffffff


	//   ....[79]....
        /*0178*/ 	.word	0xffffffff


	//   ....[80]....
        /*017c*/ 	.word	0xffffffff


	//   ....[81]....
        /*0180*/ 	.word	0xffffffff


	//   ....[82]....
        /*0184*/ 	.word	0xffffffff


	//   ....[83]....
        /*0188*/ 	.word	0xffffffff


	//   ....[84]....
        /*018c*/ 	.word	0xffffffff


	//   ....[85]....
        /*0190*/ 	.word	0xffffffff


	//   ....[86]....
        /*0194*/ 	.word	0xffffffff


	//   ....[87]....
        /*0198*/ 	.word	0xffffffff


	//   ....[88]....
        /*019c*/ 	.word	0xffffffff


	//   ....[89]....
        /*01a0*/ 	.word	0xffffffff


	//   ....[90]....
        /*01a4*/ 	.word	0xffffffff


	//   ....[91]....
        /*01a8*/ 	.word	0xffffffff


	//   ....[92]....
        /*01ac*/ 	.word	0xffffffff


	//   ....[93]....
        /*01b0*/ 	.word	0xffffffff


	//   ....[94]....
        /*01b4*/ 	.word	0xffffffff


	//   ....[95]....
        /*01b8*/ 	.word	0xffffffff


	//   ....[96]....
        /*01bc*/ 	.word	0xffffffff


	//   ....[97]....
        /*01c0*/ 	.word	0xffffffff


	//   ....[98]....
        /*01c4*/ 	.word	0xffffffff


	//   ....[99]....
        /*01c8*/ 	.word	0xffffffff


	//   ....[100]....
        /*01cc*/ 	.word	0xffffffff


	//   ....[101]....
        /*01d0*/ 	.word	0xffffffff


	//   ....[102]....
        /*01d4*/ 	.word	0xffffffff


	//   ....[103]....
        /*01d8*/ 	.word	0xffffffff


	//   ....[104]....
        /*01dc*/ 	.word	0xffffffff


	//   ....[105]....
        /*01e0*/ 	.word	0xffffffff


	//   ....[106]....
        /*01e4*/ 	.word	0xffffffff


	//   ....[107]....
        /*01e8*/ 	.word	0xffffffff


	//   ....[108]....
        /*01ec*/ 	.word	0xffffffff


	//   ....[109]....
        /*01f0*/ 	.word	0xffffffff


	//   ....[110]....
        /*01f4*/ 	.word	0xffffffff


	//   ....[111]....
        /*01f8*/ 	.word	0xffffffff


	//   ....[112]....
        /*01fc*/ 	.word	0xffffffff


	//   ....[113]....
        /*0200*/ 	.word	0xffffffff


	//   ....[114]....
        /*0204*/ 	.word	0xffffffff


	//   ....[115]....
        /*0208*/ 	.word	0x0500000f


	//   ....[116]....
        /*020c*/ 	.word	0x0500000f


	//   ....[117]....
        /*0210*/ 	.word	0x0500000f


	//   ....[118]....
        /*0214*/ 	.word	0x0500000f


	//   ....[119]....
        /*0218*/ 	.word	0x0500000f


	//   ....[120]....
        /*021c*/ 	.word	0x0500000f


	//   ....[121]....
        /*0220*/ 	.word	0x0500000f


	//   ....[122]....
        /*0224*/ 	.word	0x0500000f


	//   ....[123]....
        /*0228*/ 	.word	0x0500000f


	//   ....[124]....
        /*022c*/ 	.word	0x0500000f


	//   ....[125]....
        /*0230*/ 	.word	0x0500000f


	//   ....[126]....
        /*0234*/ 	.word	0x0500000f


	//   ....[127]....
        /*0238*/ 	.word	0x0500000f


	//   ....[128]....
        /*023c*/ 	.word	0x0500000f


	//   ....[129]....
        /*0240*/ 	.word	0x0500000f


	//   ....[130]....
        /*0244*/ 	.word	0x0500000f


	//   ....[131]....
        /*0248*/ 	.word	0x0500000f


	//   ....[132]....
        /*024c*/ 	.word	0x0500000f


	//   ....[133]....
        /*0250*/ 	.word	0x0500000f


	//   ....[134]....
        /*0254*/ 	.word	0x0500000f


	//   ....[135]....
        /*0258*/ 	.word	0x0500000f


	//   ....[136]....
        /*025c*/ 	.word	0x0500000f


	//   ....[137]....
        /*0260*/ 	.word	0x0500000f


	//   ....[138]....
        /*0264*/ 	.word	0x0500000f


	//   ....[139]....
        /*0268*/ 	.word	0x0500000f


	//   ....[140]....
        /*026c*/ 	.word	0x0500000f


	//   ....[141]....
        /*0270*/ 	.word	0x0500000f


	//   ....[142]....
        /*0274*/ 	.word	0x0500000f


	//   ....[143]....
        /*0278*/ 	.word	0x0500000f


	//   ....[144]....
        /*027c*/ 	.word	0x0500000f


	//   ....[145]....
        /*0280*/ 	.word	0x0500000f


	//   ....[146]....
        /*0284*/ 	.word	0x0500000f


	//   ....[147]....
        /*0288*/ 	.word	0x0500000f


	//   ....[148]....
        /*028c*/ 	.word	0x0500000f


	//   ....[149]....
        /*0290*/ 	.word	0x0500000f


	//   ....[150]....
        /*0294*/ 	.word	0x0500000f


	//   ....[151]....
        /*0298*/ 	.word	0x0500000f


	//   ....[152]....
        /*029c*/ 	.word	0x0500000f


	//   ....[153]....
        /*02a0*/ 	.word	0x0500000f


	//   ....[154]....
        /*02a4*/ 	.word	0x0500000f


	//   ....[155]....
        /*02a8*/ 	.word	0x0500000f


	//   ....[156]....
        /*02ac*/ 	.word	0x0500000f


	//   ....[157]....
        /*02b0*/ 	.word	0x0500000f


	//   ....[158]....
        /*02b4*/ 	.word	0x0500000f


	//   ....[159]....
        /*02b8*/ 	.word	0x0500000f


	//   ....[160]....
        /*02bc*/ 	.word	0x0500000f


	//   ....[161]....
        /*02c0*/ 	.word	0x0500000f


	//   ....[162]....
        /*02c4*/ 	.word	0x0500000f


	//   ....[163]....
        /*02c8*/ 	.word	0x0500000f


	//   ....[164]....
        /*02cc*/ 	.word	0x0500000f


	//   ....[165]....
        /*02d0*/ 	.word	0x0500000f


	//   ....[166]....
        /*02d4*/ 	.word	0x0500000f


	//   ....[167]....
        /*02d8*/ 	.word	0x0500000f


	//   ....[168]....
        /*02dc*/ 	.word	0x0500000f


	//   ....[169]....
        /*02e0*/ 	.word	0x0500000f


	//   ....[170]....
        /*02e4*/ 	.word	0x0500000f


	//   ....[171]....
        /*02e8*/ 	.word	0x0500000f


	//   ....[172]....
        /*02ec*/ 	.word	0x0500000f


	//   ....[173]....
        /*02f0*/ 	.word	0x0500000f


	//   ....[174]....
        /*02f4*/ 	.word	0x0500000f


	//   ....[175]....
        /*02f8*/ 	.word	0x0500000f


	//   ....[176]....
        /*02fc*/ 	.word	0x0500000f


	//   ....[177]....
        /*0300*/ 	.word	0x0500000f


	//   ....[178]....
        /*0304*/ 	.word	0x0500000f


	//   ....[179]....
        /*0308*/ 	.word	0x0500000f


	//   ....[180]....
        /*030c*/ 	.word	0x0500000f


	//   ....[181]....
        /*0310*/ 	.word	0x0500000f


	//   ....[182]....
        /*0314*/ 	.word	0x0500000f


	//   ....[183]....
        /*0318*/ 	.word	0x0500000f


	//   ....[184]....
        /*031c*/ 	.word	0x0500000f


	//   ....[185]....
        /*0320*/ 	.word	0x0500000f


	//   ....[186]....
        /*0324*/ 	.word	0x0500000f


	//   ....[187]....
        /*0328*/ 	.word	0x0500000f


	//   ....[188]....
        /*032c*/ 	.word	0x0500000f


	//   ....[189]....
        /*0330*/ 	.word	0x0500000f


	//   ....[190]....
        /*0334*/ 	.word	0x0500000f


	//   ....[191]....
        /*0338*/ 	.word	0x0500000f


	//   ....[192]....
        /*033c*/ 	.word	0x0500000f


	//   ....[193]....
        /*0340*/ 	.word	0x0500000f


	//   ....[194]....
        /*0344*/ 	.word	0x0500000f


	//   ....[195]....
        /*0348*/ 	.word	0x0500000f


	//   ....[196]....
        /*034c*/ 	.word	0x0500000f


	//   ....[197]....
        /*0350*/ 	.word	0x0500000f


	//   ....[198]....
        /*0354*/ 	.word	0x0500000f


	//   ....[199]....
        /*0358*/ 	.word	0x0500000f


	//   ....[200]....
        /*035c*/ 	.word	0x0500000f


	//   ....[201]....
        /*0360*/ 	.word	0x0500000f


	//   ....[202]....
        /*0364*/ 	.word	0x0500000f


	//   ....[203]....
        /*0368*/ 	.word	0x0500000f


	//   ....[204]....
        /*036c*/ 	.word	0x0500000f


	//   ....[205]....
        /*0370*/ 	.word	0x0500000f


	//   ....[206]....
        /*0374*/ 	.word	0x0500000f


	//   ....[207]....
        /*0378*/ 	.word	0x0500000f


	//   ....[208]....
        /*037c*/ 	.word	0x0500000f


	//   ....[209]....
        /*0380*/ 	.word	0x0500000f


	//   ....[210]....
        /*0384*/ 	.word	0x0500000f


	//   ....[211]....
        /*0388*/ 	.word	0x0500000f


	//   ....[212]....
        /*038c*/ 	.word	0x0500000f


	//   ....[213]....
        /*0390*/ 	.word	0x0500000f


	//   ....[214]....
        /*0394*/ 	.word	0x0500000f


	//   ....[215]....
        /*0398*/ 	.word	0x0500000f


	//   ....[216]....
        /*039c*/ 	.word	0x0500000f


	//   ....[217]....
        /*03a0*/ 	.word	0x0500000f


	//   ....[218]....
        /*03a4*/ 	.word	0x0500000f


	//   ....[219]....
        /*03a8*/ 	.word	0x0500000f


	//   ....[220]....
        /*03ac*/ 	.word	0x0500000f


	//   ....[221]....
        /*03b0*/ 	.word	0x0500000f


	//   ....[222]....
        /*03b4*/ 	.word	0x0500000f


	//   ....[223]....
        /*03b8*/ 	.word	0x0500000f


	//   ....[224]....
        /*03bc*/ 	.word	0x0500000f


	//   ....[225]....
        /*03c0*/ 	.word	0x0500000f


	//   ....[226]....
        /*03c4*/ 	.word	0x0500000f


	//   ....[227]....
        /*03c8*/ 	.word	0x0500000f


	//   ....[228]....
        /*03cc*/ 	.word	0x0500000f


	//   ....[229]....
        /*03d0*/ 	.word	0x0500000f


	//   ....[230]....
        /*03d4*/ 	.word	0x0500000f


	//   ....[231]....
        /*03d8*/ 	.word	0x0500000f


	//   ....[232]....
        /*03dc*/ 	.word	0x0500000f


	//   ....[233]....
        /*03e0*/ 	.word	0x0500000f


	//   ....[234]....
        /*03e4*/ 	.word	0x0500000f


	//----- nvinfo : EIATTR_COOP_GROUP_INSTR_OFFSETS
	.align		4
.L_57:
        /*03e8*/ 	.byte	0x04, 0x28
        /*03ea*/ 	.short	(.L_59 - .L_58)


	//   ....[0]....
.L_58:
        /*03ec*/ 	.word	0x000005a0


	//   ....[1]....
        /*03f0*/ 	.word	0x000007e0


	//   ....[2]....
        /*03f4*/ 	.word	0x00000990


	//   ....[3]....
        /*03f8*/ 	.word	0x00000ea0


	//   ....[4]....
        /*03fc*/ 	.word	0x00001210


	//   ....[5]....
        /*0400*/ 	.word	0x00001310


	//   ....[6]....
        /*0404*/ 	.word	0x00001930


	//   ....[7]....
        /*0408*/ 	.word	0x00001bc0


	//   ....[8]....
        /*040c*/ 	.word	0x00001df0


	//   ....[9]....
        /*0410*/ 	.word	0x00002010


	//   ....[10]....
        /*0414*/ 	.word	0x00002030


	//   ....[11]....
        /*0418*/ 	.word	0x00002050


	//   ....[12]....
        /*041c*/ 	.word	0x00002070


	//   ....[13]....
        /*0420*/ 	.word	0x00002090


	//   ....[14]....
        /*0424*/ 	.word	0x00002400


	//   ....[15]....
        /*0428*/ 	.word	0x00002810


	//   ....[16]....
        /*042c*/ 	.word	0x00002c90


	//   ....[17]....
        /*0430*/ 	.word	0x00002d50


	//   ....[18]....
        /*0434*/ 	.word	0x00003060


	//   ....[19]....
        /*0438*/ 	.word	0x000036e0


	//   ....[20]....
        /*043c*/ 	.word	0x000037b0


	//   ....[21]....
        /*0440*/ 	.word	0x00003880


	//   ....[22]....
        /*0444*/ 	.word	0x00003950


	//   ....[23]....
        /*0448*/ 	.word	0x00003a20


	//   ....[24]....
        /*044c*/ 	.word	0x00003af0


	//   ....[25]....
        /*0450*/ 	.word	0x00003bc0


	//   ....[26]....
        /*0454*/ 	.word	0x00003c90


	//   ....[27]....
        /*0458*/ 	.word	0x00003d60


	//   ....[28]....
        /*045c*/ 	.word	0x00003e30


	//   ....[29]....
        /*0460*/ 	.word	0x00003f00


	//   ....[30]....
        /*0464*/ 	.word	0x00003fd0


	//   ....[31]....
        /*0468*/ 	.word	0x000040a0


	//   ....[32]....
        /*046c*/ 	.word	0x00004170


	//   ....[33]....
        /*0470*/ 	.word	0x00004240


	//   ....[34]....
        /*0474*/ 	.word	0x00004310


	//   ....[35]....
        /*0478*/ 	.word	0x000043e0


	//   ....[36]....
        /*047c*/ 	.word	0x000044b0


	//   ....[37]....
        /*0480*/ 	.word	0x00004580


	//   ....[38]....
        /*0484*/ 	.word	0x00004650


	//   ....[39]....
        /*0488*/ 	.word	0x00004720


	//   ....[40]....
        /*048c*/ 	.word	0x000047f0


	//   ....[41]....
        /*0490*/ 	.word	0x000048c0


	//   ....[42]....
        /*0494*/ 	.word	0x00004990


	//   ....[43]....
        /*0498*/ 	.word	0x00004a60


	//   ....[44]....
        /*049c*/ 	.word	0x00004b30


	//   ....[45]....
        /*04a0*/ 	.word	0x00004c00


	//   ....[46]....
        /*04a4*/ 	.word	0x00004cd0


	//   ....[47]....
        /*04a8*/ 	.word	0x00004da0


	//   ....[48]....
        /*04ac*/ 	.word	0x00004e70


	//   ....[49]....
        /*04b0*/ 	.word	0x00004f40


	//   ....[50]....
        /*04b4*/ 	.word	0x00005000


	//   ....[51]....
        /*04b8*/ 	.word	0x000054f0


	//   ....[52]....
        /*04bc*/ 	.word	0x000059d0


	//   ....[53]....
        /*04c0*/ 	.word	0x00005df0


	//   ....[54]....
        /*04c4*/ 	.word	0x00005e10


	//   ....[55]....
        /*04c8*/ 	.word	0x00005e30


	//   ....[56]....
        /*04cc*/ 	.word	0x00005e50


	//   ....[57]....
        /*04d0*/ 	.word	0x00005e70


	//   ....[58]....
        /*04d4*/ 	.word	0x000061e0


	//   ....[59]....
        /*04d8*/ 	.word	0x00006600


	//   ....[60]....
        /*04dc*/ 	.word	0x00006af0


	//   ....[61]....
        /*04e0*/ 	.word	0x00006ba0


	//   ....[62]....
        /*04e4*/ 	.word	0x00006f10


	//   ....[63]....
        /*04e8*/ 	.word	0x00007c90


	//   ....[64]....
        /*04ec*/ 	.word	0x00008200


	//   ....[65]....
        /*04f0*/ 	.word	0x00008350


	//   ....[66]....
        /*04f4*/ 	.word	0x00008ab0


	//   ....[67]....
        /*04f8*/ 	.word	0x00009230


	//   ....[68]....
        /*04fc*/ 	.word	0x00009650


	//   ....[69]....
        /*0500*/ 	.word	0x00009b00


	//   ....[70]....
        /*0504*/ 	.word	0x00009e60


	//   ....[71]....
        /*0508*/ 	.word	0x0000a4e0


	//   ....[72]....
        /*050c*/ 	.word	0x0000a5b0


	//   ....[73]....
        /*0510*/ 	.word	0x0000a680


	//   ....[74]....
        /*0514*/ 	.word	0x0000a750


	//   ....[75]....
        /*0518*/ 	.word	0x0000a820


	//   ....[76]....
        /*051c*/ 	.word	0x0000a8f0


	//   ....[77]....
        /*0520*/ 	.word	0x0000a9c0


	//   ....[78]....
        /*0524*/ 	.word	0x0000aa90


	//   ....[79]....
        /*0528*/ 	.word	0x0000ab60


	//   ....[80]....
        /*052c*/ 	.word	0x0000ac30


	//   ....[81]....
        /*0530*/ 	.word	0x0000ad00


	//   ....[82]....
        /*0534*/ 	.word	0x0000add0


	//   ....[83]....
        /*0538*/ 	.word	0x0000aea0


	//   ....[84]....
        /*053c*/ 	.word	0x0000af70


	//   ....[85]....
        /*0540*/ 	.word	0x0000b040


	//   ....[86]....
        /*0544*/ 	.word	0x0000b110


	//   ....[87]....
        /*0548*/ 	.word	0x0000b1e0


	//   ....[88]....
        /*054c*/ 	.word	0x0000b2b0


	//   ....[89]....
        /*0550*/ 	.word	0x0000b380


	//   ....[90]....
        /*0554*/ 	.word	0x0000b450


	//   ....[91]....
        /*0558*/ 	.word	0x0000b520


	//   ....[92]....
        /*055c*/ 	.word	0x0000b5f0


	//   ....[93]....
        /*0560*/ 	.word	0x0000b6c0


	//   ....[94]....
        /*0564*/ 	.word	0x0000b790


	//   ....[95]....
        /*0568*/ 	.word	0x0000b860


	//   ....[96]....
        /*056c*/ 	.word	0x0000b930


	//   ....[97]....
        /*0570*/ 	.word	0x0000ba00


	//   ....[98]....
        /*0574*/ 	.word	0x0000bad0


	//   ....[99]....
        /*0578*/ 	.word	0x0000bba0


	//   ....[100]....
        /*057c*/ 	.word	0x0000bc70


	//   ....[101]....
        /*0580*/ 	.word	0x0000bd40


	//   ....[102]....
        /*0584*/ 	.word	0x0000be00


	//   ....[103]....
        /*0588*/ 	.word	0x0000c2f0


	//   ....[104]....
        /*058c*/ 	.word	0x0000c7d0


	//   ....[105]....
        /*0590*/ 	.word	0x0000cbf0


	//   ....[106]....
        /*0594*/ 	.word	0x0000cc10


	//   ....[107]....
        /*0598*/ 	.word	0x0000cc30


	//   ....[108]....
        /*059c*/ 	.word	0x0000cc50


	//   ....[109]....
        /*05a0*/ 	.word	0x0000cc70


	//   ....[110]....
        /*05a4*/ 	.word	0x0000cfe0


	//   ....[111]....
        /*05a8*/ 	.word	0x0000d440


	//   ....[112]....
        /*05ac*/ 	.word	0x0000d950


	//   ....[113]....
        /*05b0*/ 	.word	0x0000da00


	//   ....[114]....
        /*05b4*/ 	.word	0x0000ddb0


	//   ....[115]....
        /*05b8*/ 	.word	0x0000ee80


	//   ....[116]....
        /*05bc*/ 	.word	0x0000eef0


	//   ....[117]....
        /*05c0*/ 	.word	0x0000ef70


	//   ....[118]....
        /*05c4*/ 	.word	0x0000efe0


	//   ....[119]....
        /*05c8*/ 	.word	0x0000f050


	//   ....[120]....
        /*05cc*/ 	.word	0x0000f0d0


	//   ....[121]....
        /*05d0*/ 	.word	0x0000f140


	//   ....[122]....
        /*05d4*/ 	.word	0x0000f1b0


	//   ....[123]....
        /*05d8*/ 	.word	0x0000f220


	//   ....[124]....
        /*05dc*/ 	.word	0x0000f2c0


	//   ....[125]....
        /*05e0*/ 	.word	0x0000f340


	//   ....[126]....
        /*05e4*/ 	.word	0x0000f3a0


	//   ....[127]....
        /*05e8*/ 	.word	0x0000f400


	//   ....[128]....
        /*05ec*/ 	.word	0x0000f460


	//   ....[129]....
        /*05f0*/ 	.word	0x0000f4c0


	//   ....[130]....
        /*05f4*/ 	.word	0x0000f530


	//   ....[131]....
        /*05f8*/ 	.word	0x0000f5a0


	//   ....[132]....
        /*05fc*/ 	.word	0x0000f610


	//   ....[133]....
        /*0600*/ 	.word	0x0000f680


	//   ....[134]....
        /*0604*/ 	.word	0x0000f6f0


	//   ....[135]....
        /*0608*/ 	.word	0x0000f760


	//   ....[136]....
        /*060c*/ 	.word	0x0000f7d0


	//   ....[137]....
        /*0610*/ 	.word	0x0000f840


	//   ....[138]....
        /*0614*/ 	.word	0x0000f8b0


	//   ....[139]....
        /*0618*/ 	.word	0x0000f920


	//   ....[140]....
        /*061c*/ 	.word	0x0000f990


	//   ....[141]....
        /*0620*/ 	.word	0x0000fa00


	//   ....[142]....
        /*0624*/ 	.word	0x0000fa70


	//   ....[143]....
        /*0628*/ 	.word	0x0000fae0


	//   ....[144]....
        /*062c*/ 	.word	0x0000fb50


	//   ....[145]....
        /*0630*/ 	.word	0x0000fbc0


	//   ....[146]....
        /*0634*/ 	.word	0x0000fc30


	//   ....[147]....
        /*0638*/ 	.word	0x0000fca0


	//   ....[148]....
        /*063c*/ 	.word	0x0000fd10


	//   ....[149]....
        /*0640*/ 	.word	0x0000fd80


	//   ....[150]....
        /*0644*/ 	.word	0x0000fdf0


	//   ....[151]....
        /*0648*/ 	.word	0x0000fe60


	//   ....[152]....
        /*064c*/ 	.word	0x0000fed0


	//   ....[153]....
        /*0650*/ 	.word	0x0000ff40


	//   ....[154]....
        /*0654*/ 	.word	0x0000ffb0


	//   ....[155]....
        /*0658*/ 	.word	0x00010020


	//   ....[156]....
        /*065c*/ 	.word	0x00010090


	//   ....[157]....
        /*0660*/ 	.word	0x00010100


	//   ....[158]....
        /*0664*/ 	.word	0x00010170


	//   ....[159]....
        /*0668*/ 	.word	0x000101e0


	//   ....[160]....
        /*066c*/ 	.word	0x00010250


	//   ....[161]....
        /*0670*/ 	.word	0x000102c0


	//   ....[162]....
        /*0674*/ 	.word	0x00010330


	//   ....[163]....
        /*0678*/ 	.word	0x000103a0


	//   ....[164]....
        /*067c*/ 	.word	0x00010410


	//   ....[165]....
        /*0680*/ 	.word	0x00010480


	//   ....[166]....
        /*0684*/ 	.word	0x000104f0


	//   ....[167]....
        /*0688*/ 	.word	0x00010560


	//   ....[168]....
        /*068c*/ 	.word	0x00010600


	//   ....[169]....
        /*0690*/ 	.word	0x00010680


	//   ....[170]....
        /*0694*/ 	.word	0x000106e0


	//   ....[171]....
        /*0698*/ 	.word	0x00010740


	//   ....[172]....
        /*069c*/ 	.word	0x000107a0


	//   ....[173]....
        /*06a0*/ 	.word	0x00010800


	//   ....[174]....
        /*06a4*/ 	.word	0x00010870


	//   ....[175]....
        /*06a8*/ 	.word	0x000108e0


	//   ....[176]....
        /*06ac*/ 	.word	0x00010950


	//   ....[177]....
        /*06b0*/ 	.word	0x000109c0


	//   ....[178]....
        /*06b4*/ 	.word	0x00010a70


	//   ....[179]....
        /*06b8*/ 	.word	0x00010b10


	//   ....[180]....
        /*06bc*/ 	.word	0x00010bb0


	//   ....[181]....
        /*06c0*/ 	.word	0x00010c50


	//   ....[182]....
        /*06c4*/ 	.word	0x00010cf0


	//   ....[183]....
        /*06c8*/ 	.word	0x00010d60


	//   ....[184]....
        /*06cc*/ 	.word	0x00010dd0


	//   ....[185]....
        /*06d0*/ 	.word	0x00010e50


	//   ....[186]....
        /*06d4*/ 	.word	0x00010ed0


	//   ....[187]....
        /*06d8*/ 	.word	0x00010f40


	//   ....[188]....
        /*06dc*/ 	.word	0x00010fb0


	//   ....[189]....
        /*06e0*/ 	.word	0x00011020


	//   ....[190]....
        /*06e4*/ 	.word	0x00011090


	//   ....[191]....
        /*06e8*/ 	.word	0x00011100


	//   ....[192]....
        /*06ec*/ 	.word	0x00011170


	//   ....[193]....
        /*06f0*/ 	.word	0x000111e0


	//   ....[194]....
        /*06f4*/ 	.word	0x00011250


	//   ....[195]....
        /*06f8*/ 	.word	0x000112c0


	//   ....[196]....
        /*06fc*/ 	.word	0x00011330


	//   ....[197]....
        /*0700*/ 	.word	0x000113a0


	//   ....[198]....
        /*0704*/ 	.word	0x00011410


	//   ....[199]....
        /*0708*/ 	.word	0x00011480


	//   ....[200]....
        /*070c*/ 	.word	0x000114f0


	//   ....[201]....
        /*0710*/ 	.word	0x00011560


	//   ....[202]....
        /*0714*/ 	.word	0x000115d0


	//   ....[203]....
        /*0718*/ 	.word	0x00011640


	//   ....[204]....
        /*071c*/ 	.word	0x000116b0


	//   ....[205]....
        /*0720*/ 	.word	0x00011720


	//   ....[206]....
        /*0724*/ 	.word	0x00011790


	//   ....[207]....
        /*0728*/ 	.word	0x00011800


	//   ....[208]....
        /*072c*/ 	.word	0x00011870


	//   ....[209]....
        /*0730*/ 	.word	0x000118e0


	//   ....[210]....
        /*0734*/ 	.word	0x00011950


	//   ....[211]....
        /*0738*/ 	.word	0x000119c0


	//   ....[212]....
        /*073c*/ 	.word	0x00011a30


	//   ....[213]....
        /*0740*/ 	.word	0x00011aa0


	//   ....[214]....
        /*0744*/ 	.word	0x00011b10


	//   ....[215]....
        /*0748*/ 	.word	0x00011b80


	//   ....[216]....
        /*074c*/ 	.word	0x00011bf0


	//   ....[217]....
        /*0750*/ 	.word	0x00011c60


	//   ....[218]....
        /*0754*/ 	.word	0x00011cd0


	//   ....[219]....
        /*0758*/ 	.word	0x00011d40


	//   ....[220]....
        /*075c*/ 	.word	0x00011db0


	//   ....[221]....
        /*0760*/ 	.word	0x00011e20


	//   ....[222]....
        /*0764*/ 	.word	0x00011e90


	//   ....[223]....
        /*0768*/ 	.word	0x00011f00


	//   ....[224]....
        /*076c*/ 	.word	0x00011f70


	//   ....[225]....
        /*0770*/ 	.word	0x00012010


	//   ....[226]....
        /*0774*/ 	.word	0x00012090


	//   ....[227]....
        /*0778*/ 	.word	0x000120f0


	//   ....[228]....
        /*077c*/ 	.word	0x00012150


	//   ....[229]....
        /*0780*/ 	.word	0x000121b0


	//   ....[230]....
        /*0784*/ 	.word	0x00012210


	//   ....[231]....
        /*0788*/ 	.word	0x00012280


	//   ....[232]....
        /*078c*/ 	.word	0x000122f0


	//   ....[233]....
        /*0790*/ 	.word	0x00012360


	//   ....[234]....
        /*0794*/ 	.word	0x000123d0


	//----- nvinfo : EIATTR_VRC_CTA_INIT_COUNT
	.align		4
.L_59:
        /*0798*/ 	.byte	0x02, 0x4a
	.zero		1
	.zero		1


	//----- nvinfo : EIATTR_EXIT_INSTR_OFFSETS
	.align		4
        /*079c*/ 	.byte	0x04, 0x1c
        /*079e*/ 	.short	(.L_61 - .L_60)


	//   ....[0]....
.L_60:
        /*07a0*/ 	.word	0x0000ea80


	//   ....[1]....
        /*07a4*/ 	.word	0x0000ec90


	//   ....[2]....
        /*07a8*/ 	.word	0x0000ee40


	//----- nvinfo : EIATTR_CRS_STACK_SIZE
	.align		4
.L_61:
        /*07ac*/ 	.byte	0x04, 0x1e
        /*07ae*/ 	.short	(.L_63 - .L_62)
.L_62:
        /*07b0*/ 	.word	0x00000000


	//----- nvinfo : EIATTR_CBANK_PARAM_SIZE
	.align		4
.L_63:
        /*07b4*/ 	.byte	0x03, 0x19
        /*07b6*/ 	.short	0x0140


	//----- nvinfo : EIATTR_PARAM_CBANK
	.align		4
        /*07b8*/ 	.byte	0x04, 0x0a
        /*07ba*/ 	.short	(.L_65 - .L_64)
	.align		4
.L_64:
        /*07bc*/ 	.word	index@(.nv.constant0._Z12expand_level8GPU_Data)
        /*07c0*/ 	.short	0x0380
        /*07c2*/ 	.short	0x0140


	//----- nvinfo : EIATTR_SW_WAR
	.align		4
.L_65:
        /*07c4*/ 	.byte	0x04, 0x36
        /*07c6*/ 	.short	(.L_67 - .L_66)
.L_66:
        /*07c8*/ 	.word	0x00000008
.L_67:


//--------------------- .nv.callgraph             --------------------------
	.section	.nv.callgraph,"",@"SHT_CUDA_CALLGRAPH"
	.align	4
	.sectionentsize	8
	.align		4
        /*0000*/ 	.word	0x00000000
	.align		4
        /*0004*/ 	.word	0xffffffff
	.align		4
        /*0008*/ 	.word	0x00000000
	.align		4
        /*000c*/ 	.word	0xfffffffe
	.align		4
        /*0010*/ 	.word	0x00000000
	.align		4
        /*0014*/ 	.word	0xfffffffd
	.align		4
        /*0018*/ 	.word	0x00000000
	.align		4
        /*001c*/ 	.word	0xfffffffc


//--------------------- .text._Z16fill_from_buffer8GPU_Data --------------------------
	.section	.text._Z16fill_from_buffer8GPU_Data,"ax",@progbits
	.align	128
        .global         _Z16fill_from_buffer8GPU_Data
        .type           _Z16fill_from_buffer8GPU_Data,@function
        .size           _Z16fill_from_buffer8GPU_Data,(.L_x_955 - _Z16fill_from_buffer8GPU_Data)
        .other          _Z16fill_from_buffer8GPU_Data,@"STO_CUDA_ENTRY STV_DEFAULT"
_Z16fill_from_buffer8GPU_Data:
.text._Z16fill_from_buffer8GPU_Data:
[----:B------:R-:W-:Y:S08]  /*0000*/  LDC R1, c[0x0][0x37c] ;  /* 0x0000df00ff017b82 */ /* 0x000ff00000000800 */
[----:B------:R-:W0:Y:S01]  /*0010*/  LDC.64 R2, c[0x0][0x380] ;  /* 0x0000e000ff027b82 */ /* 0x000e220000000a00 */
[----:B------:R-:W0:Y:S02]  /*0020*/  LDCU.64 UR4, c[0x0][0x358] ;  /* 0x00006b00ff0477ac */ /* 0x000e240008000a00 */
[----:B0-----:R-:W2:Y:S05]  /*0030*/  LDG.E R2, desc[UR4][R2.64] ;  /* 0x0000000402027981 */ /* 0x001eaa000c1e1900 */
[----:B------:R-:W0:Y:S01]  /*0040*/  S2UR UR6, SR_CTAID.X ;  /* 0x00000000000679c3 */ /* 0x000e220000002500 */
[----:B------:R-:W0:Y:S07]  /*0050*/  S2R R5, SR_TID.X ;  /* 0x0000000000057919 */ /* 0x000e2e0000002100 */
[----:B------:R-:W0:Y:S02]  /*0060*/  LDC R0, c[0x0][0x360] ;  /* 0x0000d800ff007b82 */ /* 0x000e240000000800 */
[----:B0-----:R-:W-:Y:S01]  /*0070*/  IMAD R0, R0, UR6, R5 ;  /* 0x0000000600007c24 */ /* 0x001fe2000f8e0205 */
[----:B--2---:R-:W-:-:S04]  /*0080*/  LOP3.LUT R4, R2, 0x1, RZ, 0xc0, !PT ;  /* 0x0000000102047812 */ /* 0x004fc800078ec0ff */
[----:B------:R-:W-:-:S04]  /*0090*/  ISETP.NE.U32.AND P0, PT, R4, 0x1, PT ;  /* 0x000000010400780c */ /* 0x000fc80003f05070 */
[----:B------:R-:W-:-:S13]  /*00a0*/  ISETP.NE.U32.AND.EX P0, PT, RZ, RZ, PT, P0 ;  /* 0x000000ffff00720c */ /* 0x000fda0003f05100 */
[----:B------:R-:W-:Y:S05]  /*00b0*/  @P0 BRA `(.L_x_0) ;  /* 0x0000000000100947 */ /* 0x000fea0003800000 */
[----:B------:R-:W3:Y:S01]  /*00c0*/  LDCU.64 UR10, c[0x0][0x3a0] ;  /* 0x00007400ff0a77ac */ /* 0x000ee20008000a00 */
[----:B------:R-:W4:Y:S01]  /*00d0*/  LDCU.64 UR8, c[0x0][0x3a8] ;  /* 0x00007500ff0877ac */ /* 0x000f220008000a00 */
[----:B------:R-:W0:Y:S01]  /*00e0*/  LDCU.64 UR6, c[0x0][0x3b0] ;  /* 0x00007600ff0677ac */ /* 0x000e220008000a00 */
[----:B------:R-:W-:Y:S05]  /*00f0*/  BRA `(.L_x_1) ;  /* 0x00000000000c7947 */ /* 0x000fea0003800000 */
.L_x_0:
[----:B------:R-:W0:Y:S01]  /*0100*/  LDCU.64 UR10, c[0x0][0x388] ;  /* 0x00007100ff0a77ac */ /* 0x000e220008000a00 */
[----:B------:R-:W1:Y:S01]  /*0110*/  LDCU.64 UR8, c[0x0][0x390] ;  /* 0x00007200ff0877ac */ /* 0x000e620008000a00 */
[----:B------:R-:W2:Y:S02]  /*0120*/  LDCU.64 UR6, c[0x0][0x398] ;  /* 0x00007300ff0677ac */ /* 0x000ea40008000a00 */
.L_x_1:
[----:B------:R-:W-:Y:S01]  /*0130*/  LOP3.LUT P0, RZ, R0, 0x1f, RZ, 0xc0, !PT ;  /* 0x0000001f00ff7812 */ /* 0x000fe2000780c0ff */
[----:B0--3--:R-:W-:Y:S01]  /*0140*/  IMAD.U32 R16, RZ, RZ, UR10 ;  /* 0x0000000aff107e24 */ /* 0x009fe2000f8e00ff */
[----:B------:R-:W-:Y:S01]  /*0150*/  BSSY.RECONVERGENT B0, `(.L_x_2) ;  /* 0x000000c000007945 */ /* 0x000fe20003800200 */
[----:B------:R-:W-:-:S10]  /*0160*/  IMAD.U32 R17, RZ, RZ, UR11 ;  /* 0x0000000bff117e24 */ /* 0x000fd4000f8e00ff */
[----:B------:R-:W-:Y:S05]  /*0170*/  @P0 BRA `(.L_x_3) ;  /* 0x0000000000240947 */ /* 0x000fea0003800000 */
[----:B------:R-:W0:Y:S01]  /*0180*/  LDC.64 R2, c[0x0][0x3d0] ;  /* 0x0000f400ff027b82 */ /* 0x000e220000000a00 */
[----:B------:R-:W-:-:S04]  /*0190*/  SHF.R.S32.HI R7, RZ, 0x1f, R0 ;  /* 0x0000001fff077819 */ /* 0x000fc80000011400 */
[----:B------:R-:W-:-:S03]  /*01a0*/  LEA.HI R7, R7, R0, RZ, 0x5 ;  /* 0x0000000007077211 */ /* 0x000fc600078f28ff */
[----:B------:R-:W3:Y:S01]  /*01b0*/  LDC.64 R4, c[0x0][0x4a0] ;  /* 0x00012800ff047b82 */ /* 0x000ee20000000a00 */
[----:B------:R-:W-:-:S05]  /*01c0*/  SHF.R.S32.HI R7, RZ, 0x5, R7 ;  /* 0x00000005ff077819 */ /* 0x000fca0000011407 */
[----:B0-----:R-:W-:-:S05]  /*01d0*/  IMAD.WIDE R2, R7, 0x8, R2 ;  /* 0x0000000807027825 */ /* 0x001fca00078e0202 */
[----:B------:R0:W-:Y:S01]  /*01e0*/  STG.E.64 desc[UR4][R2.64], RZ ;  /* 0x000000ff02007986 */ /* 0x0001e2000c101b04 */
[----:B---3--:R-:W-:-:S05]  /*01f0*/  IMAD.WIDE R4, R7, 0x8, R4 ;  /* 0x0000000807047825 */ /* 0x008fca00078e0204 */
[----:B------:R0:W-:Y:S02]  /*0200*/  STG.E.64 desc[UR4][R4.64], RZ ;  /* 0x000000ff04007986 */ /* 0x0001e4000c101b04 */
.L_x_3:
[----:B-12-4-:R-:W-:Y:S05]  /*0210*/  BSYNC.RECONVERGENT B0 ;  /* 0x0000000000007941 */ /* 0x016fea0003800200 */
.L_x_2:
[----:B0-----:R-:W2:Y:S02]  /*0220*/  LDG.E.64 R2, desc[UR4][R16.64] ;  /* 0x0000000410027981 */ /* 0x001ea4000c1e1b00 */
[----:B--2---:R-:W-:-:S04]  /*0230*/  ISETP.GT.U32.AND P0, PT, R2, 0x15f, PT ;  /* 0x0000015f0200780c */ /* 0x004fc80003f04070 */
[----:B------:R-:W-:-:S13]  /*0240*/  ISETP.GT.U32.AND.EX P0, PT, R3, RZ, PT, P0 ;  /* 0x000000ff0300720c */ /* 0x000fda0003f04100 */
[----:B------:R-:W-:Y:S05]  /*0250*/  @P0 BRA `(.L_x_4) ;  /* 0x0000000c00000947 */ /* 0x000fea0003800000 */
[----:B------:R-:W0:Y:S02]  /*0260*/  LDC.64 R14, c[0x0][0x3b8] ;  /* 0x0000ee00ff0e7b82 */ /* 0x000e240000000a00 */
[----:B0-----:R-:W2:Y:S02]  /*0270*/  LDG.E.64 R2, desc[UR4][R14.64] ;  /* 0x000000040e027981 */ /* 0x001ea4000c1e1b00 */
[----:B--2---:R-:W-:-:S04]  /*0280*/  ISETP.NE.U32.AND P0, PT, R2, RZ, PT ;  /* 0x000000ff0200720c */ /* 0x004fc80003f05070 */
[----:B------:R-:W-:-:S13]  /*0290*/  ISETP.NE.AND.EX P0, PT, R3, RZ, PT, P0 ;  /* 0x000000ff0300720c */ /* 0x000fda0003f05300 */
[----:B------:R-:W-:Y:S05]  /*02a0*/  @!P0 BRA `(.L_x_4) ;  /* 0x0000000800ec8947 */ /* 0x000fea0003800000 */
[----:B------:R-:W0:Y:S08]  /*02b0*/  LDC.64 R6, c[0x0][0x400] ;  /* 0x00010000ff067b82 */ /* 0x000e300000000a00 */
[----:B------:R-:W1:Y:S01]  /*02c0*/  LDC.64 R12, c[0x0][0x3c0] ;  /* 0x0000f000ff0c7b82 */ /* 0x000e620000000a00 */
[----:B0-----:R1:W5:Y:S04]  /*02d0*/  ATOMG.E.EXCH.STRONG.GPU PT, RZ, desc[UR4][R6.64], RZ ;  /* 0x800000ff06ff79a8 */ /* 0x001368000c1ef104 */
[----:B------:R-:W2:Y:S04]  /*02e0*/  LDG.E.64 R4, desc[UR4][R16.64] ;  /* 0x0000000410047981 */ /* 0x000ea8000c1e1b00 */
[----:B------:R-:W3:Y:S01]  /*02f0*/  LDG.E.64 R18, desc[UR4][R14.64] ;  /* 0x000000040e127981 */ /* 0x000ee2000c1e1b00 */
[----:B--2---:R-:W-:-:S05]  /*0300*/  IADD3 R3, P0, PT, -R4, 0x160, RZ ;  /* 0x0000016004037810 */ /* 0x004fca0007f1e1ff */
[----:B------:R-:W-:Y:S01]  /*0310*/  IMAD.X R2, RZ, RZ, ~R5, P0 ;  /* 0x000000ffff027224 */ /* 0x000fe200000e0e05 */
[----:B---3--:R-:W-:-:S04]  /*0320*/  ISETP.GE.U32.AND P0, PT, R18, R3, PT ;  /* 0x000000031200720c */ /* 0x008fc80003f06070 */
[----:B------:R-:W-:-:S13]  /*0330*/  ISETP.GE.U32.AND.EX P0, PT, R19, R2, PT, P0 ;  /* 0x000000021300720c */ /* 0x000fda0003f06100 */
[----:B------:R-:W-:Y:S01]  /*0340*/  @!P0 IMAD.MOV.U32 R3, RZ, RZ, R18 ;  /* 0x000000ffff038224 */ /* 0x000fe200078e0012 */
[----:B-1----:R-:W-:-:S04]  /*0350*/  LEA R6, P0, R18, R12, 0x3 ;  /* 0x0000000c12067211 */ /* 0x002fc800078018ff */
[----:B------:R-:W-:Y:S02]  /*0360*/  SHF.R.S32.HI R2, RZ, 0x1f, R3 ;  /* 0x0000001fff027819 */ /* 0x000fe40000011403 */
[C---:B------:R-:W-:Y:S02]  /*0370*/  IADD3 R8, P1, PT, R18.reuse, -R3, RZ ;  /* 0x8000000312087210 */ /* 0x040fe40007f3e0ff */
[----:B------:R-:W-:-:S03]  /*0380*/  LEA.HI.X R7, R18, R13, R19, 0x3, P0 ;  /* 0x0000000d12077211 */ /* 0x000fc600000f1c13 */
[----:B------:R-:W-:Y:S01]  /*0390*/  IMAD.X R9, R19, 0x1, ~R2, P1 ;  /* 0x0000000113097824 */ /* 0x000fe200008e0e02 */
[C---:B------:R-:W-:Y:S02]  /*03a0*/  LEA R10, P1, R8.reuse, R12, 0x3 ;  /* 0x0000000c080a7211 */ /* 0x040fe400078218ff */
[----:B------:R-:W2:Y:S02]  /*03b0*/  LDG.E.64 R6, desc[UR4][R6.64] ;  /* 0x0000000406067981 */ /* 0x000ea4000c1e1b00 */
[----:B------:R-:W-:Y:S02]  /*03c0*/  LEA.HI.X R11, R8, R13, R9, 0x3, P1 ;  /* 0x0000000d080b7211 */ /* 0x000fe400008f1c09 */
[----:B------:R-:W-:-:S04]  /*03d0*/  LEA R8, P0, R4, UR8, 0x3 ;  /* 0x0000000804087c11 */ /* 0x000fc8000f8018ff */
[----:B------:R-:W2:Y:S01]  /*03e0*/  LDG.E.64 R10, desc[UR4][R10.64] ;  /* 0x000000040a0a7981 */ /* 0x000ea2000c1e1b00 */
[----:B------:R-:W-:-:S06]  /*03f0*/  LEA.HI.X R9, R4, UR9, R5, 0x3, P0 ;  /* 0x0000000904097c11 */ /* 0x000fcc00080f1c05 */
[----:B------:R-:W5:Y:S01]  /*0400*/  LDG.E.64 R8, desc[UR4][R8.64] ;  /* 0x0000000408087981 */ /* 0x000f62000c1e1b00 */
[----:B------:R-:W-:Y:S01]  /*0410*/  ISETP.GE.AND P0, PT, R0, R3, PT ;  /* 0x000000030000720c */ /* 0x000fe20003f06270 */
[----:B------:R-:W-:Y:S01]  /*0420*/  BSSY.RECONVERGENT B0, `(.L_x_5) ;  /* 0x0000074000007945 */ /* 0x000fe20003800200 */
[----:B--2---:R-:W-:-:S05]  /*0430*/  IADD3 R5, P1, PT, -R10, R6, RZ ;  /* 0x000000060a057210 */ /* 0x004fca0007f3e1ff */
[----:B------:R-:W-:-:S06]  /*0440*/  IMAD.X R4, R7, 0x1, ~R11, P1 ;  /* 0x0000000107047824 */ /* 0x000fcc00008e0e0b */
[----:B------:R-:W-:Y:S05]  /*0450*/  @P0 BRA `(.L_x_6) ;  /* 0x0000000400c00947 */ /* 0x000fea0003800000 */
[----:B------:R-:W-:Y:S01]  /*0460*/  VIADD R7, R3, 0x1 ;  /* 0x0000000103077836 */ /* 0x000fe20000000000 */
[----:B------:R-:W-:Y:S01]  /*0470*/  BSSY.RECONVERGENT B1, `(.L_x_7) ;  /* 0x000002c000017945 */ /* 0x000fe20003800200 */
[----:B------:R-:W-:-:S03]  /*0480*/  VIADD R26, R0, 0x1 ;  /* 0x00000001001a7836 */ /* 0x000fc60000000000 */
[----:B------:R-:W-:-:S05]  /*0490*/  VIADDMNMX R7, R0, 0x2c01, R7, !PT ;  /* 0x00002c0100077846 */ /* 0x000fca0007800107 */
[----:B------:R-:W-:-:S04]  /*04a0*/  IMAD.IADD R7, R7, 0x1, -R0 ;  /* 0x0000000107077824 */ /* 0x000fc800078e0a00 */
[C---:B------:R-:W-:Y:S02]  /*04b0*/  VIADD R6, R7.reuse, 0xffffd3ff ;  /* 0xffffd3ff07067836 */ /* 0x040fe40000000000 */
[----:B------:R-:W-:-:S03]  /*04c0*/  VIADD R7, R7, 0xffffd3fe ;  /* 0xffffd3fe07077836 */ /* 0x000fc60000000000 */
[----:B------:R-:W-:-:S13]  /*04d0*/  ISETP.NE.AND P0, PT, R6, RZ, PT ;  /* 0x000000ff0600720c */ /* 0x000fda0003f05270 */
[----:B------:R-:W-:-:S04]  /*04e0*/  @!P0 IMAD.MOV R7, RZ, RZ, R6 ;  /* 0x000000ffff078224 */ /* 0x000fc800078e0206 */
[----:B------:R-:W-:-:S05]  /*04f0*/  IMAD.HI.U32 R7, R7, -0x45d1745d, RZ ;  /* 0xba2e8ba307077827 */ /* 0x000fca00078e00ff */
[----:B------:R-:W-:Y:S02]  /*0500*/  SHF.R.U32.HI R18, RZ, 0xd, R7 ;  /* 0x0000000dff127819 */ /* 0x000fe40000011607 */
[----:B------:R-:W-:-:S03]  /*0510*/  LEA.HI R6, R7, 0x1, RZ, 0x13 ;  /* 0x0000000107067811 */ /* 0x000fc600078f98ff */
[----:B------:R-:W-:-:S05]  /*0520*/  @!P0 IMAD.MOV R6, RZ, RZ, R18 ;  /* 0x000000ffff068224 */ /* 0x000fca00078e0212 */
[----:B------:R-:W-:-:S04]  /*0530*/  LOP3.LUT R7, R6, 0x3, RZ, 0xc0, !PT ;  /* 0x0000000306077812 */ /* 0x000fc800078ec0ff */
[----:B------:R-:W-:-:S13]  /*0540*/  ISETP.NE.AND P0, PT, R7, 0x3, PT ;  /* 0x000000030700780c */ /* 0x000fda0003f05270 */
[----:B------:R-:W-:Y:S05]  /*0550*/  @!P0 BRA `(.L_x_8) ;  /* 0x0000000000748947 */ /* 0x000fea0003800000 */
[----:B------:R-:W-:Y:S01]  /*0560*/  VIADD R7, R6, 0x1 ;  /* 0x0000000106077836 */ /* 0x000fe20000000000 */
[----:B-----5:R-:W-:Y:S01]  /*0570*/  IADD3 R22, P0, PT, -R10, R8, RZ ;  /* 0x000000080a167210 */ /* 0x020fe20007f1e1ff */
[----:B------:R-:W-:Y:S03]  /*0580*/  BSSY.RECONVERGENT B2, `(.L_x_9) ;  /* 0x0000019000027945 */ /* 0x000fe60003800200 */
[----:B------:R-:W-:Y:S01]  /*0590*/  LOP3.LUT R27, R7, 0x3, RZ, 0xc0, !PT ;  /* 0x00000003071b7812 */ /* 0x000fe200078ec0ff */
[----:B------:R-:W-:Y:S02]  /*05a0*/  IMAD.MOV.U32 R7, RZ, RZ, R0 ;  /* 0x000000ffff077224 */ /* 0x000fe400078e0000 */
[----:B------:R-:W-:Y:S02]  /*05b0*/  IMAD.X R23, R9, 0x1, ~R11, P0 ;  /* 0x0000000109177824 */ /* 0x000fe400000e0e0b */
[----:B------:R-:W-:-:S07]  /*05c0*/  IMAD.MOV R27, RZ, RZ, -R27 ;  /* 0x000000ffff1b7224 */ /* 0x000fce00078e0a1b */
.L_x_10:
[----:B0-----:R-:W2:Y:S04]  /*05d0*/  LDG.E.64 R20, desc[UR4][R14.64] ;  /* 0x000000040e147981 */ /* 0x001ea8000c1e1b00 */
[----:B------:R-:W3:Y:S01]  /*05e0*/  LDG.E.64 R18, desc[UR4][R16.64] ;  /* 0x0000000410127981 */ /* 0x000ee2000c1e1b00 */
[----:B------:R-:W-:Y:S02]  /*05f0*/  SHF.R.S32.HI R29, RZ, 0x1f, R26 ;  /* 0x0000001fff1d7819 */ /* 0x000fe4000001141a */
[----:B--2---:R-:W-:-:S04]  /*0600*/  IADD3 R20, P0, P1, R26, R20, -R3 ;  /* 0x000000141a147210 */ /* 0x004fc8000791e803 */
[----:B------:R-:W-:Y:S02]  /*0610*/  IADD3.X R25, PT, PT, R29, R21, ~R2, P0, P1 ;  /* 0x000000151d197210 */ /* 0x000fe400007e2c02 */
[----:B---3--:R-:W-:-:S05]  /*0620*/  IADD3 R28, P0, PT, R18, R26, RZ ;  /* 0x0000001a121c7210 */ /* 0x008fca0007f1e0ff */
[----:B------:R-:W-:Y:S01]  /*0630*/  IMAD.X R21, R19, 0x1, R29, P0 ;  /* 0x0000000113157824 */ /* 0x000fe200000e061d */
[----:B------:R-:W-:-:S04]  /*0640*/  LEA R24, P0, R20, R12, 0x3 ;  /* 0x0000000c14187211 */ /* 0x000fc800078018ff */
[----:B------:R-:W-:-:S06]  /*0650*/  LEA.HI.X R25, R20, R13, R25, 0x3, P0 ;  /* 0x0000000d14197211 */ /* 0x000fcc00000f1c19 */
[----:B------:R-:W2:Y:S01]  /*0660*/  LDG.E.64 R24, desc[UR4][R24.64] ;  /* 0x0000000418187981 */ /* 0x000ea2000c1e1b00 */
[----:B------:R-:W-:Y:S02]  /*0670*/  VIADD R27, R27, 0x1 ;  /* 0x000000011b1b7836 */ /* 0x000fe40000000000 */
[----:B------:R-:W-:Y:S02]  /*0680*/  VIADD R7, R7, 0x2c00 ;  /* 0x00002c0007077836 */ /* 0x000fe40000000000 */
[----:B------:R-:W-:Y:S01]  /*0690*/  VIADD R26, R26, 0x2c00 ;  /* 0x00002c001a1a7836 */ /* 0x000fe20000000000 */
[----:B--2---:R-:W-:-:S05]  /*06a0*/  IADD3 R18, P0, PT, R24, R22, RZ ;  /* 0x0000001618127210 */ /* 0x004fca0007f1e0ff */
[----:B------:R-:W-:Y:S01]  /*06b0*/  IMAD.X R19, R25, 0x1, R23, P0 ;  /* 0x0000000119137824 */ /* 0x000fe200000e0617 */
[----:B------:R-:W-:-:S04]  /*06c0*/  LEA R20, P0, R28, UR8, 0x3 ;  /* 0x000000081c147c11 */ /* 0x000fc8000f8018ff */
[----:B------:R-:W-:Y:S02]  /*06d0*/  LEA.HI.X R21, R28, UR9, R21, 0x3, P0 ;  /* 0x000000091c157c11 */ /* 0x000fe400080f1c15 */
[----:B------:R-:W-:-:S03]  /*06e0*/  ISETP.NE.AND P0, PT, R27, RZ, PT ;  /* 0x000000ff1b00720c */ /* 0x000fc60003f05270 */
[----:B------:R0:W-:Y:S10]  /*06f0*/  STG.E.64 desc[UR4][R20.64], R18 ;  /* 0x0000001214007986 */ /* 0x0001f4000c101b04 */
[----:B------:R-:W-:Y:S05]  /*0700*/  @P0 BRA `(.L_x_10) ;  /* 0xfffffffc00b00947 */ /* 0x000fea000383ffff */
[----:B------:R-:W-:Y:S05]  /*0710*/  BSYNC.RECONVERGENT B2 ;  /* 0x0000000000027941 */ /* 0x000fea0003800200 */
.L_x_9:
[----:B------:R-:W-:-:S07]  /*0720*/  VIADD R26, R7, 0x1 ;  /* 0x00000001071a7836 */ /* 0x000fce0000000000 */
.L_x_8:
[----:B------:R-:W-:Y:S05]  /*0730*/  BSYNC.RECONVERGENT B1 ;  /* 0x0000000000017941 */ /* 0x000fea0003800200 */
.L_x_7:
[----:B------:R-:W-:-:S13]  /*0740*/  ISETP.GE.U32.AND P0, PT, R6, 0x3, PT ;  /* 0x000000030600780c */ /* 0x000fda0003f06070 */
[----:B------:R-:W-:Y:S05]  /*0750*/  @!P0 BRA `(.L_x_6) ;  /* 0x0000000400008947 */ /* 0x000fea0003800000 */
[----:B-----5:R-:W-:-:S05]  /*0760*/  IADD3 R7, P0, PT, -R10, R8, RZ ;  /* 0x000000080a077210 */ /* 0x020fca0007f1e1ff */
[----:B------:R-:W-:-:S08]  /*0770*/  IMAD.X R6, R9, 0x1, ~R11, P0 ;  /* 0x0000000109067824 */ /* 0x000fd000000e0e0b */
.L_x_11:
[----:B0-----:R-:W2:Y:S01]  /*0780*/  LDG.E.64 R18, desc[UR4][R14.64] ;  /* 0x000000040e127981 */ /* 0x001ea2000c1e1b00 */
[----:B------:R-:W-:Y:S02]  /*0790*/  SHF.R.S32.HI R25, RZ, 0x1f, R26 ;  /* 0x0000001fff197819 */ /* 0x000fe4000001141a */
[----:B------:R-:W-:-:S05]  /*07a0*/  IADD3 R27, P0, PT, R26, -R3, RZ ;  /* 0x800000031a1b7210 */ /* 0x000fca0007f1e0ff */
[----:B------:R-:W-:Y:S01]  /*07b0*/  IMAD.X R24, R25, 0x1, ~R2, P0 ;  /* 0x0000000119187824 */ /* 0x000fe200000e0e02 */
[----:B--2---:R-:W-:-:S05]  /*07c0*/  IADD3 R18, P0, PT, R18, R27, RZ ;  /* 0x0000001b12127210 */ /* 0x004fca0007f1e0ff */
[----:B------:R-:W-:Y:S01]  /*07d0*/  IMAD.X R19, R19, 0x1, R24, P0 ;  /* 0x0000000113137824 */ /* 0x000fe200000e0618 */
[----:B------:R-:W-:-:S04]  /*07e0*/  LEA R28, P0, R18, R12, 0x3 ;  /* 0x0000000c121c7211 */ /* 0x000fc800078018ff */
[----:B------:R-:W-:Y:S02]  /*07f0*/  LEA.HI.X R29, R18, R13, R19, 0x3, P0 ;  /* 0x0000000d121d7211 */ /* 0x000fe400000f1c13 */
[----:B------:R-:W2:Y:S04]  /*0800*/  LDG.E.64 R18, desc[UR4][R16.64] ;  /* 0x0000000410127981 */ /* 0x000ea8000c1e1b00 */
[----:B------:R-:W3:Y:S02]  /*0810*/  LDG.E.64 R20, desc[UR4][R28.64] ;  /* 0x000000041c147981 */ /* 0x000ee4000c1e1b00 */
[----:B---3--:R-:W-:-:S05]  /*0820*/  IADD3 R22, P0, PT, R20, R7, RZ ;  /* 0x0000000714167210 */ /* 0x008fca0007f1e0ff */
[----:B------:R-:W-:Y:S01]  /*0830*/  IMAD.X R23, R21, 0x1, R6, P0 ;  /* 0x0000000115177824 */ /* 0x000fe200000e0606 */
[----:B--2---:R-:W-:-:S05]  /*0840*/  IADD3 R18, P0, PT, R18, R26, RZ ;  /* 0x0000001a12127210 */ /* 0x004fca0007f1e0ff */
[----:B------:R-:W-:Y:S01]  /*0850*/  IMAD.X R19, R19, 0x1, R25, P0 ;  /* 0x0000000113137824 */ /* 0x000fe200000e0619 */
[----:B------:R-:W-:-:S04]  /*0860*/  LEA R20, P0, R18, UR8, 0x3 ;  /* 0x0000000812147c11 */ /* 0x000fc8000f8018ff */
[----:B------:R-:W-:-:S05]  /*0870*/  LEA.HI.X R21, R18, UR9, R19, 0x3, P0 ;  /* 0x0000000912157c11 */ /* 0x000fca00080f1c13 */
[----:B------:R0:W-:Y:S04]  /*0880*/  STG.E.64 desc[UR4][R20.64], R22 ;  /* 0x0000001614007986 */ /* 0x0001e8000c101b04 */
[----:B------:R-:W2:Y:S02]  /*0890*/  LDG.E.64 R18, desc[UR4][R14.64] ;  /* 0x000000040e127981 */ /* 0x000ea4000c1e1b00 */
[----:B--2---:R-:W-:-:S05]  /*08a0*/  IADD3 R18, P0, PT, R18, R27, RZ ;  /* 0x0000001b12127210 */ /* 0x004fca0007f1e0ff */
[----:B------:R-:W-:Y:S01]  /*08b0*/  IMAD.X R19, R19, 0x1, R24, P0 ;  /* 0x0000000113137824 */ /* 0x000fe200000e0618 */
[----:B------:R-:W-:-:S04]  /*08c0*/  LEA R28, P0, R18, R12, 0x3 ;  /* 0x0000000c121c7211 */ /* 0x000fc800078018ff */
[----:B------:R-:W-:-:S05]  /*08d0*/  LEA.HI.X R29, R18, R13, R19, 0x3, P0 ;  /* 0x0000000d121d7211 */ /* 0x000fca00000f1c13 */
[----:B------:R-:W2:Y:S04]  /*08e0*/  LDG.E.64 R18, desc[UR4][R28.64+0x16000] ;  /* 0x016000041c127981 */ /* 0x000ea8000c1e1b00 */
[----:B------:R-:W3:Y:S01]  /*08f0*/  LDG.E.64 R28, desc[UR4][R16.64] ;  /* 0x00000004101c7981 */ /* 0x000ee2000c1e1b00 */
[----:B--2---:R-:W-:-:S05]  /*0900*/  IADD3 R18, P0, PT, R18, R7, RZ ;  /* 0x0000000712127210 */ /* 0x004fca0007f1e0ff */
[----:B------:R-:W-:Y:S01]  /*0910*/  IMAD.X R19, R19, 0x1, R6, P0 ;  /* 0x0000000113137824 */ /* 0x000fe200000e0606 */
[----:B---3--:R-:W-:-:S05]  /*0920*/  IADD3 R28, P0, PT, R28, R26, RZ ;  /* 0x0000001a1c1c7210 */ /* 0x008fca0007f1e0ff */
[----:B0-----:R-:W-:Y:S01]  /*0930*/  IMAD.X R21, R29, 0x1, R25, P0 ;  /* 0x000000011d157824 */ /* 0x001fe200000e0619 */
        /* <DEDUP_REMOVED lines=17> */
[----:B------:R-:W2:Y:S04]  /*0a50*/  LDG.E.64 R20, desc[UR4][R14.64] ;  /* 0x000000040e147981 */ /* 0x000ea8000c1e1b00 */
[----:B------:R-:W3:Y:S01]  /*0a60*/  LDG.E.64 R28, desc[UR4][R16.64] ;  /* 0x00000004101c7981 */ /* 0x000ee2000c1e1b00 */
[----:B--2---:R-:W-:-:S05]  /*0a70*/  IADD3 R27, P0, PT, R20, R27, RZ ;  /* 0x0000001b141b7210 */ /* 0x004fca0007f1e0ff */
[----:B------:R-:W-:Y:S01]  /*0a80*/  IMAD.X R24, R21, 0x1, R24, P0 ;  /* 0x0000000115187824 */ /* 0x000fe200000e0618 */
[----:B------:R-:W-:-:S04]  /*0a90*/  LEA R20, P0, R27, R12, 0x3 ;  /* 0x0000000c1b147211 */ /* 0x000fc800078018ff */
[----:B------:R-:W-:-:S06]  /*0aa0*/  LEA.HI.X R21, R27, R13, R24, 0x3, P0 ;  /* 0x0000000d1b157211 */ /* 0x000fcc00000f1c18 */
[----:B------:R-:W0:Y:S01]  /*0ab0*/  LDG.E.64 R20, desc[UR4][R20.64+0x42000] ;  /* 0x0420000414147981 */ /* 0x000e22000c1e1b00 */
[----:B---3--:R-:W-:-:S05]  /*0ac0*/  IADD3 R27, P0, PT, R28, R26, RZ ;  /* 0x0000001a1c1b7210 */ /* 0x008fca0007f1e0ff */
[----:B------:R-:W-:Y:S01]  /*0ad0*/  IMAD.X R28, R29, 0x1, R25, P0 ;  /* 0x000000011d1c7824 */ /* 0x000fe200000e0619 */
[----:B------:R-:W-:-:S04]  /*0ae0*/  LEA R24, P1, R27, UR8, 0x3 ;  /* 0x000000081b187c11 */ /* 0x000fc8000f8218ff */
[----:B------:R-:W-:Y:S01]  /*0af0*/  LEA.HI.X R25, R27, UR9, R28, 0x3, P1 ;  /* 0x000000091b197c11 */ /* 0x000fe200088f1c1c */
[----:B------:R-:W-:Y:S01]  /*0b00*/  VIADD R26, R26, 0xb000 ;  /* 0x0000b0001a1a7836 */ /* 0x000fe20000000000 */
[----:B0-----:R-:W-:-:S05]  /*0b10*/  IADD3 R18, P0, PT, R20, R7, RZ ;  /* 0x0000000714127210 */ /* 0x001fca0007f1e0ff */
[----:B------:R-:W-:-:S05]  /*0b20*/  IMAD.X R19, R21, 0x1, R6, P0 ;  /* 0x0000000115137824 */ /* 0x000fca00000e0606 */
[----:B------:R1:W-:Y:S01]  /*0b30*/  STG.E.64 desc[UR4][R24.64+0x42000], R18 ;  /* 0x0420001218007986 */ /* 0x0003e2000c101b04 */
[----:B------:R-:W-:-:S13]  /*0b40*/  ISETP.GT.AND P0, PT, R26, R3, PT ;  /* 0x000000031a00720c */ /* 0x000fda0003f04270 */
[----:B-1----:R-:W-:Y:S05]  /*0b50*/  @!P0 BRA `(.L_x_11) ;  /* 0xfffffffc00088947 */ /* 0x002fea000383ffff */
.L_x_6:
[----:B------:R-:W-:Y:S05]  /*0b60*/  BSYNC.RECONVERGENT B0 ;  /* 0x0000000000007941 */ /* 0x000fea0003800200 */
.L_x_5:
[----:B------:R-:W-:Y:S01]  /*0b70*/  ISETP.GT.U32.AND P0, PT, R5, R0, PT ;  /* 0x000000000500720c */ /* 0x000fe20003f04070 */
[----:B------:R-:W-:Y:S01]  /*0b80*/  BSSY.RECONVERGENT B0, `(.L_x_12) ;  /* 0x0000023000007945 */ /* 0x000fe20003800200 */
[----:B0-----:R-:W-:Y:S02]  /*0b90*/  SHF.R.S32.HI R21, RZ, 0x1f, R0 ;  /* 0x0000001fff157819 */ /* 0x001fe40000011400 */
[----:B------:R-:W-:Y:S02]  /*0ba0*/  ISETP.NE.AND P1, PT, R0, RZ, PT ;  /* 0x000000ff0000720c */ /* 0x000fe40003f25270 */
[----:B------:R-:W-:-:S13]  /*0bb0*/  ISETP.GT.U32.AND.EX P0, PT, R4, R21, PT, P0 ;  /* 0x000000150400720c */ /* 0x000fda0003f04100 */
[----:B------:R-:W-:Y:S05]  /*0bc0*/  @!P0 BRA `(.L_x_13) ;  /* 0x0000000000788947 */ /* 0x000fea0003800000 */
[----:B------:R-:W0:Y:S01]  /*0bd0*/  LDC.64 R6, c[0x0][0x3c8] ;  /* 0x0000f200ff067b82 */ /* 0x000e220000000a00 */
[----:B------:R-:W-:-:S07]  /*0be0*/  IMAD.MOV.U32 R22, RZ, RZ, R0 ;  /* 0x000000ffff167224 */ /* 0x000fce00078e0000 */
.L_x_14:
[----:B------:R-:W-:-:S05]  /*0bf0*/  IADD3 R13, P0, PT, R10, R22, RZ ;  /* 0x000000160a0d7210 */ /* 0x000fca0007f1e0ff */
[----:B-1----:R-:W-:Y:S02]  /*0c00*/  IMAD.X R18, R11, 0x1, R21, P0 ;  /* 0x000000010b127824 */ /* 0x002fe400000e0615 */
[----:B0-----:R-:W-:-:S04]  /*0c10*/  IMAD.WIDE.U32 R12, R13, 0x14, R6 ;  /* 0x000000140d0c7825 */ /* 0x001fc800078e0006 */
[----:B------:R-:W-:-:S04]  /*0c20*/  IMAD R19, R18, 0x14, RZ ;  /* 0x0000001412137824 */ /* 0x000fc800078e02ff */
[----:B------:R-:W-:-:S05]  /*0c30*/  IMAD.IADD R13, R13, 0x1, R19 ;  /* 0x000000010d0d7824 */ /* 0x000fca00078e0213 */
[----:B------:R-:W2:Y:S04]  /*0c40*/  LDG.E R23, desc[UR4][R12.64] ;  /* 0x000000040c177981 */ /* 0x000ea8000c1e1900 */
[----:B------:R-:W3:Y:S04]  /*0c50*/  LDG.E R29, desc[UR4][R12.64+0x4] ;  /* 0x000004040c1d7981 */ /* 0x000ee8000c1e1900 */
[----:B------:R-:W4:Y:S04]  /*0c60*/  LDG.E R27, desc[UR4][R12.64+0x8] ;  /* 0x000008040c1b7981 */ /* 0x000f28000c1e1900 */
[----:B------:R-:W4:Y:S04]  /*0c70*/  LDG.E R25, desc[UR4][R12.64+0xc] ;  /* 0x00000c040c197981 */ /* 0x000f28000c1e1900 */
[----:B------:R-:W4:Y:S01]  /*0c80*/  LDG.E R20, desc[UR4][R12.64+0x10] ;  /* 0x000010040c147981 */ /* 0x000f22000c1e1900 */
[----:B-----5:R-:W-:Y:S01]  /*0c90*/  IADD3 R22, P0, PT, R8, R22, RZ ;  /* 0x0000001608167210 */ /* 0x020fe20007f1e0ff */
[----:B------:R-:W-:-:S02]  /*0ca0*/  IMAD.U32 R18, RZ, RZ, UR6 ;  /* 0x00000006ff127e24 */ /* 0x000fc4000f8e00ff */
[----:B------:R-:W-:Y:S02]  /*0cb0*/  IMAD.U32 R19, RZ, RZ, UR7 ;  /* 0x00000007ff137e24 */ /* 0x000fe4000f8e00ff */
[----:B------:R-:W-:Y:S02]  /*0cc0*/  IMAD.X R21, R9, 0x1, R21, P0 ;  /* 0x0000000109157824 */ /* 0x000fe400000e0615 */
[----:B------:R-:W-:-:S04]  /*0cd0*/  IMAD.WIDE.U32 R18, R22, 0x14, R18 ;  /* 0x0000001416127825 */ /* 0x000fc800078e0012 */
[----:B------:R-:W-:Y:S02]  /*0ce0*/  IMAD R21, R21, 0x14, RZ ;  /* 0x0000001415157824 */ /* 0x000fe400078e02ff */
[----:B------:R-:W-:Y:S02]  /*0cf0*/  VIADD R22, R0, 0x2c00 ;  /* 0x00002c0000167836 */ /* 0x000fe40000000000 */
[----:B------:R-:W-:Y:S02]  /*0d00*/  IMAD.IADD R19, R19, 0x1, R21 ;  /* 0x0000000113137824 */ /* 0x000fe400078e0215 */
[--C-:B------:R-:W-:Y:S01]  /*0d10*/  IMAD.MOV.U32 R0, RZ, RZ, R22.reuse ;  /* 0x000000ffff007224 */ /* 0x100fe200078e0016 */
[----:B------:R-:W-:Y:S02]  /*0d20*/  ISETP.GT.U32.AND P0, PT, R5, R22, PT ;  /* 0x000000160500720c */ /* 0x000fe40003f04070 */
[----:B------:R-:W-:-:S04]  /*0d30*/  SHF.R.S32.HI R21, RZ, 0x1f, R22 ;  /* 0x0000001fff157819 */ /* 0x000fc80000011416 */
[----:B------:R-:W-:Y:S01]  /*0d40*/  ISETP.GT.U32.AND.EX P0, PT, R4, R21, PT, P0 ;  /* 0x000000150400720c */ /* 0x000fe20003f04100 */
[----:B--2---:R1:W-:Y:S04]  /*0d50*/  STG.E desc[UR4][R18.64], R23 ;  /* 0x0000001712007986 */ /* 0x0043e8000c101904 */
[----:B---3--:R1:W-:Y:S04]  /*0d60*/  STG.E desc[UR4][R18.64+0x4], R29 ;  /* 0x0000041d12007986 */ /* 0x0083e8000c101904 */
[----:B----4-:R1:W-:Y:S04]  /*0d70*/  STG.E desc[UR4][R18.64+0x8], R27 ;  /* 0x0000081b12007986 */ /* 0x0103e8000c101904 */
[----:B------:R1:W-:Y:S04]  /*0d80*/  STG.E desc[UR4][R18.64+0xc], R25 ;  /* 0x00000c1912007986 */ /* 0x0003e8000c101904 */
[----:B------:R1:W-:Y:S01]  /*0d90*/  STG.E desc[UR4][R18.64+0x10], R20 ;  /* 0x0000101412007986 */ /* 0x0003e2000c101904 */
[----:B------:R-:W-:Y:S05]  /*0da0*/  @P0 BRA `(.L_x_14) ;  /* 0xfffffffc00900947 */ /* 0x000fea000383ffff */
.L_x_13:
[----:B------:R-:W-:Y:S05]  /*0db0*/  BSYNC.RECONVERGENT B0 ;  /* 0x0000000000007941 */ /* 0x000fea0003800200 */
.L_x_12:
[----:B------:R-:W-:Y:S05]  /*0dc0*/  @P1 EXIT ;  /* 0x000000000000194d */ /* 0x000fea0003800000 */
[----:B------:R-:W2:Y:S02]  /*0dd0*/  LDG.E.64 R4, desc[UR4][R16.64] ;  /* 0x0000000410047981 */ /* 0x000ea4000c1e1b00 */
[----:B--2---:R-:W-:-:S05]  /*0de0*/  IADD3 R6, P0, PT, R4, R3, RZ ;  /* 0x0000000304067210 */ /* 0x004fca0007f1e0ff */
[----:B------:R-:W-:-:S05]  /*0df0*/  IMAD.X R7, R5, 0x1, R2, P0 ;  /* 0x0000000105077824 */ /* 0x000fca00000e0602 */
[----:B------:R0:W-:Y:S04]  /*0e00*/  STG.E.64 desc[UR4][R16.64], R6 ;  /* 0x0000000610007986 */ /* 0x0001e8000c101b04 */
[----:B------:R-:W2:Y:S02]  /*0e10*/  LDG.E.64 R4, desc[UR4][R14.64] ;  /* 0x000000040e047981 */ /* 0x000ea4000c1e1b00 */
[----:B--2---:R-:W-:-:S05]  /*0e20*/  IADD3 R4, P0, PT, R4, -R3, RZ ;  /* 0x8000000304047210 */ /* 0x004fca0007f1e0ff */
[----:B------:R-:W-:-:S05]  /*0e30*/  IMAD.X R5, R5, 0x1, ~R2, P0 ;  /* 0x0000000105057824 */ /* 0x000fca00000e0e02 */
[----:B------:R0:W-:Y:S01]  /*0e40*/  STG.E.64 desc[UR4][R14.64], R4 ;  /* 0x000000040e007986 */ /* 0x0001e2000c101b04 */
[----:B------:R-:W-:Y:S05]  /*0e50*/  BRA `(.L_x_15) ;  /* 0x0000000000087947 */ /* 0x000fea0003800000 */
.L_x_4:
[----:B------:R-:W-:-:S13]  /*0e60*/  ISETP.NE.AND P0, PT, R0, RZ, PT ;  /* 0x000000ff0000720c */ /* 0x000fda0003f05270 */
[----:B------:R-:W-:Y:S05]  /*0e70*/  @P0 EXIT ;  /* 0x000000000000094d */ /* 0x000fea0003800000 */
.L_x_15:
[----:B0-----:R-:W0:Y:S02]  /*0e80*/  LDC.64 R4, c[0x0][0x380] ;  /* 0x0000e000ff047b82 */ /* 0x001e240000000a00 */
[----:B0-----:R-:W2:Y:S02]  /*0e90*/  LDG.E.64 R2, desc[UR4][R4.64] ;  /* 0x0000000404027981 */ /* 0x001ea4000c1e1b00 */
[----:B--2---:R-:W-:-:S05]  /*0ea0*/  IADD3 R2, P0, PT, R2, 0x1, RZ ;  /* 0x0000000102027810 */ /* 0x004fca0007f1e0ff */
[----:B------:R-:W-:-:S05]  /*0eb0*/  IMAD.X R3, RZ, RZ, R3, P0 ;  /* 0x000000ffff037224 */ /* 0x000fca00000e0603 */
[----:B------:R-:W-:Y:S01]  /*0ec0*/  STG.E.64 desc[UR4][R4.64], R2 ;  /* 0x0000000204007986 */ /* 0x000fe2000c101b04 */
[----:B------:R-:W-:Y:S05]  /*0ed0*/  EXIT ;  /* 0x000000000000794d */ /* 0x000fea0003800000 */
.L_x_16:
[----:B------:R-:W-:-:S00]  /*0ee0*/  BRA `(.L_x_16) ;  /* 0xfffffffc00fc7947 */ /* 0x000fc0000383ffff */
[----:B------:R-:W-:-:S00]  /*0ef0*/  NOP ;  /* 0x0000000000007918 */ /* 0x000fc00000000000 */
        /* <DEDUP_REMOVED lines=8> */
.L_x_955:


//--------------------- .text._Z16transfer_buffers8GPU_Data --------------------------
	.section	.text._Z16transfer_buffers8GPU_Data,"ax",@progbits
	.align	128
        .global         _Z16transfer_buffers8GPU_Data
        .type           _Z16transfer_buffers8GPU_Data,@function
        .size           _Z16transfer_buffers8GPU_Data,(.L_x_956 - _Z16transfer_buffers8GPU_Data)
        .other          _Z16transfer_buffers8GPU_Data,@"STO_CUDA_ENTRY STV_DEFAULT"
_Z16transfer_buffers8GPU_Data:
.text._Z16transfer_buffers8GPU_Data:
[----:B------:R-:W-:Y:S08]  /*0000*/  LDC R1, c[0x0][0x37c] ;  /* 0x0000df00ff017b82 */ /* 0x000ff00000000800 */
[----:B------:R-:W0:Y:S01]  /*0010*/  LDC.64 R2, c[0x0][0x380] ;  /* 0x0000e000ff027b82 */ /* 0x000e220000000a00 */
[----:B------:R-:W0:Y:S02]  /*0020*/  LDCU.64 UR12, c[0x0][0x358] ;  /* 0x00006b00ff0c77ac */ /* 0x000e240008000a00 */
[----:B0-----:R-:W2:Y:S05]  /*0030*/  LDG.E R2, desc[UR12][R2.64] ;  /* 0x0000000c02027981 */ /* 0x001eaa000c1e1900 */
[----:B------:R-:W0:Y:S01]  /*0040*/  S2UR UR4, SR_CTAID.X ;  /* 0x00000000000479c3 */ /* 0x000e220000002500 */
[----:B------:R-:W0:Y:S07]  /*0050*/  S2R R7, SR_TID.X ;  /* 0x0000000000077919 */ /* 0x000e2e0000002100 */
[----:B------:R-:W0:Y:S02]  /*0060*/  LDC R0, c[0x0][0x360] ;  /* 0x0000d800ff007b82 */ /* 0x000e240000000800 */
[----:B0-----:R-:W-:-:S05]  /*0070*/  IMAD R0, R0, UR4, R7 ;  /* 0x0000000400007c24 */ /* 0x001fca000f8e0207 */
[----:B------:R-:W-:-:S04]  /*0080*/  SHF.R.S32.HI R5, RZ, 0x1f, R0 ;  /* 0x0000001fff057819 */ /* 0x000fc80000011400 */
[----:B------:R-:W-:-:S04]  /*0090*/  LEA.HI R5, R5, R0, RZ, 0x5 ;  /* 0x0000000005057211 */ /* 0x000fc800078f28ff */
[----:B------:R-:W-:Y:S02]  /*00a0*/  SHF.R.S32.HI R9, RZ, 0x5, R5 ;  /* 0x00000005ff097819 */ /* 0x000fe40000011405 */
        /* <DEDUP_REMOVED lines=8> */
.L_x_17:
[----:B------:R-:W0:Y:S01]  /*0130*/  LDCU.64 UR4, c[0x0][0x388] ;  /* 0x00007100ff0477ac */ /* 0x000e220008000a00 */
[----:B------:R-:W1:Y:S01]  /*0140*/  LDCU.64 UR6, c[0x0][0x390] ;  /* 0x00007200ff0677ac */ /* 0x000e620008000a00 */
[----:B------:R-:W2:Y:S02]  /*0150*/  LDCU.64 UR14, c[0x0][0x398] ;  /* 0x00007300ff0e77ac */ /* 0x000ea40008000a00 */
.L_x_18:
[----:B------:R-:W-:Y:S01]  /*0160*/  ISETP.NE.AND P0, PT, R7, RZ, PT ;  /* 0x000000ff0700720c */ /* 0x000fe20003f05270 */
[----:B------:R-:W-:-:S12]  /*0170*/  BSSY.RECONVERGENT B0, `(.L_x_19) ;  /* 0x00000a6000007945 */ /* 0x000fd80003800200 */
[----:B------:R-:W-:Y:S05]  /*0180*/  @P0 BRA `(.L_x_20) ;  /* 0x0000000800900947 */ /* 0x000fea0003800000 */
[----:B------:R-:W5:Y:S01]  /*0190*/  S2UR UR9, SR_CgaCtaId ;  /* 0x00000000000979c3 */ /* 0x000f620000008800 */
[----:B------:R-:W-:Y:S01]  /*01a0*/  UMOV UR8, 0x400 ;  /* 0x0000040000087882 */ /* 0x000fe20000000000 */
[----:B------:R-:W-:Y:S01]  /*01b0*/  IMAD.MOV.U32 R8, RZ, RZ, RZ ;  /* 0x000000ffff087224 */ /* 0x000fe200078e00ff */
[----:B------:R-:W-:-:S05]  /*01c0*/  CS2R R10, SRZ ;  /* 0x00000000000a7805 */ /* 0x000fca000001ff00 */
[----:B------:R-:W0:Y:S08]  /*01d0*/  LDC.64 R4, c[0x0][0x3d0] ;  /* 0x0000f400ff047b82 */ /* 0x000e300000000a00 */
[----:B------:R-:W0:Y:S01]  /*01e0*/  LDC.64 R2, c[0x0][0x3d8] ;  /* 0x0000f600ff027b82 */ /* 0x000e220000000a00 */
[----:B-----5:R-:W-:-:S09]  /*01f0*/  ULEA UR8, UR9, UR8, 0x18 ;  /* 0x0000000809087291 */ /* 0x020fd2000f8ec0ff */
[----:B------:R-:W-:Y:S04]  /*0200*/  STS [UR8+0x184], RZ ;  /* 0x000184ffff007988 */ /* 0x000fe80008000808 */
[----:B------:R-:W-:Y:S01]  /*0210*/  STS [UR8+0x188], RZ ;  /* 0x000188ffff007988 */ /* 0x000fe20008000808 */
.L_x_22:
[----:B0-----:R-:W-:-:S05]  /*0220*/  IMAD.WIDE.U32 R6, R11, 0x8, R4 ;  /* 0x000000080b067825 */ /* 0x001fca00078e0004 */
[----:B------:R-:W5:Y:S01]  /*0230*/  LDG.E.64 R16, desc[UR12][R6.64] ;  /* 0x0000000c06107981 */ /* 0x000f62000c1e1b00 */
[----:B------:R-:W-:Y:S01]  /*0240*/  IMAD.MOV.U32 R13, RZ, RZ, R11 ;  /* 0x000000ffff0d7224 */ /* 0x000fe200078e000b */
[----:B-----5:R-:W-:-:S04]  /*0250*/  IADD3 R12, P1, PT, R10, R16, RZ ;  /* 0x000000100a0c7210 */ /* 0x020fc80007f3e0ff */
[----:B------:R-:W-:Y:S02]  /*0260*/  ISETP.GE.U32.AND P0, PT, R12, 0x160, PT ;  /* 0x000001600c00780c */ /* 0x000fe40003f06070 */
[----:B------:R-:W-:-:S04]  /*0270*/  LEA.HI.X.SX32 R12, R10, R17, 0x1, P1 ;  /* 0x000000110a0c7211 */ /* 0x000fc800008f0eff */
[----:B------:R-:W-:-:S13]  /*0280*/  ISETP.GE.U32.AND.EX P0, PT, R12, RZ, PT, P0 ;  /* 0x000000ff0c00720c */ /* 0x000fda0003f06100 */
[----:B------:R-:W-:Y:S05]  /*0290*/  @P0 BRA `(.L_x_21) ;  /* 0x0000000800240947 */ /* 0x000fea0003800000 */
[----:B------:R-:W-:-:S05]  /*02a0*/  IMAD R12, R11, 0x9c40, RZ ;  /* 0x00009c400b0c7824 */ /* 0x000fca00078e02ff */
[----:B------:R-:W-:-:S05]  /*02b0*/  IADD3 R13, P0, PT, R16, R12, RZ ;  /* 0x0000000c100d7210 */ /* 0x000fca0007f1e0ff */
[----:B------:R-:W-:Y:S01]  /*02c0*/  IMAD.X R18, RZ, RZ, R17, P0 ;  /* 0x000000ffff127224 */ /* 0x000fe200000e0611 */
[----:B------:R-:W-:-:S04]  /*02d0*/  LEA R14, P0, R13, R2, 0x3 ;  /* 0x000000020d0e7211 */ /* 0x000fc800078018ff */
[----:B------:R-:W-:Y:S02]  /*02e0*/  LEA.HI.X R15, R13, R3, R18, 0x3, P0 ;  /* 0x000000030d0f7211 */ /* 0x000fe400000f1c12 */
[----:B------:R-:W5:Y:S04]  /*02f0*/  LDG.E.64 R18, desc[UR12][R6.64+0x8] ;  /* 0x0000080c06127981 */ /* 0x000f68000c1e1b00 */
[----:B------:R-:W2:Y:S01]  /*0300*/  LDG.E R15, desc[UR12][R14.64] ;  /* 0x0000000c0e0f7981 */ /* 0x000ea2000c1e1900 */
[----:B------:R-:W0:Y:S01]  /*0310*/  S2UR UR9, SR_CgaCtaId ;  /* 0x00000000000979c3 */ /* 0x000e220000008800 */
[----:B------:R-:W-:Y:S01]  /*0320*/  IMAD.IADD R10, R10, 0x1, R16 ;  /* 0x000000010a0a7824 */ /* 0x000fe200078e0210 */
[----:B------:R-:W-:Y:S02]  /*0330*/  UMOV UR8, 0x400 ;  /* 0x0000040000087882 */ /* 0x000fe40000000000 */
[----:B0-----:R-:W-:-:S09]  /*0340*/  ULEA UR8, UR9, UR8, 0x18 ;  /* 0x0000000809087291 */ /* 0x001fd2000f8ec0ff */
[----:B------:R0:W-:Y:S01]  /*0350*/  STS [UR8+0x184], R10 ;  /* 0x0001840aff007988 */ /* 0x0001e20008000808 */
[----:B-----5:R-:W-:-:S04]  /*0360*/  IADD3 R13, P1, PT, R10, R18, RZ ;  /* 0x000000120a0d7210 */ /* 0x020fc80007f3e0ff */
[----:B------:R-:W-:Y:S02]  /*0370*/  ISETP.GT.U32.AND P0, PT, R13, 0x15f, PT ;  /* 0x0000015f0d00780c */ /* 0x000fe40003f04070 */
[----:B------:R-:W-:-:S04]  /*0380*/  LEA.HI.X.SX32 R13, R10, R19, 0x1, P1 ;  /* 0x000000130a0d7211 */ /* 0x000fc800008f0eff */
[----:B------:R-:W-:Y:S01]  /*0390*/  ISETP.GT.U32.AND.EX P0, PT, R13, RZ, PT, P0 ;  /* 0x000000ff0d00720c */ /* 0x000fe20003f04100 */
[----:B--2---:R-:W-:Y:S02]  /*03a0*/  IMAD.IADD R8, R8, 0x1, R15 ;  /* 0x0000000108087824 */ /* 0x004fe400078e020f */
[----:B------:R-:W-:-:S03]  /*03b0*/  VIADD R13, R11, 0x1 ;  /* 0x000000010b0d7836 */ /* 0x000fc60000000000 */
[----:B------:R0:W-:Y:S07]  /*03c0*/  STS [UR8+0x188], R8 ;  /* 0x00018808ff007988 */ /* 0x0001ee0008000808 */
[----:B------:R-:W-:Y:S05]  /*03d0*/  @P0 BRA `(.L_x_21) ;  /* 0x0000000400d40947 */ /* 0x000fea0003800000 */
[----:B------:R-:W-:-:S05]  /*03e0*/  VIADD R13, R12, 0x9c40 ;  /* 0x00009c400c0d7836 */ /* 0x000fca0000000000 */
[----:B------:R-:W-:-:S05]  /*03f0*/  IADD3 R13, P0, PT, R18, R13, RZ ;  /* 0x0000000d120d7210 */ /* 0x000fca0007f1e0ff */
[----:B------:R-:W-:Y:S01]  /*0400*/  IMAD.X R16, RZ, RZ, R19, P0 ;  /* 0x000000ffff107224 */ /* 0x000fe200000e0613 */
[----:B------:R-:W-:-:S04]  /*0410*/  LEA R14, P0, R13, R2, 0x3 ;  /* 0x000000020d0e7211 */ /* 0x000fc800078018ff */
[----:B------:R-:W-:Y:S02]  /*0420*/  LEA.HI.X R15, R13, R3, R16, 0x3, P0 ;  /* 0x000000030d0f7211 */ /* 0x000fe400000f1c10 */
[----:B------:R-:W2:Y:S04]  /*0430*/  LDG.E.64 R16, desc[UR12][R6.64+0x10] ;  /* 0x0000100c06107981 */ /* 0x000ea8000c1e1b00 */
[----:B------:R-:W5:Y:S01]  /*0440*/  LDG.E R15, desc[UR12][R14.64] ;  /* 0x0000000c0e0f7981 */ /* 0x000f62000c1e1900 */
[----:B0-----:R-:W-:-:S05]  /*0450*/  IMAD.IADD R10, R10, 0x1, R18 ;  /* 0x000000010a0a7824 */ /* 0x001fca00078e0212 */
[----:B------:R0:W-:Y:S01]  /*0460*/  STS [UR8+0x184], R10 ;  /* 0x0001840aff007988 */ /* 0x0001e20008000808 */
[----:B--2---:R-:W-:-:S04]  /*0470*/  IADD3 R13, P1, PT, R10, R16, RZ ;  /* 0x000000100a0d7210 */ /* 0x004fc80007f3e0ff */
[----:B------:R-:W-:Y:S02]  /*0480*/  ISETP.GT.U32.AND P0, PT, R13, 0x15f, PT ;  /* 0x0000015f0d00780c */ /* 0x000fe40003f04070 */
[----:B------:R-:W-:-:S04]  /*0490*/  LEA.HI.X.SX32 R13, R10, R17, 0x1, P1 ;  /* 0x000000110a0d7211 */ /* 0x000fc800008f0eff */
[----:B------:R-:W-:Y:S01]  /*04a0*/  ISETP.GT.U32.AND.EX P0, PT, R13, RZ, PT, P0 ;  /* 0x000000ff0d00720c */ /* 0x000fe20003f04100 */
[----:B-----5:R-:W-:Y:S02]  /*04b0*/  IMAD.IADD R8, R8, 0x1, R15 ;  /* 0x0000000108087824 */ /* 0x020fe400078e020f */
        /* <DEDUP_REMOVED lines=92> */
[----:B------:R-:W-:-:S06]  /*0a80*/  LEA.HI.X R7, R7, R3, R12, 0x3, P0 ;  /* 0x0000000307077211 */ /* 0x000fcc00000f1c0c */
[----:B------:R-:W2:Y:S01]  /*0a90*/  LDG.E R7, desc[UR12][R6.64] ;  /* 0x0000000c06077981 */ /* 0x000ea2000c1e1900 */
[----:B------:R-:W-:Y:S02]  /*0aa0*/  VIADD R11, R11, 0x8 ;  /* 0x000000080b0b7836 */ /* 0x000fe40000000000 */
[----:B0-----:R-:W-:-:S03]  /*0ab0*/  IMAD.IADD R10, R10, 0x1, R18 ;  /* 0x000000010a0a7824 */ /* 0x001fc600078e0212 */
[----:B------:R-:W-:Y:S02]  /*0ac0*/  ISETP.NE.AND P0, PT, R11, 0x160, PT ;  /* 0x000001600b00780c */ /* 0x000fe40003f05270 */
[----:B------:R0:W-:Y:S01]  /*0ad0*/  STS [UR8+0x184], R10 ;  /* 0x0001840aff007988 */ /* 0x0001e20008000808 */
[----:B--2---:R-:W-:-:S05]  /*0ae0*/  IMAD.IADD R8, R8, 0x1, R7 ;  /* 0x0000000108087824 */ /* 0x004fca00078e0207 */
[----:B------:R0:W-:Y:S05]  /*0af0*/  STS [UR8+0x188], R8 ;  /* 0x00018808ff007988 */ /* 0x0001ea0008000808 */
[----:B------:R-:W-:Y:S05]  /*0b00*/  @P0 BRA `(.L_x_22) ;  /* 0xfffffff400c40947 */ /* 0x000fea000383ffff */
[----:B------:R-:W2:Y:S01]  /*0b10*/  LDS R13, [UR8+0x180] ;  /* 0x00018008ff0d7984 */ /* 0x000ea20008000800 */
[----:B------:R-:W-:Y:S05]  /*0b20*/  BRA `(.L_x_23) ;  /* 0x0000000000107947 */ /* 0x000fea0003800000 */
.L_x_21:
[----:B------:R-:W5:Y:S01]  /*0b30*/  S2UR UR9, SR_CgaCtaId ;  /* 0x00000000000979c3 */ /* 0x000f620000008800 */
[----:B------:R-:W-:Y:S02]  /*0b40*/  UMOV UR8, 0x400 ;  /* 0x0000040000087882 */ /* 0x000fe40000000000 */
[----:B-----5:R-:W-:-:S09]  /*0b50*/  ULEA UR8, UR9, UR8, 0x18 ;  /* 0x0000000809087291 */ /* 0x020fd2000f8ec0ff */
[----:B------:R0:W-:Y:S03]  /*0b60*/  STS [UR8+0x180], R13 ;  /* 0x0001800dff007988 */ /* 0x0001e60008000808 */
.L_x_23:
[----:B------:R-:W5:Y:S01]  /*0b70*/  LDC.64 R2, c[0x0][0x3d8] ;  /* 0x0000f600ff027b82 */ /* 0x000f620000000a00 */
[----:B0-2---:R-:W-:-:S04]  /*0b80*/  IMAD R13, R13, 0x9c40, -R10 ;  /* 0x00009c400d0d7824 */ /* 0x005fc800078e0a0a */
[----:B-----5:R-:W-:-:S06]  /*0b90*/  IMAD.WIDE R2, R13, 0x8, R2 ;  /* 0x000000080d027825 */ /* 0x020fcc00078e0202 */
[----:B------:R-:W2:Y:S02]  /*0ba0*/  LDG.E R3, desc[UR12][R2.64+0xb00] ;  /* 0x000b000c02037981 */ /* 0x000ea4000c1e1900 */
[----:B--2---:R-:W-:-:S05]  /*0bb0*/  IMAD.IADD R8, R3, 0x1, R8 ;  /* 0x0000000103087824 */ /* 0x004fca00078e0208 */
[----:B------:R0:W-:Y:S02]  /*0bc0*/  STS [UR8+0x18c], R8 ;  /* 0x00018c08ff007988 */ /* 0x0001e40008000808 */
.L_x_20:
[----:B01234-:R-:W-:Y:S05]  /*0bd0*/  BSYNC.RECONVERGENT B0 ;  /* 0x0000000000007941 */ /* 0x01ffea0003800200 */
.L_x_19:
[----:B------:R-:W0:Y:S01]  /*0be0*/  S2UR UR11, SR_CgaCtaId ;  /* 0x00000000000b79c3 */ /* 0x000e220000008800 */
[C---:B------:R-:W-:Y:S01]  /*0bf0*/  LEA.HI R2, R9.reuse, R9, RZ, 0x4 ;  /* 0x0000000909027211 */ /* 0x040fe200078f20ff */
[----:B------:R-:W-:Y:S01]  /*0c00*/  UMOV UR10, 0x400 ;  /* 0x00000400000a7882 */ /* 0x000fe20000000000 */
[----:B------:R-:W1:Y:S01]  /*0c10*/  LDCU.64 UR20, c[0x0][0x3d8] ;  /* 0x00007b00ff1477ac */ /* 0x000e620008000a00 */
[----:B------:R-:W-:Y:S01]  /*0c20*/  BSSY.RECONVERGENT B0, `(.L_x_24) ;  /* 0x00000dd000007945 */ /* 0x000fe20003800200 */
[----:B------:R-:W-:Y:S01]  /*0c30*/  LOP3.LUT R2, R2, 0xfffffff0, RZ, 0xc0, !PT ;  /* 0xfffffff002027812 */ /* 0x000fe200078ec0ff */
[----:B------:R-:W-:Y:S02]  /*0c40*/  UIADD3 UR8, UPT, UPT, UR10, 0x80, URZ ;  /* 0x000000800a087890 */ /* 0x000fe4000fffe0ff */
[----:B------:R-:W-:Y:S02]  /*0c50*/  UIADD3 UR9, UPT, UPT, UR10, 0xc0, URZ ;  /* 0x000000c00a097890 */ /* 0x000fe4000fffe0ff */
[----:B------:R-:W-:Y:S01]  /*0c60*/  IMAD.IADD R6, R9, 0x1, -R2 ;  /* 0x0000000109067824 */ /* 0x000fe200078e0a02 */
[----:B------:R-:W-:Y:S01]  /*0c70*/  BAR.SYNC.DEFER_BLOCKING 0x0 ;  /* 0x0000000000007b1d */ /* 0x000fe20000010000 */
[----:B------:R-:W-:-:S05]  /*0c80*/  LOP3.LUT P0, R2, R0, 0x1f, RZ, 0xc0, !PT ;  /* 0x0000001f00027812 */ /* 0x000fca000780c0ff */
[----:B------:R-:W2:Y:S01]  /*0c90*/  LDCU.64 UR22, c[0x0][0x3d8] ;  /* 0x00007b00ff1677ac */ /* 0x000ea20008000a00 */
[----:B------:R-:W3:Y:S01]  /*0ca0*/  LDCU.64 UR16, c[0x0][0x4a8] ;  /* 0x00009500ff1077ac */ /* 0x000ee20008000a00 */
[----:B0-----:R-:W-:Y:S02]  /*0cb0*/  ULEA UR18, UR11, UR10, 0x18 ;  /* 0x0000000a0b127291 */ /* 0x001fe4000f8ec0ff */
[----:B------:R-:W-:Y:S02]  /*0cc0*/  UIADD3 UR10, UPT, UPT, UR10, 0x140, URZ ;  /* 0x000001400a0a7890 */ /* 0x000fe4000fffe0ff */
[----:B------:R-:W-:Y:S02]  /*0cd0*/  ULEA UR8, UR11, UR8, 0x18 ;  /* 0x000000080b087291 */ /* 0x000fe4000f8ec0ff */
[----:B------:R-:W-:Y:S01]  /*0ce0*/  ULEA UR9, UR11, UR9, 0x18 ;  /* 0x000000090b097291 */ /* 0x000fe2000f8ec0ff */
[----:B------:R-:W-:Y:S01]  /*0cf0*/  LEA R3, R6, UR18, 0x3 ;  /* 0x0000001206037c11 */ /* 0x000fe2000f8e18ff */
[----:B------:R-:W-:-:S02]  /*0d00*/  ULEA UR10, UR11, UR10, 0x18 ;  /* 0x0000000a0b0a7291 */ /* 0x000fc4000f8ec0ff */
[C---:B------:R-:W-:Y:S01]  /*0d10*/  LEA R4, R6.reuse, UR8, 0x2 ;  /* 0x0000000806047c11 */ /* 0x040fe2000f8e10ff */
[----:B------:R-:W0:Y:S01]  /*0d20*/  LDCU.64 UR24, c[0x0][0x4a8] ;  /* 0x00009500ff1877ac */ /* 0x000e220008000a00 */
[C---:B------:R-:W-:Y:S02]  /*0d30*/  LEA R5, R6.reuse, UR9, 0x3 ;  /* 0x0000000906057c11 */ /* 0x040fe4000f8e18ff */
[----:B------:R-:W-:Y:S01]  /*0d40*/  LEA R6, R6, UR10, 0x2 ;  /* 0x0000000a06067c11 */ /* 0x000fe2000f8e10ff */
[----:B-123--:R-:W-:Y:S06]  /*0d50*/  @P0 BRA `(.L_x_25) ;  /* 0x0000000c00240947 */ /* 0x00efec0003800000 */
[----:B------:R-:W-:Y:S01]  /*0d60*/  IMAD.MOV.U32 R7, RZ, RZ, 0x1 ;  /* 0x00000001ff077424 */ /* 0x000fe200078e00ff */
[----:B------:R1:W-:Y:S01]  /*0d70*/  STS.64 [R3], RZ ;  /* 0x000000ff03007388 */ /* 0x0003e20000000a00 */
[----:B------:R-:W-:-:S03]  /*0d80*/  SHF.R.S32.HI R8, RZ, 0x5, R0 ;  /* 0x00000005ff087819 */ /* 0x000fc60000011400 */
[----:B------:R1:W-:Y:S01]  /*0d90*/  STS [R4], R7 ;  /* 0x0000000704007388 */ /* 0x0003e20000000800 */
[----:B------:R-:W-:-:S03]  /*0da0*/  ISETP.GE.AND P0, PT, R8, 0x1, PT ;  /* 0x000000010800780c */ /* 0x000fc60003f06270 */
[----:B------:R1:W-:Y:S04]  /*0db0*/  STS.64 [R5], RZ ;  /* 0x000000ff05007388 */ /* 0x0003e80000000a00 */
[----:B------:R1:W-:Y:S06]  /*0dc0*/  STS [R6], R7 ;  /* 0x0000000706007388 */ /* 0x0003ec0000000800 */
[----:B------:R-:W-:Y:S05]  /*0dd0*/  @!P0 BRA `(.L_x_25) ;  /* 0x0000000c00048947 */ /* 0x000fea0003800000 */
[----:B------:R-:W-:Y:S01]  /*0de0*/  ISETP.GE.U32.AND P0, PT, R8, 0x4, PT ;  /* 0x000000040800780c */ /* 0x000fe20003f06070 */
[----:B------:R-:W-:Y:S01]  /*0df0*/  BSSY.RECONVERGENT B1, `(.L_x_26) ;  /* 0x0000092000017945 */ /* 0x000fe20003800200 */
[----:B-1----:R-:W-:Y:S01]  /*0e00*/  IMAD.MOV.U32 R7, RZ, RZ, RZ ;  /* 0x000000ffff077224 */ /* 0x002fe200078e00ff */
[----:B------:R-:W-:Y:S01]  /*0e10*/  CS2R R26, SRZ ;  /* 0x00000000001a7805 */ /* 0x000fe2000001ff00 */
[----:B------:R-:W-:Y:S01]  /*0e20*/  IMAD.MOV.U32 R31, RZ, RZ, 0x1 ;  /* 0x00000001ff1f7424 */ /* 0x000fe200078e00ff */
[----:B------:R-:W-:Y:S01]  /*0e30*/  CS2R R22, SRZ ;  /* 0x0000000000167805 */ /* 0x000fe2000001ff00 */
[----:B------:R-:W-:-:S07]  /*0e40*/  IMAD.MOV.U32 R25, RZ, RZ, 0x1 ;  /* 0x00000001ff197424 */ /* 0x000fce00078e00ff */
[----:B------:R-:W-:Y:S05]  /*0e50*/  @!P0 BRA `(.L_x_27) ;  /* 0x00000008002c8947 */ /* 0x000fea0003800000 */
[----:B------:R-:W1:Y:S01]  /*0e60*/  LDCU.64 UR10, c[0x0][0x3d0] ;  /* 0x00007a00ff0a77ac */ /* 0x000e620008000a00 */
[----:B------:R-:W-:Y:S01]  /*0e70*/  LOP3.LUT R7, R8, 0x7ffffffc, RZ, 0xc0, !PT ;  /* 0x7ffffffc08077812 */ /* 0x000fe200078ec0ff */
[----:B------:R-:W-:Y:S01]  /*0e80*/  IMAD.MOV.U32 R31, RZ, RZ, 0x1 ;  /* 0x00000001ff1f7424 */ /* 0x000fe200078e00ff */
[----:B------:R-:W-:Y:S01]  /*0e90*/  CS2R R14, SRZ ;  /* 0x00000000000e7805 */ /* 0x000fe2000001ff00 */
[----:B------:R-:W2:Y:S01]  /*0ea0*/  LDCU.64 UR8, c[0x0][0x4a0] ;  /* 0x00009400ff0877ac */ /* 0x000ea20008000a00 */
[----:B------:R-:W-:Y:S01]  /*0eb0*/  IMAD.MOV.U32 R39, RZ, RZ, 0x5dc ;  /* 0x000005dcff277424 */ /* 0x000fe200078e00ff */
[----:B------:R-:W-:Y:S01]  /*0ec0*/  CS2R R36, SRZ ;  /* 0x0000000000247805 */ /* 0x000fe2000001ff00 */
[----:B------:R-:W-:Y:S01]  /*0ed0*/  IMAD.MOV.U32 R35, RZ, RZ, 0x3e8 ;  /* 0x000003e8ff237424 */ /* 0x000fe200078e00ff */
[----:B------:R-:W-:Y:S01]  /*0ee0*/  CS2R R10, SRZ ;  /* 0x00000000000a7805 */ /* 0x000fe2000001ff00 */
[----:B------:R-:W-:Y:S01]  /*0ef0*/  IMAD.MOV.U32 R34, RZ, RZ, 0x1f4 ;  /* 0x000001f4ff227424 */ /* 0x000fe200078e00ff */
[----:B------:R-:W-:Y:S01]  /*0f00*/  CS2R R26, SRZ ;  /* 0x00000000001a7805 */ /* 0x000fe2000001ff00 */
[----:B------:R-:W-:Y:S01]  /*0f10*/  IMAD.MOV.U32 R38, RZ, RZ, RZ ;  /* 0x000000ffff267224 */ /* 0x000fe200078e00ff */
[----:B------:R-:W-:Y:S01]  /*0f20*/  CS2R R22, SRZ ;  /* 0x0000000000167805 */ /* 0x000fe2000001ff00 */
[----:B------:R-:W-:-:S02]  /*0f30*/  IMAD.MOV.U32 R41, RZ, RZ, 0x1d4c0 ;  /* 0x0001d4c0ff297424 */ /* 0x000fc400078e00ff */
[----:B------:R-:W-:Y:S02]  /*0f40*/  IMAD.MOV.U32 R12, RZ, RZ, 0x13880 ;  /* 0x00013880ff0c7424 */ /* 0x000fe400078e00ff */
[----:B------:R-:W-:Y:S01]  /*0f50*/  IMAD.MOV.U32 R13, RZ, RZ, RZ ;  /* 0x000000ffff0d7224 */ /* 0x000fe200078e00ff */
[----:B-1----:R-:W-:Y:S01]  /*0f60*/  UIADD3 UR10, UP0, UPT, UR10, 0x10, URZ ;  /* 0x000000100a0a7890 */ /* 0x002fe2000ff1e0ff */
[----:B------:R-:W-:Y:S02]  /*0f70*/  IMAD.MOV.U32 R40, RZ, RZ, 0x9c40 ;  /* 0x00009c40ff287424 */ /* 0x000fe400078e00ff */
[----:B------:R-:W-:Y:S01]  /*0f80*/  IMAD.MOV.U32 R42, RZ, RZ, RZ ;  /* 0x000000ffff2a7224 */ /* 0x000fe200078e00ff */
[----:B--2---:R-:W-:Y:S01]  /*0f90*/  UIADD3 UR8, UP1, UPT, UR8, 0x10, URZ ;  /* 0x0000001008087890 */ /* 0x004fe2000ff3e0ff */
[----:B------:R-:W-:Y:S01]  /*0fa0*/  IMAD.MOV.U32 R9, RZ, RZ, RZ ;  /* 0x000000ffff097224 */ /* 0x000fe200078e00ff */
[----:B------:R-:W-:Y:S01]  /*0fb0*/  UIADD3.X UR11, UPT, UPT, URZ, UR11, URZ, UP0, !UPT ;  /* 0x0000000bff0b7290 */ /* 0x000fe200087fe4ff */
[----:B------:R-:W-:Y:S01]  /*0fc0*/  IMAD.MOV R8, RZ, RZ, -R7 ;  /* 0x000000ffff087224 */ /* 0x000fe200078e0a07 */
[----:B------:R-:W-:Y:S01]  /*0fd0*/  UIADD3.X UR9, UPT, UPT, URZ, UR9, URZ, UP1, !UPT ;  /* 0x00000009ff097290 */ /* 0x000fe20008ffe4ff */
[----:B------:R-:W-:-:S02]  /*0fe0*/  IMAD.U32 R16, RZ, RZ, UR10 ;  /* 0x0000000aff107e24 */ /* 0x000fc4000f8e00ff */
[----:B------:R-:W-:Y:S02]  /*0ff0*/  IMAD.U32 R18, RZ, RZ, UR8 ;  /* 0x00000008ff127e24 */ /* 0x000fe4000f8e00ff */
[----:B------:R-:W-:Y:S02]  /*1000*/  IMAD.U32 R17, RZ, RZ, UR11 ;  /* 0x0000000bff117e24 */ /* 0x000fe4000f8e00ff */
[----:B------:R-:W-:-:S07]  /*1010*/  IMAD.U32 R19, RZ, RZ, UR9 ;  /* 0x00000009ff137e24 */ /* 0x000fce000f8e00ff */
.L_x_28:
[----:B------:R-:W2:Y:S04]  /*1020*/  LDG.E.64 R32, desc[UR12][R16.64+-0x10] ;  /* 0xfffff00c10207981 */ /* 0x000ea8000c1e1b00 */
[----:B------:R-:W3:Y:S04]  /*1030*/  LDG.E.64 R20, desc[UR12][R18.64+-0x10] ;  /* 0xfffff00c12147981 */ /* 0x000ee8000c1e1b00 */
[----:B------:R-:W4:Y:S01]  /*1040*/  LDG.E.64 R44, desc[UR12][R16.64+-0x8] ;  /* 0xfffff80c102c7981 */ /* 0x000f22000c1e1b00 */
[C---:B--2---:R-:W-:Y:S01]  /*1050*/  IADD3 R24, P0, PT, R32.reuse, R42, RZ ;  /* 0x0000002a20187210 */ /* 0x044fe20007f1e0ff */
[----:B------:R-:W-:-:S04]  /*1060*/  IMAD.IADD R30, R32, 0x1, R25 ;  /* 0x00000001201e7824 */ /* 0x000fc800078e0219 */
[----:B------:R-:W-:Y:S01]  /*1070*/  IMAD.X R29, R33, 0x1, R9, P0 ;  /* 0x00000001211d7824 */ /* 0x000fe200000e0609 */
[----:B------:R-:W-:-:S04]  /*1080*/  LEA R28, P0, R24, UR20, 0x3 ;  /* 0x00000014181c7c11 */ /* 0x000fc8000f8018ff */
[----:B------:R-:W-:Y:S02]  /*1090*/  LEA.HI.X R29, R24, UR21, R29, 0x3, P0 ;  /* 0x00000015181d7c11 */ /* 0x000fe400080f1c1d */
[----:B---3--:R-:W-:-:S04]  /*10a0*/  IADD3 R25, P0, PT, R20, R36, RZ ;  /* 0x0000002414197210 */ /* 0x008fc80007f1e0ff */
[----:B------:R-:W2:Y:S01]  /*10b0*/  LDG.E.64 R28, desc[UR12][R28.64] ;  /* 0x0000000c1c1c7981 */ /* 0x000ea2000c1e1b00 */
[----:B------:R-:W-:Y:S01]  /*10c0*/  IMAD.X R32, R21, 0x1, R10, P0 ;  /* 0x0000000115207824 */ /* 0x000fe200000e060a */
[----:B------:R-:W-:-:S04]  /*10d0*/  LEA R24, P0, R25, UR16, 0x3 ;  /* 0x0000001019187c11 */ /* 0x000fc8000f8018ff */
[----:B------:R-:W-:Y:S01]  /*10e0*/  LEA.HI.X R25, R25, UR17, R32, 0x3, P0 ;  /* 0x0000001119197c11 */ /* 0x000fe200080f1c20 */
[----:B------:R-:W-:-:S05]  /*10f0*/  IMAD.IADD R31, R20, 0x1, R31 ;  /* 0x00000001141f7824 */ /* 0x000fca00078e021f */
[----:B------:R-:W3:Y:S01]  /*1100*/  LDG.E.64 R24, desc[UR12][R24.64] ;  /* 0x0000000c18187981 */ /* 0x000ee2000c1e1b00 */
[----:B--2---:R-:W-:-:S05]  /*1110*/  IADD3 R22, P0, PT, R28, R22, RZ ;  /* 0x000000161c167210 */ /* 0x004fca0007f1e0ff */
[----:B------:R-:W-:Y:S01]  /*1120*/  IMAD.X R23, R29, 0x1, R23, P0 ;  /* 0x000000011d177824 */ /* 0x000fe200000e0617 */
[----:B----4-:R-:W-:-:S05]  /*1130*/  IADD3 R20, P0, PT, R44, R40, RZ ;  /* 0x000000282c147210 */ /* 0x010fca0007f1e0ff */
[----:B------:R-:W-:Y:S01]  /*1140*/  IMAD.X R21, R45, 0x1, R14, P0 ;  /* 0x000000012d157824 */ /* 0x000fe200000e060e */
[----:B------:R-:W-:-:S04]  /*1150*/  LEA R28, P0, R20, UR20, 0x3 ;  /* 0x00000014141c7c11 */ /* 0x000fc8000f8018ff */
[----:B------:R-:W-:Y:S02]  /*1160*/  LEA.HI.X R29, R20, UR21, R21, 0x3, P0 ;  /* 0x00000015141d7c11 */ /* 0x000fe400080f1c15 */
[----:B------:R-:W2:Y:S04]  /*1170*/  LDG.E.64 R20, desc[UR12][R18.64+-0x8] ;  /* 0xfffff80c12147981 */ /* 0x000ea8000c1e1b00 */
[----:B------:R-:W4:Y:S01]  /*1180*/  LDG.E.64 R28, desc[UR12][R28.64] ;  /* 0x0000000c1c1c7981 */ /* 0x000f22000c1e1b00 */
[----:B---3--:R-:W-:-:S05]  /*1190*/  IADD3 R26, P0, PT, R24, R26, RZ ;  /* 0x0000001a181a7210 */ /* 0x008fca0007f1e0ff */
[----:B------:R-:W-:Y:S02]  /*11a0*/  IMAD.X R27, R25, 0x1, R27, P0 ;  /* 0x00000001191b7824 */ /* 0x000fe400000e061b */
[----:B------:R-:W3:Y:S04]  /*11b0*/  LDG.E.64 R24, desc[UR12][R16.64] ;  /* 0x0000000c10187981 */ /* 0x000ee8000c1e1b00 */
[----:B------:R-:W-:Y:S04]  /*11c0*/  STS [R4], R30 ;  /* 0x0000001e04007388 */ /* 0x000fe80000000800 */
[----:B------:R1:W-:Y:S01]  /*11d0*/  STS.64 [R3], R22 ;  /* 0x0000001603007388 */ /* 0x0003e20000000a00 */
[----:B----4-:R-:W-:-:S05]  /*11e0*/  IADD3 R32, P0, PT, R28, R22, RZ ;  /* 0x000000161c207210 */ /* 0x010fca0007f1e0ff */
[----:B------:R-:W-:Y:S01]  /*11f0*/  IMAD.X R33, R29, 0x1, R23, P0 ;  /* 0x000000011d217824 */ /* 0x000fe200000e0617 */
[----:B--2---:R-:W-:Y:S01]  /*1200*/  IADD3 R45, P0, PT, R20, R34, RZ ;  /* 0x00000022142d7210 */ /* 0x004fe20007f1e0ff */
[----:B------:R-:W-:-:S04]  /*1210*/  IMAD.IADD R43, R31, 0x1, R20 ;  /* 0x000000011f2b7824 */ /* 0x000fc800078e0214 */
[----:B------:R-:W-:Y:S01]  /*1220*/  IMAD.X R28, R21, 0x1, R38, P0 ;  /* 0x00000001151c7824 */ /* 0x000fe200000e0626 */
[----:B------:R-:W-:-:S04]  /*1230*/  LEA R20, P0, R45, UR16, 0x3 ;  /* 0x000000102d147c11 */ /* 0x000fc8000f8018ff */
[----:B------:R-:W-:-:S05]  /*1240*/  LEA.HI.X R21, R45, UR17, R28, 0x3, P0 ;  /* 0x000000112d157c11 */ /* 0x000fca00080f1c1c */
[----:B-1----:R-:W2:Y:S04]  /*1250*/  LDG.E.64 R22, desc[UR12][R20.64] ;  /* 0x0000000c14167981 */ /* 0x002ea8000c1e1b00 */
[----:B------:R-:W4:Y:S01]  /*1260*/  LDG.E.64 R20, desc[UR12][R18.64] ;  /* 0x0000000c12147981 */ /* 0x000f22000c1e1b00 */
[----:B---3--:R-:W-:Y:S01]  /*1270*/  IADD3 R29, P0, PT, R24, R12, RZ ;  /* 0x0000000c181d7210 */ /* 0x008fe20007f1e0ff */
[----:B------:R-:W-:-:S04]  /*1280*/  IMAD.IADD R44, R30, 0x1, R44 ;  /* 0x000000011e2c7824 */ /* 0x000fc800078e022c */
[----:B------:R-:W-:Y:S01]  /*1290*/  IMAD.X R30, R25, 0x1, R13, P0 ;  /* 0x00000001191e7824 */ /* 0x000fe200000e060d */
[----:B------:R-:W-:-:S04]  /*12a0*/  LEA R28, P0, R29, UR20, 0x3 ;  /* 0x000000141d1c7c11 */ /* 0x000fc8000f8018ff */
[----:B------:R-:W-:Y:S01]  /*12b0*/  LEA.HI.X R29, R29, UR21, R30, 0x3, P0 ;  /* 0x000000151d1d7c11 */ /* 0x000fe200080f1c1e */
[----:B------:R1:W-:Y:S01]  /*12c0*/  STS [R6], R31 ;  /* 0x0000001f06007388 */ /* 0x0003e20000000800 */
[----:B------:R-:W-:-:S03]  /*12d0*/  IMAD.IADD R45, R44, 0x1, R24 ;  /* 0x000000012c2d7824 */ /* 0x000fc600078e0218 */
[----:B------:R3:W-:Y:S04]  /*12e0*/  STS.64 [R5], R26 ;  /* 0x0000001a05007388 */ /* 0x0007e80000000a00 */
[----:B------:R-:W5:Y:S04]  /*12f0*/  LDG.E.64 R28, desc[UR12][R28.64] ;  /* 0x0000000c1c1c7981 */ /* 0x000f68000c1e1b00 */
[----:B-1----:R-:W5:Y:S01]  /*1300*/  LDG.E.64 R30, desc[UR12][R18.64+0x8] ;  /* 0x0000080c121e7981 */ /* 0x002f62000c1e1b00 */
[----:B--2---:R-:W-:-:S05]  /*1310*/  IADD3 R22, P0, PT, R22, R26, RZ ;  /* 0x0000001a16167210 */ /* 0x004fca0007f1e0ff */
[----:B------:R-:W-:Y:S01]  /*1320*/  IMAD.X R23, R23, 0x1, R27, P0 ;  /* 0x0000000117177824 */ /* 0x000fe200000e061b */
[----:B----4-:R-:W-:-:S05]  /*1330*/  IADD3 R25, P0, PT, R20, R35, RZ ;  /* 0x0000002314197210 */ /* 0x010fca0007f1e0ff */
[----:B---3--:R-:W-:Y:S01]  /*1340*/  IMAD.X R26, R21, 0x1, R37, P0 ;  /* 0x00000001151a7824 */ /* 0x008fe200000e0625 */
[----:B------:R-:W-:-:S04]  /*1350*/  LEA R24, P0, R25, UR16, 0x3 ;  /* 0x0000001019187c11 */ /* 0x000fc8000f8018ff */
[----:B------:R-:W-:Y:S02]  /*1360*/  LEA.HI.X R25, R25, UR17, R26, 0x3, P0 ;  /* 0x0000001119197c11 */ /* 0x000fe400080f1c1a */
[----:B------:R-:W2:Y:S04]  /*1370*/  LDG.E.64 R26, desc[UR12][R16.64+0x8] ;  /* 0x0000080c101a7981 */ /* 0x000ea8000c1e1b00 */
[----:B------:R-:W3:Y:S01]  /*1380*/  LDG.E.64 R24, desc[UR12][R24.64] ;  /* 0x0000000c18187981 */ /* 0x000ee2000c1e1b00 */
[----:B-----5:R-:W-:-:S03]  /*1390*/  IADD3 R28, P0, PT, R28, R32, RZ ;  /* 0x000000201c1c7210 */ /* 0x020fc60007f1e0ff */
[----:B------:R1:W-:Y:S02]  /*13a0*/  STS [R4], R44 ;  /* 0x0000002c04007388 */ /* 0x0003e40000000800 */
[----:B------:R-:W-:Y:S02]  /*13b0*/  IMAD.X R29, R29, 0x1, R33, P0 ;  /* 0x000000011d1d7824 */ /* 0x000fe400000e0621 */
[----:B-1----:R-:W-:Y:S01]  /*13c0*/  IMAD.IADD R44, R43, 0x1, R20 ;  /* 0x000000012b2c7824 */ /* 0x002fe200078e0214 */
[----:B------:R2:W-:Y:S04]  /*13d0*/  STS.64 [R3], R32 ;  /* 0x0000002003007388 */ /* 0x0005e80000000a00 */
[----:B------:R-:W-:Y:S04]  /*13e0*/  STS [R6], R43 ;  /* 0x0000002b06007388 */ /* 0x000fe80000000800 */
[----:B------:R1:W-:Y:S01]  /*13f0*/  STS.64 [R5], R22 ;  /* 0x0000001605007388 */ /* 0x0003e20000000a00 */
[----:B---3--:R-:W-:-:S05]  /*1400*/  IADD3 R20, P0, PT, R24, R22, RZ ;  /* 0x0000001618147210 */ /* 0x008fca0007f1e0ff */
[----:B------:R-:W-:Y:S01]  /*1410*/  IMAD.X R21, R25, 0x1, R23, P0 ;  /* 0x0000000119157824 */ /* 0x000fe200000e0617 */
[----:B--2---:R-:W-:Y:S01]  /*1420*/  IADD3 R32, P0, PT, R26, R41, RZ ;  /* 0x000000291a207210 */ /* 0x004fe20007f1e0ff */
[----:B------:R-:W-:-:S04]  /*1430*/  IMAD.IADD R25, R45, 0x1, R26 ;  /* 0x000000012d197824 */ /* 0x000fc800078e021a */
[----:B------:R-:W-:Y:S01]  /*1440*/  IMAD.X R27, R27, 0x1, R11, P0 ;  /* 0x000000011b1b7824 */ /* 0x000fe200000e060b */
[----:B------:R-:W-:-:S04]  /*1450*/  LEA R26, P0, R32, UR20, 0x3 ;  /* 0x00000014201a7c11 */ /* 0x000fc8000f8018ff */
[----:B------:R-:W-:Y:S02]  /*1460*/  LEA.HI.X R27, R32, UR21, R27, 0x3, P0 ;  /* 0x00000015201b7c11 */ /* 0x000fe400080f1c1b */
[----:B------:R-:W-:-:S03]  /*1470*/  IADD3 R24, P0, PT, R30, R39, RZ ;  /* 0x000000271e187210 */ /* 0x000fc60007f1e0ff */
[----:B-1----:R-:W2:Y:S02]  /*1480*/  LDG.E.64 R22, desc[UR12][R26.64] ;  /* 0x0000000c1a167981 */ /* 0x002ea4000c1e1b00 */
[----:B------:R-:W-:Y:S01]  /*1490*/  IMAD.X R31, R31, 0x1, R15, P0 ;  /* 0x000000011f1f7824 */ /* 0x000fe200000e060f */
[----:B------:R-:W-:-:S04]  /*14a0*/  LEA R32, P0, R24, UR16, 0x3 ;  /* 0x0000001018207c11 */ /* 0x000fc8000f8018ff */
[----:B------:R-:W-:-:S05]  /*14b0*/  LEA.HI.X R33, R24, UR17, R31, 0x3, P0 ;  /* 0x0000001118217c11 */ /* 0x000fca00080f1c1f */
[----:B------:R-:W3:Y:S01]  /*14c0*/  LDG.E.64 R26, desc[UR12][R32.64] ;  /* 0x0000000c201a7981 */ /* 0x000ee2000c1e1b00 */
[----:B------:R-:W-:-:S03]  /*14d0*/  IMAD.IADD R31, R44, 0x1, R30 ;  /* 0x000000012c1f7824 */ /* 0x000fc600078e021e */
[----:B------:R1:W-:Y:S04]  /*14e0*/  STS [R4], R45 ;  /* 0x0000002d04007388 */ /* 0x0003e80000000800 */
[----:B------:R1:W-:Y:S04]  /*14f0*/  STS.64 [R3], R28 ;  /* 0x0000001c03007388 */ /* 0x0003e80000000a00 */
[----:B------:R1:W-:Y:S04]  /*1500*/  STS [R6], R44 ;  /* 0x0000002c06007388 */ /* 0x0003e80000000800 */
[----:B------:R1:W-:Y:S01]  /*1510*/  STS.64 [R5], R20 ;  /* 0x0000001405007388 */ /* 0x0003e20000000a00 */
[----:B------:R-:W-:-:S03]  /*1520*/  VIADD R8, R8, 0x4 ;  /* 0x0000000408087836 */ /* 0x000fc60000000000 */
[----:B------:R1:W-:Y:S01]  /*1530*/  STS [R4], R25 ;  /* 0x0000001904007388 */ /* 0x0003e20000000800 */
[----:B------:R-:W-:Y:S02]  /*1540*/  IADD3 R16, P1, PT, R16, 0x20, RZ ;  /* 0x0000002010107810 */ /* 0x000fe40007f3e0ff */
[----:B------:R-:W-:Y:S02]  /*1550*/  IADD3 R18, P2, PT, R18, 0x20, RZ ;  /* 0x0000002012127810 */ /* 0x000fe40007f5e0ff */
[----:B------:R-:W-:Y:S01]  /*1560*/  IADD3 R40, P6, PT, R40, 0x27100, RZ ;  /* 0x0002710028287810 */ /* 0x000fe20007fde0ff */
[----:B------:R-:W-:Y:S01]  /*1570*/  IMAD.X R17, RZ, RZ, R17, P1 ;  /* 0x000000ffff117224 */ /* 0x000fe200008e0611 */
[----:B------:R-:W-:Y:S01]  /*1580*/  IADD3 R36, P1, PT, R36, 0x7d0, RZ ;  /* 0x000007d024247810 */ /* 0x000fe20007f3e0ff */
[----:B------:R-:W-:Y:S01]  /*1590*/  IMAD.X R19, RZ, RZ, R19, P2 ;  /* 0x000000ffff137224 */ /* 0x000fe200010e0613 */
[----:B------:R-:W-:Y:S01]  /*15a0*/  IADD3 R42, P5, PT, R42, 0x27100, RZ ;  /* 0x000271002a2a7810 */ /* 0x000fe20007fbe0ff */
[----:B------:R-:W-:Y:S01]  /*15b0*/  IMAD.X R14, RZ, RZ, R14, P6 ;  /* 0x000000ffff0e7224 */ /* 0x000fe200030e060e */
[----:B------:R-:W-:Y:S01]  /*15c0*/  IADD3 R34, P4, PT, R34, 0x7d0, RZ ;  /* 0x000007d022227810 */ /* 0x000fe20007f9e0ff */
[----:B------:R-:W-:Y:S01]  /*15d0*/  IMAD.X R10, RZ, RZ, R10, P1 ;  /* 0x000000ffff0a7224 */ /* 0x000fe200008e060a */
[----:B------:R-:W-:-:S02]  /*15e0*/  IADD3 R12, P3, PT, R12, 0x27100, RZ ;  /* 0x000271000c0c7810 */ /* 0x000fc40007f7e0ff */
[----:B------:R-:W-:Y:S02]  /*15f0*/  IADD3 R35, P2, PT, R35, 0x7d0, RZ ;  /* 0x000007d023237810 */ /* 0x000fe40007f5e0ff */
[----:B------:R-:W-:Y:S02]  /*1600*/  IADD3 R41, P1, PT, R41, 0x27100, RZ ;  /* 0x0002710029297810 */ /* 0x000fe40007f3e0ff */
[----:B------:R-:W-:Y:S01]  /*1610*/  IADD3 R39, P6, PT, R39, 0x7d0, RZ ;  /* 0x000007d027277810 */ /* 0x000fe20007fde0ff */
[----:B------:R-:W-:Y:S02]  /*1620*/  IMAD.X R9, RZ, RZ, R9, P5 ;  /* 0x000000ffff097224 */ /* 0x000fe400028e0609 */
[----:B------:R-:W-:Y:S02]  /*1630*/  IMAD.X R38, RZ, RZ, R38, P4 ;  /* 0x000000ffff267224 */ /* 0x000fe400020e0626 */
[----:B------:R-:W-:Y:S02]  /*1640*/  IMAD.X R13, RZ, RZ, R13, P3 ;  /* 0x000000ffff0d7224 */ /* 0x000fe400018e060d */
[----:B------:R-:W-:-:S02]  /*1650*/  IMAD.X R37, RZ, RZ, R37, P2 ;  /* 0x000000ffff257224 */ /* 0x000fc400010e0625 */
[----:B------:R-:W-:Y:S02]  /*1660*/  IMAD.X R11, RZ, RZ, R11, P1 ;  /* 0x000000ffff0b7224 */ /* 0x000fe400008e060b */
[----:B------:R-:W-:Y:S01]  /*1670*/  IMAD.X R15, RZ, RZ, R15, P6 ;  /* 0x000000ffff0f7224 */ /* 0x000fe200030e060f */
[----:B--2---:R-:W-:-:S05]  /*1680*/  IADD3 R22, P0, PT, R22, R28, RZ ;  /* 0x0000001c16167210 */ /* 0x004fca0007f1e0ff */
[----:B------:R-:W-:Y:S01]  /*1690*/  IMAD.X R23, R23, 0x1, R29, P0 ;  /* 0x0000000117177824 */ /* 0x000fe200000e061d */
[----:B---3--:R-:W-:-:S04]  /*16a0*/  IADD3 R26, P0, PT, R26, R20, RZ ;  /* 0x000000141a1a7210 */ /* 0x008fc80007f1e0ff */
[----:B------:R1:W-:Y:S01]  /*16b0*/  STS.64 [R3], R22 ;  /* 0x0000001603007388 */ /* 0x0003e20000000a00 */
[----:B------:R-:W-:-:S03]  /*16c0*/  IMAD.X R27, R27, 0x1, R21, P0 ;  /* 0x000000011b1b7824 */ /* 0x000fc600000e0615 */
[----:B------:R1:W-:Y:S04]  /*16d0*/  STS [R6], R31 ;  /* 0x0000001f06007388 */ /* 0x0003e80000000800 */
[----:B------:R1:W-:Y:S01]  /*16e0*/  STS.64 [R5], R26 ;  /* 0x0000001a05007388 */ /* 0x0003e20000000a00 */
[----:B------:R-:W-:-:S13]  /*16f0*/  ISETP.NE.AND P0, PT, R8, RZ, PT ;  /* 0x000000ff0800720c */ /* 0x000fda0003f05270 */
[----:B-1----:R-:W-:Y:S05]  /*1700*/  @P0 BRA `(.L_x_28) ;  /* 0xfffffff800440947 */ /* 0x002fea000383ffff */
.L_x_27:
[----:B0-----:R-:W-:Y:S05]  /*1710*/  BSYNC.RECONVERGENT B1 ;  /* 0x0000000000017941 */ /* 0x001fea0003800200 */
.L_x_26:
[----:B------:R-:W-:-:S04]  /*1720*/  SHF.R.U32.HI R8, RZ, 0x5, R0 ;  /* 0x00000005ff087819 */ /* 0x000fc80000011600 */
[----:B------:R-:W-:-:S13]  /*1730*/  LOP3.LUT P0, R8, R8, 0x3, RZ, 0xc0, !PT ;  /* 0x0000000308087812 */ /* 0x000fda000780c0ff */
[----:B------:R-:W-:Y:S05]  /*1740*/  @!P0 BRA `(.L_x_25) ;  /* 0x0000000000a88947 */ /* 0x000fea0003800000 */
[----:B------:R-:W0:Y:S01]  /*1750*/  LDC.64 R16, c[0x0][0x4a0] ;  /* 0x00012800ff107b82 */ /* 0x000e220000000a00 */
[----:B------:R-:W-:Y:S02]  /*1760*/  IMAD.MOV R20, RZ, RZ, -R8 ;  /* 0x000000ffff147224 */ /* 0x000fe400078e0a08 */
[C---:B------:R-:W-:Y:S02]  /*1770*/  IMAD R21, R7.reuse, 0x1f4, RZ ;  /* 0x000001f407157824 */ /* 0x040fe400078e02ff */
[C---:B------:R-:W-:Y:S02]  /*1780*/  IMAD R29, R7.reuse, 0x9c40, RZ ;  /* 0x00009c40071d7824 */ /* 0x040fe400078e02ff */
[----:B------:R-:W-:Y:S01]  /*1790*/  IMAD.MOV.U32 R35, RZ, RZ, RZ ;  /* 0x000000ffff237224 */ /* 0x000fe200078e00ff */
[----:B------:R-:W1:Y:S01]  /*17a0*/  LDC.64 R18, c[0x0][0x3d0] ;  /* 0x0000f400ff127b82 */ /* 0x000e620000000a00 */
[----:B------:R-:W-:Y:S02]  /*17b0*/  IMAD.MOV.U32 R33, RZ, RZ, RZ ;  /* 0x000000ffff217224 */ /* 0x000fe400078e00ff */
[----:B0-----:R-:W-:-:S04]  /*17c0*/  IMAD.WIDE.U32 R16, R7, 0x8, R16 ;  /* 0x0000000807107825 */ /* 0x001fc800078e0010 */
[----:B-1----:R-:W-:-:S07]  /*17d0*/  IMAD.WIDE.U32 R18, R7, 0x8, R18 ;  /* 0x0000000807127825 */ /* 0x002fce00078e0012 */
.L_x_29:
[----:B------:R-:W2:Y:S04]  /*17e0*/  LDG.E.64 R8, desc[UR12][R18.64] ;  /* 0x0000000c12087981 */ /* 0x000ea8000c1e1b00 */
[----:B------:R-:W3:Y:S01]  /*17f0*/  LDG.E.64 R10, desc[UR12][R16.64] ;  /* 0x0000000c100a7981 */ /* 0x000ee2000c1e1b00 */
[----:B--2---:R-:W-:Y:S02]  /*1800*/  IADD3 R13, P0, PT, R8, R29, RZ ;  /* 0x0000001d080d7210 */ /* 0x004fe40007f1e0ff */
[----:B---3--:R-:W-:-:S03]  /*1810*/  IADD3 R7, P1, PT, R10, R21, RZ ;  /* 0x000000150a077210 */ /* 0x008fc60007f3e0ff */
[----:B------:R-:W-:Y:S01]  /*1820*/  IMAD.X R28, R9, 0x1, R33, P0 ;  /* 0x00000001091c7824 */ /* 0x000fe200000e0621 */
[----:B------:R-:W-:Y:S01]  /*1830*/  LEA R14, P0, R13, UR22, 0x3 ;  /* 0x000000160d0e7c11 */ /* 0x000fe2000f8018ff */
[----:B------:R-:W-:Y:S01]  /*1840*/  IMAD.X R24, R11, 0x1, R35, P1 ;  /* 0x000000010b187824 */ /* 0x000fe200008e0623 */
[----:B------:R-:W-:Y:S02]  /*1850*/  LEA R12, P1, R7, UR24, 0x3 ;  /* 0x00000018070c7c11 */ /* 0x000fe4000f8218ff */
[----:B------:R-:W-:Y:S02]  /*1860*/  LEA.HI.X R15, R13, UR23, R28, 0x3, P0 ;  /* 0x000000170d0f7c11 */ /* 0x000fe400080f1c1c */
[----:B------:R-:W-:-:S04]  /*1870*/  LEA.HI.X R13, R7, UR25, R24, 0x3, P1 ;  /* 0x00000019070d7c11 */ /* 0x000fc800088f1c18 */
[----:B------:R-:W2:Y:S04]  /*1880*/  LDG.E.64 R14, desc[UR12][R14.64] ;  /* 0x0000000c0e0e7981 */ /* 0x000ea8000c1e1b00 */
[----:B------:R-:W3:Y:S01]  /*1890*/  LDG.E.64 R12, desc[UR12][R12.64] ;  /* 0x0000000c0c0c7981 */ /* 0x000ee2000c1e1b00 */
[----:B----4-:R-:W-:Y:S01]  /*18a0*/  IMAD.IADD R25, R8, 0x1, R25 ;  /* 0x0000000108197824 */ /* 0x010fe200078e0219 */
[----:B------:R-:W-:Y:S01]  /*18b0*/  IADD3 R16, P3, PT, R16, 0x8, RZ ;  /* 0x0000000810107810 */ /* 0x000fe20007f7e0ff */
[----:B------:R-:W-:Y:S01]  /*18c0*/  IMAD.IADD R31, R10, 0x1, R31 ;  /* 0x000000010a1f7824 */ /* 0x000fe200078e021f */
[----:B------:R-:W-:Y:S01]  /*18d0*/  IADD3 R18, P4, PT, R18, 0x8, RZ ;  /* 0x0000000812127810 */ /* 0x000fe20007f9e0ff */
[----:B------:R-:W-:Y:S01]  /*18e0*/  VIADD R20, R20, 0x1 ;  /* 0x0000000114147836 */ /* 0x000fe20000000000 */
[----:B------:R4:W-:Y:S01]  /*18f0*/  STS [R4], R25 ;  /* 0x0000001904007388 */ /* 0x0009e20000000800 */
[----:B------:R-:W-:Y:S01]  /*1900*/  IADD3 R29, P2, PT, R29, 0x9c40, RZ ;  /* 0x00009c401d1d7810 */ /* 0x000fe20007f5e0ff */
[----:B------:R-:W-:-:S02]  /*1910*/  IMAD.X R17, RZ, RZ, R17, P3 ;  /* 0x000000ffff117224 */ /* 0x000fc400018e0611 */
[----:B------:R-:W-:Y:S02]  /*1920*/  IMAD.X R19, RZ, RZ, R19, P4 ;  /* 0x000000ffff137224 */ /* 0x000fe400020e0613 */
[----:B------:R-:W-:Y:S01]  /*1930*/  IMAD.X R33, RZ, RZ, R33, P2 ;  /* 0x000000ffff217224 */ /* 0x000fe200010e0621 */
[----:B--2---:R-:W-:Y:S02]  /*1940*/  IADD3 R22, P0, PT, R14, R22, RZ ;  /* 0x000000160e167210 */ /* 0x004fe40007f1e0ff */
[----:B---3--:R-:W-:-:S03]  /*1950*/  IADD3 R26, P1, PT, R12, R26, RZ ;  /* 0x0000001a0c1a7210 */ /* 0x008fc60007f3e0ff */
[----:B------:R-:W-:Y:S01]  /*1960*/  IMAD.X R23, R15, 0x1, R23, P0 ;  /* 0x000000010f177824 */ /* 0x000fe200000e0617 */
[----:B------:R-:W-:Y:S01]  /*1970*/  ISETP.NE.AND P0, PT, R20, RZ, PT ;  /* 0x000000ff1400720c */ /* 0x000fe20003f05270 */
[----:B------:R-:W-:-:S03]  /*1980*/  IMAD.X R27, R13, 0x1, R27, P1 ;  /* 0x000000010d1b7824 */ /* 0x000fc600008e061b */
[----:B------:R4:W-:Y:S01]  /*1990*/  STS.64 [R3], R22 ;  /* 0x0000001603007388 */ /* 0x0009e20000000a00 */
[----:B------:R-:W-:-:S03]  /*19a0*/  IADD3 R21, P1, PT, R21, 0x1f4, RZ ;  /* 0x000001f415157810 */ /* 0x000fc60007f3e0ff */
[----:B------:R4:W-:Y:S02]  /*19b0*/  STS [R6], R31 ;  /* 0x0000001f06007388 */ /* 0x0009e40000000800 */
[----:B------:R-:W-:Y:S02]  /*19c0*/  IMAD.X R35, RZ, RZ, R35, P1 ;  /* 0x000000ffff237224 */ /* 0x000fe400008e0623 */
[----:B------:R4:W-:Y:S01]  /*19d0*/  STS.64 [R5], R26 ;  /* 0x0000001a05007388 */ /* 0x0009e20000000a00 */
[----:B------:R-:W-:Y:S05]  /*19e0*/  @P0 BRA `(.L_x_29) ;  /* 0xfffffffc007c0947 */ /* 0x000fea000383ffff */
.L_x_25:
[----:B0-----:R-:W-:Y:S05]  /*19f0*/  BSYNC.RECONVERGENT B0 ;  /* 0x0000000000007941 */ /* 0x001fea0003800200 */
.L_x_24:
[----:B------:R-:W0:Y:S01]  /*1a00*/  LDC.64 R8, c[0x0][0x3d0] ;  /* 0x0000f400ff087b82 */ /* 0x000e220000000a00 */
[----:B-1----:R-:W-:Y:S01]  /*1a10*/  SHF.R.S32.HI R7, RZ, 0x1f, R0 ;  /* 0x0000001fff077819 */ /* 0x002fe20000011400 */
[----:B------:R-:W1:Y:S03]  /*1a20*/  LDCU.64 UR10, c[0x0][0x3c0] ;  /* 0x00007800ff0a77ac */ /* 0x000e660008000a00 */
[----:B------:R-:W-:-:S04]  /*1a30*/  LEA.HI R7, R7, R0, RZ, 0x5 ;  /* 0x0000000007077211 */ /* 0x000fc800078f28ff */
[----:B------:R-:W-:-:S05]  /*1a40*/  SHF.R.S32.HI R14, RZ, 0x5, R7 ;  /* 0x00000005ff0e7819 */ /* 0x000fca0000011407 */
[----:B0-----:R-:W-:Y:S01]  /*1a50*/  IMAD.WIDE R8, R14, 0x8, R8 ;  /* 0x000000080e087825 */ /* 0x001fe200078e0208 */
[----:B------:R-:W-:-:S04]  /*1a60*/  NOP ;  /* 0x0000000000007918 */ /* 0x000fc80000000000 */
[----:B------:R-:W2:Y:S01]  /*1a70*/  LDG.E.64 R10, desc[UR12][R8.64] ;  /* 0x0000000c080a7981 */ /* 0x000ea2000c1e1b00 */
[----:B------:R-:W-:Y:S01]  /*1a80*/  SHF.R.S32.HI R7, RZ, 0x1f, R0 ;  /* 0x0000001fff077819 */ /* 0x000fe20000011400 */
[----:B------:R-:W-:Y:S03]  /*1a90*/  BSSY.RECONVERGENT B0, `(.L_x_30) ;  /* 0x000003a000007945 */ /* 0x000fe60003800200 */
[----:B------:R-:W-:-:S04]  /*1aa0*/  LEA.HI R7, R7, R0, RZ, 0x5 ;  /* 0x0000000007077211 */ /* 0x000fc800078f28ff */
[----:B------:R-:W-:-:S05]  /*1ab0*/  LOP3.LUT R13, R7, 0xffffffe0, RZ, 0xc0, !PT ;  /* 0xffffffe0070d7812 */ /* 0x000fca00078ec0ff */
[----:B------:R-:W-:-:S04]  /*1ac0*/  IMAD.IADD R13, R0, 0x1, -R13 ;  /* 0x00000001000d7824 */ /* 0x000fc800078e0a0d */
[----:B------:R-:W-:-:S05]  /*1ad0*/  VIADD R7, R13, 0x1 ;  /* 0x000000010d077836 */ /* 0x000fca0000000000 */
[----:B------:R-:W-:Y:S02]  /*1ae0*/  SHF.R.S32.HI R12, RZ, 0x1f, R7 ;  /* 0x0000001fff0c7819 */ /* 0x000fe40000011407 */
[----:B--2---:R-:W-:-:S04]  /*1af0*/  ISETP.GE.U32.AND P0, PT, R10, R7, PT ;  /* 0x000000070a00720c */ /* 0x004fc80003f06070 */
[----:B------:R-:W-:-:S13]  /*1b00*/  ISETP.GE.U32.AND.EX P0, PT, R11, R12, PT, P0 ;  /* 0x0000000c0b00720c */ /* 0x000fda0003f06100 */
[----:B-1----:R-:W-:Y:S05]  /*1b10*/  @!P0 BRA `(.L_x_31) ;  /* 0x0000000000c48947 */ /* 0x002fea0003800000 */
[----:B------:R-:W0:Y:S01]  /*1b20*/  S2UR UR9, SR_CgaCtaId ;  /* 0x00000000000979c3 */ /* 0x000e220000008800 */
[----:B------:R-:W-:Y:S01]  /*1b30*/  UMOV UR8, 0x400 ;  /* 0x0000040000087882 */ /* 0x000fe20000000000 */
[----:B----4-:R-:W-:Y:S01]  /*1b40*/  LDS R4, [R4] ;  /* 0x0000000004047984 */ /* 0x010fe20000000800 */
[----:B------:R-:W-:Y:S01]  /*1b50*/  IMAD.MOV.U32 R11, RZ, RZ, R7 ;  /* 0x000000ffff0b7224 */ /* 0x000fe200078e0007 */
[----:B0-----:R-:W-:-:S09]  /*1b60*/  ULEA UR8, UR9, UR8, 0x18 ;  /* 0x0000000809087291 */ /* 0x001fd2000f8ec0ff */
[----:B------:R-:W0:Y:S02]  /*1b70*/  LDS R10, [UR8+0x18c] ;  /* 0x00018c08ff0a7984 */ /* 0x000e240008000800 */
[----:B0-----:R-:W-:-:S07]  /*1b80*/  SHF.R.S32.HI R15, RZ, 0x1f, R10 ;  /* 0x0000001fff0f7819 */ /* 0x001fce000001140a */
.L_x_35:
[----:B------:R-:W-:Y:S01]  /*1b90*/  IMAD.IADD R27, R4, 0x1, R11 ;  /* 0x00000001041b7824 */ /* 0x000fe200078e020b */
[----:B------:R-:W-:Y:S04]  /*1ba0*/  BSSY.RECONVERGENT B1, `(.L_x_32) ;  /* 0x0000022000017945 */ /* 0x000fe80003800200 */
[----:B------:R-:W-:-:S13]  /*1bb0*/  ISETP.GT.AND P0, PT, R27, 0x161, PT ;  /* 0x000001611b00780c */ /* 0x000fda0003f04270 */
[----:B0-----:R-:W-:Y:S05]  /*1bc0*/  @P0 BRA `(.L_x_33) ;  /* 0x0000000000300947 */ /* 0x001fea0003800000 */
[----:B------:R-:W0:Y:S01]  /*1bd0*/  LDC.64 R16, c[0x0][0x3d8] ;  /* 0x0000f600ff107b82 */ /* 0x000e220000000a00 */
[----:B------:R-:W-:-:S04]  /*1be0*/  IMAD R19, R14, 0x9c40, R11 ;  /* 0x00009c400e137824 */ /* 0x000fc800078e020b */
[----:B0-----:R-:W-:Y:S02]  /*1bf0*/  IMAD.WIDE R16, R19, 0x8, R16 ;  /* 0x0000000813107825 */ /* 0x001fe400078e0210 */
[----:B------:R-:W0:Y:S04]  /*1c00*/  LDS.64 R18, [R3] ;  /* 0x0000000003127984 */ /* 0x000e280000000a00 */
[----:B------:R-:W0:Y:S01]  /*1c10*/  LDG.E.64 R16, desc[UR12][R16.64] ;  /* 0x0000000c10107981 */ /* 0x000e22000c1e1b00 */
[----:B------:R-:W-:Y:S02]  /*1c20*/  VIADD R22, R27, 0xffffffff ;  /* 0xffffffff1b167836 */ /* 0x000fe40000000000 */
[----:B------:R-:W-:Y:S01]  /*1c30*/  IMAD.MOV.U32 R23, RZ, RZ, 0x8 ;  /* 0x00000008ff177424 */ /* 0x000fe200078e00ff */
[----:B0-----:R-:W-:-:S05]  /*1c40*/  IADD3 R20, P0, PT, R16, R18, RZ ;  /* 0x0000001210147210 */ /* 0x001fca0007f1e0ff */
[----:B------:R-:W-:Y:S02]  /*1c50*/  IMAD.X R21, R17, 0x1, R19, P0 ;  /* 0x0000000111157824 */ /* 0x000fe400000e0613 */
[----:B------:R-:W-:-:S05]  /*1c60*/  IMAD.WIDE R18, R22, R23, UR6 ;  /* 0x0000000616127e25 */ /* 0x000fca000f8e0217 */
[----:B------:R1:W-:Y:S01]  /*1c70*/  STG.E.64 desc[UR12][R18.64], R20 ;  /* 0x0000001412007986 */ /* 0x0003e2000c101b0c */
[----:B------:R-:W-:Y:S05]  /*1c80*/  BRA `(.L_x_34) ;  /* 0x00000000004c7947 */ /* 0x000fea0003800000 */
.L_x_33:
[----:B------:R-:W0:Y:S01]  /*1c90*/  LDC.64 R20, c[0x0][0x3d8] ;  /* 0x0000f600ff147b82 */ /* 0x000e220000000a00 */
[----:B------:R-:W-:Y:S01]  /*1ca0*/  IMAD R25, R14, 0x9c40, R11 ;  /* 0x00009c400e197824 */ /* 0x000fe200078e020b */
[----:B------:R-:W1:Y:S06]  /*1cb0*/  LDS.64 R22, [R3] ;  /* 0x0000000003167984 */ /* 0x000e6c0000000a00 */
[----:B------:R-:W2:Y:S08]  /*1cc0*/  LDC.64 R16, c[0x0][0x428] ;  /* 0x00010a00ff107b82 */ /* 0x000eb00000000a00 */
[----:B------:R-:W3:Y:S01]  /*1cd0*/  LDC.64 R18, c[0x0][0x430] ;  /* 0x00010c00ff127b82 */ /* 0x000ee20000000a00 */
[----:B0-----:R-:W-:-:S05]  /*1ce0*/  IMAD.WIDE R24, R25, 0x8, R20 ;  /* 0x0000000819187825 */ /* 0x001fca00078e0214 */
[----:B------:R-:W1:Y:S04]  /*1cf0*/  LDG.E.64 R20, desc[UR12][R24.64] ;  /* 0x0000000c18147981 */ /* 0x000e68000c1e1b00 */
[----:B--2---:R-:W2:Y:S04]  /*1d00*/  LDG.E.64 R16, desc[UR12][R16.64] ;  /* 0x0000000c10107981 */ /* 0x004ea8000c1e1b00 */
[----:B---3--:R-:W3:Y:S01]  /*1d10*/  LDG.E.64 R18, desc[UR12][R18.64] ;  /* 0x0000000c12127981 */ /* 0x008ee2000c1e1b00 */
[----:B------:R-:W-:Y:S01]  /*1d20*/  VIADD R27, R27, 0xfffffe9e ;  /* 0xfffffe9e1b1b7836 */ /* 0x000fe20000000000 */
[----:B-1----:R-:W-:-:S04]  /*1d30*/  IADD3 R29, P0, P1, -R10, R22, R20 ;  /* 0x000000160a1d7210 */ /* 0x002fc8000791e114 */
[----:B--2---:R-:W-:Y:S02]  /*1d40*/  IADD3 R26, P2, PT, R27, R16, RZ ;  /* 0x000000101b1a7210 */ /* 0x004fe40007f5e0ff */
[----:B------:R-:W-:Y:S02]  /*1d50*/  IADD3.X R21, PT, PT, ~R15, R23, R21, P0, P1 ;  /* 0x000000170f157210 */ /* 0x000fe400007e2515 */
[----:B------:R-:W-:Y:S02]  /*1d60*/  LEA.HI.X.SX32 R27, R27, R17, 0x1, P2 ;  /* 0x000000111b1b7211 */ /* 0x000fe400010f0eff */
[----:B------:R-:W-:Y:S02]  /*1d70*/  LEA R22, P1, R26, UR10, 0x3 ;  /* 0x0000000a1a167c11 */ /* 0x000fe4000f8218ff */
[----:B---3--:R-:W-:Y:S02]  /*1d80*/  IADD3 R20, P0, PT, R18, R29, RZ ;  /* 0x0000001d12147210 */ /* 0x008fe40007f1e0ff */
[----:B------:R-:W-:-:S03]  /*1d90*/  LEA.HI.X R23, R26, UR11, R27, 0x3, P1 ;  /* 0x0000000b1a177c11 */ /* 0x000fc600088f1c1b */
[----:B------:R-:W-:-:S05]  /*1da0*/  IMAD.X R21, R19, 0x1, R21, P0 ;  /* 0x0000000113157824 */ /* 0x000fca00000e0615 */
[----:B------:R0:W-:Y:S03]  /*1db0*/  STG.E.64 desc[UR12][R22.64], R20 ;  /* 0x0000001416007986 */ /* 0x0001e6000c101b0c */
.L_x_34:
[----:B------:R-:W-:Y:S05]  /*1dc0*/  BSYNC.RECONVERGENT B1 ;  /* 0x0000000000017941 */ /* 0x000fea0003800200 */
.L_x_32:
[----:B------:R-:W2:Y:S01]  /*1dd0*/  LDG.E.64 R16, desc[UR12][R8.64] ;  /* 0x0000000c08107981 */ /* 0x000ea2000c1e1b00 */
[----:B------:R-:W-:-:S05]  /*1de0*/  VIADD R11, R11, 0x20 ;  /* 0x000000200b0b7836 */ /* 0x000fca0000000000 */
[----:B-1----:R-:W-:Y:S02]  /*1df0*/  SHF.R.S32.HI R19, RZ, 0x1f, R11 ;  /* 0x0000001fff137819 */ /* 0x002fe4000001140b */
[----:B--2---:R-:W-:-:S04]  /*1e00*/  ISETP.GE.U32.AND P0, PT, R16, R11, PT ;  /* 0x0000000b1000720c */ /* 0x004fc80003f06070 */
[----:B------:R-:W-:-:S13]  /*1e10*/  ISETP.GE.U32.AND.EX P0, PT, R17, R19, PT, P0 ;  /* 0x000000131100720c */ /* 0x000fda0003f06100 */
[----:B------:R-:W-:Y:S05]  /*1e20*/  @P0 BRA `(.L_x_35) ;  /* 0xfffffffc00580947 */ /* 0x000fea000383ffff */
.L_x_31:
[----:B------:R-:W-:Y:S05]  /*1e30*/  BSYNC.RECONVERGENT B0 ;  /* 0x0000000000007941 */ /* 0x000fea0003800200 */
.L_x_30:
[----:B------:R-:W1:Y:S01]  /*1e40*/  LDC.64 R8, c[0x0][0x3d0] ;  /* 0x0000f400ff087b82 */ /* 0x000e620000000a00 */
[----:B------:R-:W2:Y:S01]  /*1e50*/  LDCU.64 UR6, c[0x0][0x3d8] ;  /* 0x00007b00ff0677ac */ /* 0x000ea20008000a00 */
[C---:B------:R-:W-:Y:S01]  /*1e60*/  IMAD R15, R14.reuse, 0x9c40, RZ ;  /* 0x00009c400e0f7824 */ /* 0x040fe200078e02ff */
[----:B------:R-:W3:Y:S01]  /*1e70*/  LDCU.64 UR8, c[0x0][0x3d8] ;  /* 0x00007b00ff0877ac */ /* 0x000ee20008000a00 */
[----:B-1----:R-:W-:-:S05]  /*1e80*/  IMAD.WIDE R8, R14, 0x8, R8 ;  /* 0x000000080e087825 */ /* 0x002fca00078e0208 */
[----:B------:R-:W4:Y:S01]  /*1e90*/  LDG.E.64 R10, desc[UR12][R8.64] ;  /* 0x0000000c080a7981 */ /* 0x000f22000c1e1b00 */
[----:B------:R-:W-:Y:S02]  /*1ea0*/  SHF.R.S32.HI R18, RZ, 0x1f, R15 ;  /* 0x0000001fff127819 */ /* 0x000fe4000001140f */
[----:B----4-:R-:W-:-:S05]  /*1eb0*/  IADD3 R4, P0, PT, R15, R10, RZ ;  /* 0x0000000a0f047210 */ /* 0x010fca0007f1e0ff */
[----:B------:R-:W-:Y:S01]  /*1ec0*/  IMAD.X R11, R11, 0x1, R18, P0 ;  /* 0x000000010b0b7824 */ /* 0x000fe200000e0612 */
[----:B--2---:R-:W-:-:S04]  /*1ed0*/  LEA R10, P0, R4, UR6, 0x3 ;  /* 0x00000006040a7c11 */ /* 0x004fc8000f8018ff */
[----:B------:R-:W-:-:S06]  /*1ee0*/  LEA.HI.X R11, R4, UR7, R11, 0x3, P0 ;  /* 0x00000007040b7c11 */ /* 0x000fcc00080f1c0b */
[----:B------:R-:W2:Y:S01]  /*1ef0*/  LDG.E.64 R10, desc[UR12][R10.64] ;  /* 0x0000000c0a0a7981 */ /* 0x000ea2000c1e1b00 */
[----:B------:R-:W-:Y:S01]  /*1f00*/  SHF.R.S32.HI R4, RZ, 0x1f, R13 ;  /* 0x0000001fff047819 */ /* 0x000fe2000001140d */
[----:B------:R-:W-:Y:S01]  /*1f10*/  BSSY.RECONVERGENT B0, `(.L_x_36) ;  /* 0x0000048000007945 */ /* 0x000fe20003800200 */
[----:B--2---:R-:W-:-:S04]  /*1f20*/  ISETP.GT.U32.AND P0, PT, R10, R13, PT ;  /* 0x0000000d0a00720c */ /* 0x004fc80003f04070 */
[----:B------:R-:W-:-:S13]  /*1f30*/  ISETP.GT.U32.AND.EX P0, PT, R11, R4, PT, P0 ;  /* 0x000000040b00720c */ /* 0x000fda0003f04100 */
[----:B---3--:R-:W-:Y:S05]  /*1f40*/  @!P0 BRA `(.L_x_37) ;  /* 0x0000000400108947 */ /* 0x008fea0003800000 */
[----:B------:R-:W1:Y:S01]  /*1f50*/  S2UR UR7, SR_CgaCtaId ;  /* 0x00000000000779c3 */ /* 0x000e620000008800 */
[----:B------:R-:W-:Y:S01]  /*1f60*/  UMOV UR6, 0x400 ;  /* 0x0000040000067882 */ /* 0x000fe20000000000 */
[----:B------:R-:W-:Y:S01]  /*1f70*/  LDS.64 R10, [R3] ;  /* 0x00000000030a7984 */ /* 0x000fe20000000a00 */
[--C-:B------:R-:W-:Y:S02]  /*1f80*/  IMAD.MOV.U32 R25, RZ, RZ, R13.reuse ;  /* 0x000000ffff197224 */ /* 0x100fe400078e000d */
[----:B------:R-:W-:Y:S02]  /*1f90*/  IMAD.MOV.U32 R27, RZ, RZ, R4 ;  /* 0x000000ffff1b7224 */ /* 0x000fe400078e0004 */
[----:B0-----:R-:W-:Y:S01]  /*1fa0*/  IMAD.MOV.U32 R23, RZ, RZ, R13 ;  /* 0x000000ffff177224 */ /* 0x001fe200078e000d */
[----:B-1----:R-:W-:-:S09]  /*1fb0*/  ULEA UR6, UR7, UR6, 0x18 ;  /* 0x0000000607067291 */ /* 0x002fd2000f8ec0ff */
[----:B------:R-:W0:Y:S02]  /*1fc0*/  LDS R19, [UR6+0x18c] ;  /* 0x00018c06ff137984 */ /* 0x000e240008000800 */
[----:B0-----:R-:W-:-:S07]  /*1fd0*/  SHF.R.S32.HI R21, RZ, 0x1f, R19 ;  /* 0x0000001fff157819 */ /* 0x001fce0000011413 */
.L_x_41:
[----:B------:R-:W-:Y:S01]  /*1fe0*/  IADD3 R3, P0, PT, R10, R25, RZ ;  /* 0x000000190a037210 */ /* 0x000fe20007f1e0ff */
[----:B------:R-:W-:Y:S04]  /*1ff0*/  BSSY.RECONVERGENT B1, `(.L_x_38) ;  /* 0x000002d000017945 */ /* 0x000fe80003800200 */
[----:B------:R-:W-:Y:S01]  /*2000*/  IMAD.X R20, R11, 0x1, R27, P0 ;  /* 0x000000010b147824 */ /* 0x000fe200000e061b */
[----:B------:R-:W-:-:S04]  /*2010*/  ISETP.GE.U32.AND P0, PT, R3, R19, PT ;  /* 0x000000130300720c */ /* 0x000fc80003f06070 */
[----:B------:R-:W-:-:S13]  /*2020*/  ISETP.GE.U32.AND.EX P0, PT, R20, R21, PT, P0 ;  /* 0x000000151400720c */ /* 0x000fda0003f06100 */
[----:B------:R-:W-:Y:S05]  /*2030*/  @P0 BRA `(.L_x_39) ;  /* 0x00000000004c0947 */ /* 0x000fea0003800000 */
[----:B------:R-:W0:Y:S01]  /*2040*/  LDC.64 R16, c[0x0][0x3e0] ;  /* 0x0000f800ff107b82 */ /* 0x000e220000000a00 */
[----:B------:R-:W-:-:S04]  /*2050*/  IMAD R25, R14, 0x61a80, R23 ;  /* 0x00061a800e197824 */ /* 0x000fc800078e0217 */
[----:B0-----:R-:W-:-:S05]  /*2060*/  IMAD.WIDE R16, R25, 0x14, R16 ;  /* 0x0000001419107825 */ /* 0x001fca00078e0210 */
[----:B------:R-:W2:Y:S04]  /*2070*/  LDG.E R27, desc[UR12][R16.64] ;  /* 0x0000000c101b7981 */ /* 0x000ea8000c1e1900 */
[----:B------:R-:W3:Y:S04]  /*2080*/  LDG.E R29, desc[UR12][R16.64+0x4] ;  /* 0x0000040c101d7981 */ /* 0x000ee8000c1e1900 */
[----:B------:R-:W4:Y:S04]  /*2090*/  LDG.E R31, desc[UR12][R16.64+0x8] ;  /* 0x0000080c101f7981 */ /* 0x000f28000c1e1900 */
[----:B------:R-:W5:Y:S04]  /*20a0*/  LDG.E R33, desc[UR12][R16.64+0xc] ;  /* 0x00000c0c10217981 */ /* 0x000f68000c1e1900 */
[----:B------:R-:W5:Y:S01]  /*20b0*/  LDG.E R35, desc[UR12][R16.64+0x10] ;  /* 0x0000100c10237981 */ /* 0x000f62000c1e1900 */
[----:B------:R-:W-:-:S02]  /*20c0*/  IMAD.U32 R24, RZ, RZ, UR14 ;  /* 0x0000000eff187e24 */ /* 0x000fc4000f8e00ff */
[----:B------:R-:W-:Y:S02]  /*20d0*/  IMAD.U32 R25, RZ, RZ, UR15 ;  /* 0x0000000fff197e24 */ /* 0x000fe4000f8e00ff */
[----:B------:R-:W-:-:S04]  /*20e0*/  IMAD.WIDE.U32 R24, R3, 0x14, R24 ;  /* 0x0000001403187825 */ /* 0x000fc800078e0018 */
[----:B------:R-:W-:-:S04]  /*20f0*/  IMAD R3, R20, 0x14, RZ ;  /* 0x0000001414037824 */ /* 0x000fc800078e02ff */
[----:B------:R-:W-:-:S05]  /*2100*/  IMAD.IADD R25, R25, 0x1, R3 ;  /* 0x0000000119197824 */ /* 0x000fca00078e0203 */
[----:B--2---:R1:W-:Y:S04]  /*2110*/  STG.E desc[UR12][R24.64], R27 ;  /* 0x0000001b18007986 */ /* 0x0043e8000c10190c */
[----:B---3--:R1:W-:Y:S04]  /*2120*/  STG.E desc[UR12][R24.64+0x4], R29 ;  /* 0x0000041d18007986 */ /* 0x0083e8000c10190c */
[----:B----4-:R1:W-:Y:S04]  /*2130*/  STG.E desc[UR12][R24.64+0x8], R31 ;  /* 0x0000081f18007986 */ /* 0x0103e8000c10190c */
[----:B-----5:R1:W-:Y:S04]  /*2140*/  STG.E desc[UR12][R24.64+0xc], R33 ;  /* 0x00000c2118007986 */ /* 0x0203e8000c10190c */
[----:B------:R1:W-:Y:S01]  /*2150*/  STG.E desc[UR12][R24.64+0x10], R35 ;  /* 0x0000102318007986 */ /* 0x0003e2000c10190c */
[----:B------:R-:W-:Y:S05]  /*2160*/  BRA `(.L_x_40) ;  /* 0x0000000000547947 */ /* 0x000fea0003800000 */
.L_x_39:
[----:B------:R-:W0:Y:S08]  /*2170*/  LDC.64 R16, c[0x0][0x430] ;  /* 0x00010c00ff107b82 */ /* 0x000e300000000a00 */
[----:B------:R-:W1:Y:S01]  /*2180*/  LDC.64 R24, c[0x0][0x3e0] ;  /* 0x0000f800ff187b82 */ /* 0x000e620000000a00 */
[----:B------:R-:W-:Y:S01]  /*2190*/  IMAD R27, R14, 0x61a80, R23 ;  /* 0x00061a800e1b7824 */ /* 0x000fe200078e0217 */
[----:B0-----:R-:W2:Y:S03]  /*21a0*/  LDG.E.64 R16, desc[UR12][R16.64] ;  /* 0x0000000c10107981 */ /* 0x001ea6000c1e1b00 */
[----:B-1----:R-:W-:-:S03]  /*21b0*/  IMAD.WIDE R24, R27, 0x14, R24 ;  /* 0x000000141b187825 */ /* 0x002fc600078e0218 */
[----:B------:R-:W0:Y:S02]  /*21c0*/  LDC.64 R26, c[0x0][0x3c8] ;  /* 0x0000f200ff1a7b82 */ /* 0x000e240000000a00 */
[----:B------:R-:W3:Y:S04]  /*21d0*/  LDG.E R29, desc[UR12][R24.64] ;  /* 0x0000000c181d7981 */ /* 0x000ee8000c1e1900 */
[----:B------:R-:W4:Y:S04]  /*21e0*/  LDG.E R31, desc[UR12][R24.64+0x4] ;  /* 0x0000040c181f7981 */ /* 0x000f28000c1e1900 */
[----:B------:R-:W5:Y:S04]  /*21f0*/  LDG.E R33, desc[UR12][R24.64+0x8] ;  /* 0x0000080c18217981 */ /* 0x000f68000c1e1900 */
[----:B------:R-:W5:Y:S04]  /*2200*/  LDG.E R35, desc[UR12][R24.64+0xc] ;  /* 0x00000c0c18237981 */ /* 0x000f68000c1e1900 */
[----:B------:R-:W5:Y:S01]  /*2210*/  LDG.E R37, desc[UR12][R24.64+0x10] ;  /* 0x0000100c18257981 */ /* 0x000f62000c1e1900 */
[----:B--2---:R-:W-:-:S04]  /*2220*/  IADD3 R3, P0, P1, -R19, R3, R16 ;  /* 0x0000000313037210 */ /* 0x004fc8000791e110 */
[----:B------:R-:W-:Y:S01]  /*2230*/  IADD3.X R20, PT, PT, ~R21, R20, R17, P0, P1 ;  /* 0x0000001415147210 */ /* 0x000fe200007e2511 */
[----:B0-----:R-:W-:-:S04]  /*2240*/  IMAD.WIDE.U32 R26, R3, 0x14, R26 ;  /* 0x00000014031a7825 */ /* 0x001fc800078e001a */
[----:B------:R-:W-:-:S04]  /*2250*/  IMAD R3, R20, 0x14, RZ ;  /* 0x0000001414037824 */ /* 0x000fc800078e02ff */
[----:B------:R-:W-:-:S05]  /*2260*/  IMAD.IADD R27, R27, 0x1, R3 ;  /* 0x000000011b1b7824 */ /* 0x000fca00078e0203 */
[----:B---3--:R0:W-:Y:S04]  /*2270*/  STG.E desc[UR12][R26.64], R29 ;  /* 0x0000001d1a007986 */ /* 0x0081e8000c10190c */
[----:B----4-:R0:W-:Y:S04]  /*2280*/  STG.E desc[UR12][R26.64+0x4], R31 ;  /* 0x0000041f1a007986 */ /* 0x0101e8000c10190c */
[----:B-----5:R0:W-:Y:S04]  /*2290*/  STG.E desc[UR12][R26.64+0x8], R33 ;  /* 0x000008211a007986 */ /* 0x0201e8000c10190c */
[----:B------:R0:W-:Y:S04]  /*22a0*/  STG.E desc[UR12][R26.64+0xc], R35 ;  /* 0x00000c231a007986 */ /* 0x0001e8000c10190c */
[----:B------:R0:W-:Y:S02]  /*22b0*/  STG.E desc[UR12][R26.64+0x10], R37 ;  /* 0x000010251a007986 */ /* 0x0001e4000c10190c */
.L_x_40:
[----:B------:R-:W-:Y:S05]  /*22c0*/  BSYNC.RECONVERGENT B1 ;  /* 0x0000000000017941 */ /* 0x000fea0003800200 */
.L_x_38:
[----:B------:R-:W2:Y:S02]  /*22d0*/  LDG.E.64 R16, desc[UR12][R8.64] ;  /* 0x0000000c08107981 */ /* 0x000ea4000c1e1b00 */
[----:B--2---:R-:W-:-:S05]  /*22e0*/  IADD3 R3, P0, PT, R15, R16, RZ ;  /* 0x000000100f037210 */ /* 0x004fca0007f1e0ff */
[----:B------:R-:W-:Y:S01]  /*22f0*/  IMAD.X R20, R17, 0x1, R18, P0 ;  /* 0x0000000111147824 */ /* 0x000fe200000e0612 */
[----:B------:R-:W-:-:S04]  /*2300*/  LEA R16, P0, R3, UR8, 0x3 ;  /* 0x0000000803107c11 */ /* 0x000fc8000f8018ff */
[----:B------:R-:W-:-:S06]  /*2310*/  LEA.HI.X R17, R3, UR9, R20, 0x3, P0 ;  /* 0x0000000903117c11 */ /* 0x000fcc00080f1c14 */
[----:B------:R-:W2:Y:S01]  /*2320*/  LDG.E.64 R16, desc[UR12][R16.64] ;  /* 0x0000000c10107981 */ /* 0x000ea2000c1e1b00 */
[----:B-1----:R-:W-:-:S04]  /*2330*/  VIADD R25, R23, 0x20 ;  /* 0x0000002017197836 */ /* 0x002fc80000000000 */
[--C-:B------:R-:W-:Y:S01]  /*2340*/  IMAD.MOV.U32 R23, RZ, RZ, R25.reuse ;  /* 0x000000ffff177224 */ /* 0x100fe200078e0019 */
[----:B0-----:R-:W-:Y:S02]  /*2350*/  SHF.R.S32.HI R27, RZ, 0x1f, R25 ;  /* 0x0000001fff1b7819 */ /* 0x001fe40000011419 */
[----:B--2---:R-:W-:-:S04]  /*2360*/  ISETP.GT.U32.AND P0, PT, R16, R25, PT ;  /* 0x000000191000720c */ /* 0x004fc80003f04070 */
[----:B------:R-:W-:-:S13]  /*2370*/  ISETP.GT.U32.AND.EX P0, PT, R17, R27, PT, P0 ;  /* 0x0000001b1100720c */ /* 0x000fda0003f04100 */
[----:B------:R-:W-:Y:S05]  /*2380*/  @P0 BRA `(.L_x_41) ;  /* 0xfffffffc00140947 */ /* 0x000fea000383ffff */
.L_x_37:
[----:B------:R-:W-:Y:S05]  /*2390*/  BSYNC.RECONVERGENT B0 ;  /* 0x0000000000007941 */ /* 0x000fea0003800200 */
.L_x_36:
[----:B------:R-:W1:Y:S01]  /*23a0*/  LDC.64 R8, c[0x0][0x4a0] ;  /* 0x00012800ff087b82 */ /* 0x000e620000000a00 */
[----:B------:R-:W2:Y:S01]  /*23b0*/  LDCU.64 UR6, c[0x0][0x490] ;  /* 0x00009200ff0677ac */ /* 0x000ea20008000a00 */
[----:B-1----:R-:W-:-:S05]  /*23c0*/  IMAD.WIDE R8, R14, 0x8, R8 ;  /* 0x000000080e087825 */ /* 0x002fca00078e0208 */
[----:B------:R-:W3:Y:S01]  /*23d0*/  LDG.E.64 R10, desc[UR12][R8.64] ;  /* 0x0000000c080a7981 */ /* 0x000ee2000c1e1b00 */
[----:B------:R-:W-:Y:S01]  /*23e0*/  BSSY.RECONVERGENT B0, `(.L_x_42) ;  /* 0x000001c000007945 */ /* 0x000fe20003800200 */
[----:B---3--:R-:W-:-:S04]  /*23f0*/  ISETP.GE.U32.AND P0, PT, R10, R7, PT ;  /* 0x000000070a00720c */ /* 0x008fc80003f06070 */
[----:B------:R-:W-:-:S13]  /*2400*/  ISETP.GE.U32.AND.EX P0, PT, R11, R12, PT, P0 ;  /* 0x0000000c0b00720c */ /* 0x000fda0003f06100 */
[----:B--2---:R-:W-:Y:S05]  /*2410*/  @!P0 BRA `(.L_x_43) ;  /* 0x0000000000608947 */ /* 0x004fea0003800000 */
[----:B------:R-:W1:Y:S01]  /*2420*/  LDS R6, [R6] ;  /* 0x0000000006067984 */ /* 0x000e620000000800 */
[----:B------:R-:W2:Y:S03]  /*2430*/  LDC.64 R16, c[0x0][0x440] ;  /* 0x00011000ff107b82 */ /* 0x000ea60000000a00 */
[----:B------:R3:W4:Y:S05]  /*2440*/  LDS.64 R10, [R5] ;  /* 0x00000000050a7984 */ /* 0x00072a0000000a00 */
[----:B------:R-:W0:Y:S01]  /*2450*/  LDC.64 R18, c[0x0][0x438] ;  /* 0x00010e00ff127b82 */ /* 0x000e220000000a00 */
[----:B-1-3--:R-:W-:-:S07]  /*2460*/  SHF.R.S32.HI R15, RZ, 0x1f, R6 ;  /* 0x0000001fff0f7819 */ /* 0x00afce0000011406 */
.L_x_44:
[----:B------:R-:W1:Y:S01]  /*2470*/  LDC.64 R24, c[0x0][0x4a8] ;  /* 0x00012a00ff187b82 */ /* 0x000e620000000a00 */
[----:B------:R-:W-:Y:S01]  /*2480*/  IMAD R3, R14, 0x1f4, R7 ;  /* 0x000001f40e037824 */ /* 0x000fe200078e0207 */
[----:B0-----:R-:W3:Y:S04]  /*2490*/  LDG.E.64 R20, desc[UR12][R18.64] ;  /* 0x0000000c12147981 */ /* 0x001ee8000c1e1b00 */
[----:B--2---:R-:W4:Y:S01]  /*24a0*/  LDG.E.64 R22, desc[UR12][R16.64] ;  /* 0x0000000c10167981 */ /* 0x004f22000c1e1b00 */
[----:B-1----:R-:W-:-:S06]  /*24b0*/  IMAD.WIDE R24, R3, 0x8, R24 ;  /* 0x0000000803187825 */ /* 0x002fcc00078e0218 */
[----:B------:R-:W4:Y:S01]  /*24c0*/  LDG.E.64 R24, desc[UR12][R24.64] ;  /* 0x0000000c18187981 */ /* 0x000f22000c1e1b00 */
[----:B---3--:R-:W-:-:S04]  /*24d0*/  IADD3 R3, P0, P1, R6, R7, R20 ;  /* 0x0000000706037210 */ /* 0x008fc8000791e014 */
[----:B------:R-:W-:Y:S02]  /*24e0*/  IADD3.X R12, PT, PT, R15, R12, R21, P0, P1 ;  /* 0x0000000c0f0c7210 */ /* 0x000fe400007e2415 */
[----:B------:R-:W-:-:S04]  /*24f0*/  LEA R26, P2, R3, UR6, 0x3 ;  /* 0x00000006031a7c11 */ /* 0x000fc8000f8418ff */
[----:B------:R-:W-:Y:S02]  /*2500*/  LEA.HI.X R27, R3, UR7, R12, 0x3, P2 ;  /* 0x00000007031b7c11 */ /* 0x000fe400090f1c0c */
[----:B----4-:R-:W-:-:S04]  /*2510*/  IADD3 R22, P0, P1, R10, R22, R24 ;  /* 0x000000160a167210 */ /* 0x010fc8000791e018 */
[----:B------:R-:W-:-:S05]  /*2520*/  IADD3.X R23, PT, PT, R11, R23, R25, P0, P1 ;  /* 0x000000170b177210 */ /* 0x000fca00007e2419 */
[----:B------:R1:W-:Y:S04]  /*2530*/  STG.E.64 desc[UR12][R26.64+-0x10], R22 ;  /* 0xfffff0161a007986 */ /* 0x0003e8000c101b0c */
[----:B------:R-:W2:Y:S01]  /*2540*/  LDG.E.64 R20, desc[UR12][R8.64] ;  /* 0x0000000c08147981 */ /* 0x000ea2000c1e1b00 */
[----:B------:R-:W-:-:S05]  /*2550*/  VIADD R7, R7, 0x20 ;  /* 0x0000002007077836 */ /* 0x000fca0000000000 */
[----:B------:R-:W-:Y:S02]  /*2560*/  SHF.R.S32.HI R12, RZ, 0x1f, R7 ;  /* 0x0000001fff0c7819 */ /* 0x000fe40000011407 */
[----:B--2---:R-:W-:-:S04]  /*2570*/  ISETP.GE.U32.AND P0, PT, R20, R7, PT ;  /* 0x000000071400720c */ /* 0x004fc80003f06070 */
[----:B------:R-:W-:-:S13]  /*2580*/  ISETP.GE.U32.AND.EX P0, PT, R21, R12, PT, P0 ;  /* 0x0000000c1500720c */ /* 0x000fda0003f06100 */
[----:B-1----:R-:W-:Y:S05]  /*2590*/  @P0 BRA `(.L_x_44) ;  /* 0xfffffffc00b40947 */ /* 0x002fea000383ffff */
.L_x_43:
[----:B------:R-:W-:Y:S05]  /*25a0*/  BSYNC.RECONVERGENT B0 ;  /* 0x0000000000007941 */ /* 0x000fea0003800200 */
.L_x_42:
[----:B------:R-:W2:Y:S01]  /*25b0*/  LDG.E.64 R6, desc[UR12][R8.64] ;  /* 0x0000000c08067981 */ /* 0x000ea2000c1e1b00 */
[----:B------:R-:W1:Y:S01]  /*25c0*/  LDCU.64 UR8, c[0x0][0x4a8] ;  /* 0x00009500ff0877ac */ /* 0x000e620008000a00 */
[----:B------:R-:W-:Y:S01]  /*25d0*/  IMAD R3, R14, 0x1f4, RZ ;  /* 0x000001f40e037824 */ /* 0x000fe200078e02ff */
[----:B------:R-:W3:Y:S04]  /*25e0*/  LDCU.64 UR6, c[0x0][0x498] ;  /* 0x00009300ff0677ac */ /* 0x000ee80008000a00 */
[----:B------:R-:W-:Y:S02]  /*25f0*/  SHF.R.S32.HI R25, RZ, 0x1f, R3 ;  /* 0x0000001fff197819 */ /* 0x000fe40000011403 */
[----:B--2---:R-:W-:-:S05]  /*2600*/  IADD3 R10, P0, PT, R6, R3, RZ ;  /* 0x00000003060a7210 */ /* 0x004fca0007f1e0ff */
[----:B------:R-:W-:Y:S01]  /*2610*/  IMAD.X R7, R7, 0x1, R25, P0 ;  /* 0x0000000107077824 */ /* 0x000fe200000e0619 */
[----:B-1----:R-:W-:-:S04]  /*2620*/  LEA R6, P0, R10, UR8, 0x3 ;  /* 0x000000080a067c11 */ /* 0x002fc8000f8018ff */
[----:B------:R-:W-:-:S06]  /*2630*/  LEA.HI.X R7, R10, UR9, R7, 0x3, P0 ;  /* 0x000000090a077c11 */ /* 0x000fcc00080f1c07 */
[----:B------:R-:W2:Y:S01]  /*2640*/  LDG.E.64 R6, desc[UR12][R6.64] ;  /* 0x0000000c06067981 */ /* 0x000ea2000c1e1b00 */
[----:B------:R-:W-:Y:S01]  /*2650*/  BSSY.RECONVERGENT B0, `(.L_x_45) ;  /* 0x000001c000007945 */ /* 0x000fe20003800200 */
[----:B------:R-:W-:Y:S02]  /*2660*/  ISETP.NE.AND P1, PT, R0, RZ, PT ;  /* 0x000000ff0000720c */ /* 0x000fe40003f25270 */
[----:B--2---:R-:W-:-:S04]  /*2670*/  ISETP.GT.U32.AND P0, PT, R6, R13, PT ;  /* 0x0000000d0600720c */ /* 0x004fc80003f04070 */
[----:B------:R-:W-:-:S13]  /*2680*/  ISETP.GT.U32.AND.EX P0, PT, R7, R4, PT, P0 ;  /* 0x000000040700720c */ /* 0x000fda0003f04100 */
[----:B---3--:R-:W-:Y:S05]  /*2690*/  @!P0 BRA `(.L_x_46) ;  /* 0x00000000005c8947 */ /* 0x008fea0003800000 */
[----:B------:R1:W2:Y:S01]  /*26a0*/  LDS.64 R16, [R5] ;  /* 0x0000000005107984 */ /* 0x0002a20000000a00 */
[----:B------:R-:W3:Y:S08]  /*26b0*/  LDC.64 R10, c[0x0][0x440] ;  /* 0x00011000ff0a7b82 */ /* 0x000ef00000000a00 */
[----:B-1----:R-:W4:Y:S02]  /*26c0*/  LDC.64 R6, c[0x0][0x4b0] ;  /* 0x00012c00ff067b82 */ /* 0x002f240000000a00 */
.L_x_47:
[----:B0--3--:R-:W2:Y:S01]  /*26d0*/  LDG.E.64 R20, desc[UR12][R10.64] ;  /* 0x0000000c0a147981 */ /* 0x009ea2000c1e1b00 */
[----:B------:R-:W-:-:S04]  /*26e0*/  IMAD R19, R14, 0x1388, R13 ;  /* 0x000013880e137824 */ /* 0x000fc800078e020d */
[----:B----4-:R-:W-:-:S05]  /*26f0*/  IMAD.WIDE R18, R19, 0x4, R6 ;  /* 0x0000000413127825 */ /* 0x010fca00078e0206 */
[----:B------:R-:W3:Y:S01]  /*2700*/  LDG.E R15, desc[UR12][R18.64] ;  /* 0x0000000c120f7981 */ /* 0x000ee2000c1e1900 */
[----:B--2---:R-:W-:-:S04]  /*2710*/  IADD3 R0, P0, P2, R16, R20, R13 ;  /* 0x0000001410007210 */ /* 0x004fc80007a1e00d */
[----:B------:R-:W-:Y:S02]  /*2720*/  IADD3.X R21, PT, PT, R17, R21, R4, P0, P2 ;  /* 0x0000001511157210 */ /* 0x000fe400007e4404 */
[----:B------:R-:W-:-:S04]  /*2730*/  LEA R22, P0, R0, UR6, 0x2 ;  /* 0x0000000600167c11 */ /* 0x000fc8000f8010ff */
[----:B------:R-:W-:-:S05]  /*2740*/  LEA.HI.X R23, R0, UR7, R21, 0x2, P0 ;  /* 0x0000000700177c11 */ /* 0x000fca00080f1415 */
[----:B---3--:R1:W-:Y:S04]  /*2750*/  STG.E desc[UR12][R22.64], R15 ;  /* 0x0000000f16007986 */ /* 0x0083e8000c10190c */
[----:B------:R-:W2:Y:S02]  /*2760*/  LDG.E.64 R20, desc[UR12][R8.64] ;  /* 0x0000000c08147981 */ /* 0x000ea4000c1e1b00 */
[----:B--2---:R-:W-:-:S05]  /*2770*/  IADD3 R0, P0, PT, R3, R20, RZ ;  /* 0x0000001403007210 */ /* 0x004fca0007f1e0ff */
[----:B------:R-:W-:Y:S01]  /*2780*/  IMAD.X R21, R21, 0x1, R25, P0 ;  /* 0x0000000115157824 */ /* 0x000fe200000e0619 */
[----:B------:R-:W-:-:S04]  /*2790*/  LEA R20, P0, R0, UR8, 0x3 ;  /* 0x0000000800147c11 */ /* 0x000fc8000f8018ff */
[----:B------:R-:W-:-:S05]  /*27a0*/  LEA.HI.X R21, R0, UR9, R21, 0x3, P0 ;  /* 0x0000000900157c11 */ /* 0x000fca00080f1c15 */
[----:B------:R-:W2:Y:S01]  /*27b0*/  LDG.E.64 R18, desc[UR12][R20.64] ;  /* 0x0000000c14127981 */ /* 0x000ea2000c1e1b00 */
[----:B------:R-:W-:-:S05]  /*27c0*/  VIADD R13, R13, 0x20 ;  /* 0x000000200d0d7836 */ /* 0x000fca0000000000 */
[----:B------:R-:W-:Y:S02]  /*27d0*/  SHF.R.S32.HI R4, RZ, 0x1f, R13 ;  /* 0x0000001fff047819 */ /* 0x000fe4000001140d */
[----:B--2---:R-:W-:-:S04]  /*27e0*/  ISETP.GT.U32.AND P0, PT, R18, R13, PT ;  /* 0x0000000d1200720c */ /* 0x004fc80003f04070 */
[----:B------:R-:W-:-:S13]  /*27f0*/  ISETP.GT.U32.AND.EX P0, PT, R19, R4, PT, P0 ;  /* 0x000000041300720c */ /* 0x000fda0003f04100 */
[----:B-1----:R-:W-:Y:S05]  /*2800*/  @P0 BRA `(.L_x_47) ;  /* 0xfffffffc00b00947 */ /* 0x002fea000383ffff */
.L_x_46:
[----:B------:R-:W-:Y:S05]  /*2810*/  BSYNC.RECONVERGENT B0 ;  /* 0x0000000000007941 */ /* 0x000fea0003800200 */
.L_x_45:
[----:B------:R-:W-:Y:S04]  /*2820*/  BSSY.RECONVERGENT B0, `(.L_x_48) ;  /* 0x0000021000007945 */ /* 0x000fe80003800200 */
[----:B------:R-:W-:Y:S05]  /*2830*/  @P1 BRA `(.L_x_49) ;  /* 0x0000000000741947 */ /* 0x000fea0003800000 */
[----:B------:R-:W1:Y:S02]  /*2840*/  LDC.64 R2, c[0x0][0x3f8] ;  /* 0x0000fe00ff027b82 */ /* 0x000e640000000a00 */
[----:B-1----:R-:W2:Y:S01]  /*2850*/  LDG.E R6, desc[UR12][R2.64] ;  /* 0x0000000c02067981 */ /* 0x002ea2000c1e1900 */
[----:B------:R-:W-:Y:S02]  /*2860*/  IMAD.U32 R18, RZ, RZ, UR4 ;  /* 0x00000004ff127e24 */ /* 0x000fe4000f8e00ff */
[----:B------:R-:W-:Y:S02]  /*2870*/  IMAD.U32 R19, RZ, RZ, UR5 ;  /* 0x00000005ff137e24 */ /* 0x000fe4000f8e00ff */
[----:B0-----:R-:W-:Y:S02]  /*2880*/  IMAD.U32 R20, RZ, RZ, UR4 ;  /* 0x00000004ff147e24 */ /* 0x001fe4000f8e00ff */
[----:B------:R-:W-:Y:S01]  /*2890*/  IMAD.U32 R21, RZ, RZ, UR5 ;  /* 0x00000005ff157e24 */ /* 0x000fe2000f8e00ff */
[----:B--2---:R-:W-:-:S13]  /*28a0*/  ISETP.GT.AND P0, PT, R6, 0x160, PT ;  /* 0x000001600600780c */ /* 0x004fda0003f04270 */
[----:B------:R-:W0:Y:S01]  /*28b0*/  @P0 LDC.64 R8, c[0x0][0x3b8] ;  /* 0x0000ee00ff080b82 */ /* 0x000e220000000a00 */
[----:B------:R-:W-:Y:S01]  /*28c0*/  @!P0 SHF.R.S32.HI R7, RZ, 0x1f, R6 ;  /* 0x0000001fff078819 */ /* 0x000fe20000011406 */
[----:B------:R-:W-:Y:S02]  /*28d0*/  @P0 IMAD.MOV.U32 R16, RZ, RZ, 0x160 ;  /* 0x00000160ff100424 */ /* 0x000fe400078e00ff */
[----:B------:R-:W-:Y:S02]  /*28e0*/  @P0 IMAD.MOV.U32 R17, RZ, RZ, 0x0 ;  /* 0x00000000ff110424 */ /* 0x000fe400078e00ff */
[----:B------:R1:W-:Y:S04]  /*28f0*/  @!P0 STG.E.64 desc[UR12][R18.64], R6 ;  /* 0x0000000612008986 */ /* 0x0003e8000c101b0c */
[----:B------:R2:W-:Y:S04]  /*2900*/  @P0 STG.E.64 desc[UR12][R20.64], R16 ;  /* 0x0000001014000986 */ /* 0x0005e8000c101b0c */
[----:B------:R-:W3:Y:S04]  /*2910*/  @P0 LDG.E R0, desc[UR12][R2.64] ;  /* 0x0000000c02000981 */ /* 0x000ee8000c1e1900 */
[----:B0-----:R-:W4:Y:S01]  /*2920*/  @P0 LDG.E.64 R10, desc[UR12][R8.64] ;  /* 0x0000000c080a0981 */ /* 0x001f22000c1e1b00 */
[----:B------:R-:W0:Y:S08]  /*2930*/  LDC.64 R12, c[0x0][0x4b8] ;  /* 0x00012e00ff0c7b82 */ /* 0x000e300000000a00 */
[----:B------:R-:W1:Y:S01]  /*2940*/  LDC.64 R14, c[0x0][0x488] ;  /* 0x00012200ff0e7b82 */ /* 0x000e620000000a00 */
[----:B---3--:R-:W-:-:S05]  /*2950*/  @P0 VIADD R23, R0, 0xfffffea0 ;  /* 0xfffffea000170836 */ /* 0x008fca0000000000 */
[----:B----4-:R-:W-:-:S04]  /*2960*/  @P0 IADD3 R10, P1, PT, R23, R10, RZ ;  /* 0x0000000a170a0210 */ /* 0x010fc80007f3e0ff */
[----:B------:R-:W-:-:S05]  /*2970*/  @P0 LEA.HI.X.SX32 R11, R23, R11, 0x1, P1 ;  /* 0x0000000b170b0211 */ /* 0x000fca00008f0eff */
[----:B------:R2:W-:Y:S04]  /*2980*/  @P0 STG.E.64 desc[UR12][R8.64], R10 ;  /* 0x0000000a08000986 */ /* 0x0005e8000c101b0c */
[----:B0-----:R-:W3:Y:S04]  /*2990*/  LDG.E R23, desc[UR12][R12.64] ;  /* 0x0000000c0c177981 */ /* 0x001ee8000c1e1900 */
[----:B-1----:R-:W3:Y:S02]  /*29a0*/  LDG.E.64 R6, desc[UR12][R14.64] ;  /* 0x0000000c0e067981 */ /* 0x002ee4000c1e1b00 */
[----:B---3--:R-:W-:-:S04]  /*29b0*/  IADD3 R6, P0, PT, R23, R6, RZ ;  /* 0x0000000617067210 */ /* 0x008fc80007f1e0ff */
[----:B------:R-:W-:-:S05]  /*29c0*/  LEA.HI.X.SX32 R7, R23, R7, 0x1, P0 ;  /* 0x0000000717077211 */ /* 0x000fca00000f0eff */
[----:B------:R2:W-:Y:S04]  /*29d0*/  STG.E.64 desc[UR12][R14.64], R6 ;  /* 0x000000060e007986 */ /* 0x0005e8000c101b0c */
[----:B------:R2:W-:Y:S04]  /*29e0*/  STG.E desc[UR12][R2.64], RZ ;  /* 0x000000ff02007986 */ /* 0x0005e8000c10190c */
[----:B------:R2:W-:Y:S01]  /*29f0*/  STG.E desc[UR12][R12.64], RZ ;  /* 0x000000ff0c007986 */ /* 0x0005e2000c10190c */
[----:B------:R-:W-:Y:S05]  /*2a00*/  BRA `(.L_x_50) ;  /* 0x0000000000087947 */ /* 0x000fea0003800000 */
.L_x_49:
[----:B------:R-:W-:-:S13]  /*2a10*/  ISETP.NE.AND P0, PT, R2, RZ, PT ;  /* 0x000000ff0200720c */ /* 0x000fda0003f05270 */
[----:B------:R-:W-:Y:S05]  /*2a20*/  @P0 EXIT ;  /* 0x000000000000094d */ /* 0x000fea0003800000 */
.L_x_50:
[----:B------:R-:W-:Y:S05]  /*2a30*/  BSYNC.RECONVERGENT B0 ;  /* 0x0000000000007941 */ /* 0x000fea0003800200 */
.L_x_48:
[----:B--2---:R-:W1:Y:S02]  /*2a40*/  LDS.64 R2, [R5] ;  /* 0x0000000005027984 */ /* 0x004e640000000a00 */
[----:B-1----:R-:W-:-:S04]  /*2a50*/  ISETP.GE.U32.AND P0, PT, R2, 0xf4241, PT ;  /* 0x000f42410200780c */ /* 0x002fc80003f06070 */
[----:B------:R-:W-:-:S13]  /*2a60*/  ISETP.GE.U32.AND.EX P0, PT, R3, RZ, PT, P0 ;  /* 0x000000ff0300720c */ /* 0x000fda0003f06100 */
[----:B------:R-:W-:Y:S05]  /*2a70*/  @!P0 EXIT ;  /* 0x000000000000894d */ /* 0x000fea0003800000 */
[----:B------:R-:W1:Y:S01]  /*2a80*/  LDC.64 R2, c[0x0][0x408] ;  /* 0x00010200ff027b82 */ /* 0x000e620000000a00 */
[----:B------:R-:W-:-:S05]  /*2a90*/  IMAD.MOV.U32 R5, RZ, RZ, 0x1 ;  /* 0x00000001ff057424 */ /* 0x000fca00078e00ff */
[----:B-1----:R-:W-:Y:S01]  /*2aa0*/  ATOMG.E.EXCH.STRONG.GPU PT, RZ, desc[UR12][R2.64], R5 ;  /* 0x8000000502ff79a8 */ /* 0x002fe2000c1ef10c */
[----:B------:R-:W-:Y:S05]  /*2ab0*/  EXIT ;  /* 0x000000000000794d */ /* 0x000fea0003800000 */
.L_x_51:
        /* <DEDUP_REMOVED lines=12> */
.L_x_956:


//--------------------- .text._Z12expand_level8GPU_Data --------------------------
	.section	.text._Z12expand_level8GPU_Data,"ax",@progbits
	.align	128
        .global         _Z12expand_level8GPU_Data
        .type           _Z12expand_level8GPU_Data,@function
        .size           _Z12expand_level8GPU_Data,(.L_x_954 - _Z12expand_level8GPU_Data)
        .other          _Z12expand_level8GPU_Data,@"STO_CUDA_ENTRY STV_DEFAULT"
_Z12expand_level8GPU_Data:
.text._Z12expand_level8GPU_Data:
[----:B------:R-:W0:Y:S08]  /*0000*/  LDC R1, c[0x0][0x37c] ;  /* 0x0000df00ff017b82 */ /* 0x000e300000000800 */
[----:B------:R-:W1:Y:S01]  /*0010*/  LDC.64 R2, c[0x0][0x380] ;  /* 0x0000e000ff027b82 */ /* 0x000e620000000a00 */
[----:B------:R-:W1:Y:S02]  /*0020*/  LDCU.64 UR38, c[0x0][0x358] ;  /* 0x00006b00ff2677ac */ /* 0x000e640008000a00 */
[----:B-1----:R-:W2:Y:S02]  /*0030*/  LDG.E R2, desc[UR38][R2.64] ;  /* 0x0000002602027981 */ /* 0x002ea4000c1e1900 */
[----:B--2---:R-:W-:-:S13]  /*0040*/  R2UR UR4, R2 ;  /* 0x00000000020472ca */ /* 0x004fda00000e0000 */
[----:B------:R-:W-:-:S04]  /*0050*/  ULOP3.LUT UR4, UR4, 0x1, URZ, 0xc0, !UPT ;  /* 0x0000000104047892 */ /* 0x000fc8000f8ec0ff */
[----:B------:R-:W-:-:S04]  /*0060*/  UISETP.NE.U32.AND UP0, UPT, UR4, 0x1, UPT ;  /* 0x000000010400788c */ /* 0x000fc8000bf05070 */
[----:B------:R-:W-:-:S11]  /*0070*/  UISETP.NE.U32.AND.EX UP0, UPT, URZ, URZ, UPT, UP0 ;  /* 0x000000ffff00728c */ /* 0x000fd6000bf05100 */
[----:B------:R-:W1:Y:S02]  /*0080*/  @!UP0 LDCU.64 UR36, c[0x0][0x388] ;  /* 0x00007100ff2487ac */ /* 0x000e640008000a00 */
[----:B-1----:R-:W1:Y:S01]  /*0090*/  @UP0 LDCU.64 UR36, c[0x0][0x3a0] ;  /* 0x00007400ff2407ac */ /* 0x002e620008000a00 */
[----:B------:R-:W2:Y:S01]  /*00a0*/  S2R R7, SR_TID.X ;  /* 0x0000000000077919 */ /* 0x000ea20000002100 */
[----:B------:R-:W2:Y:S01]  /*00b0*/  S2UR UR4, SR_CTAID.X ;  /* 0x00000000000479c3 */ /* 0x000ea20000002500 */
[----:B------:R-:W3:Y:S07]  /*00c0*/  @!UP0 LDCU.64 UR40, c[0x0][0x390] ;  /* 0x00007200ff2887ac */ /* 0x000eee0008000a00 */
[----:B------:R-:W2:Y:S01]  /*00d0*/  LDC R38, c[0x0][0x360] ;  /* 0x0000d800ff267b82 */ /* 0x000ea20000000800 */
[----:B------:R-:W4:Y:S01]  /*00e0*/  @!UP0 LDCU.64 UR42, c[0x0][0x398] ;  /* 0x00007300ff2a87ac */ /* 0x000f220008000a00 */
[----:B------:R-:W-:Y:S01]  /*00f0*/  BSSY B9, `(.L_x_52) ;  /* 0x0000e97000097945 */ /* 0x000fe20003800000 */
[----:B---3--:R-:W3:Y:S01]  /*0100*/  @UP0 LDCU.64 UR40, c[0x0][0x3a8] ;  /* 0x00007500ff2807ac */ /* 0x008ee20008000a00 */
[----:B-1----:R-:W-:Y:S01]  /*0110*/  IMAD.U32 R4, RZ, RZ, UR36 ;  /* 0x00000024ff047e24 */ /* 0x002fe2000f8e00ff */
[----:B----4-:R-:W1:Y:S01]  /*0120*/  @UP0 LDCU.64 UR42, c[0x0][0x3b0] ;  /* 0x00007600ff2a07ac */ /* 0x010e620008000a00 */
[----:B------:R-:W-:-:S06]  /*0130*/  IMAD.U32 R5, RZ, RZ, UR37 ;  /* 0x00000025ff057e24 */ /* 0x000fcc000f8e00ff */
[----:B------:R-:W4:Y:S01]  /*0140*/  LDG.E.64 R4, desc[UR38][R4.64] ;  /* 0x0000002604047981 */ /* 0x000f22000c1e1b00 */
[----:B--2---:R-:W-:-:S05]  /*0150*/  IMAD R38, R38, UR4, R7 ;  /* 0x0000000426267c24 */ /* 0x004fca000f8e0207 */
[----:B------:R-:W-:-:S04]  /*0160*/  SHF.R.S32.HI R3, RZ, 0x1f, R38 ;  /* 0x0000001fff037819 */ /* 0x000fc80000011426 */
[----:B------:R-:W-:-:S04]  /*0170*/  LEA.HI R3, R3, R38, RZ, 0x5 ;  /* 0x0000002603037211 */ /* 0x000fc800078f28ff */
[----:B------:R-:W-:-:S04]  /*0180*/  SHF.R.S32.HI R36, RZ, 0x5, R3 ;  /* 0x00000005ff247819 */ /* 0x000fc80000011403 */
[----:B------:R-:W-:Y:S02]  /*0190*/  SHF.R.S32.HI R7, RZ, 0x1f, R36 ;  /* 0x0000001fff077819 */ /* 0x000fe40000011424 */
[----:B----4-:R-:W-:-:S04]  /*01a0*/  ISETP.GT.U32.AND P0, PT, R4, R36, PT ;  /* 0x000000240400720c */ /* 0x010fc80003f04070 */
[----:B------:R-:W-:-:S13]  /*01b0*/  ISETP.GT.U32.AND.EX P0, PT, R5, R7, PT, P0 ;  /* 0x000000070500720c */ /* 0x000fda0003f04100 */
[----:B01-3--:R-:W-:Y:S05]  /*01c0*/  @!P0 BRA `(.L_x_53) ;  /* 0x000000e800248947 */ /* 0x00bfea0003800000 */
[----:B------:R-:W0:Y:S01]  /*01d0*/  S2UR UR5, SR_CgaCtaId ;  /* 0x00000000000579c3 */ /* 0x000e220000008800 */
[----:B------:R-:W-:Y:S01]  /*01e0*/  LEA.HI R0, R36, R36, RZ, 0x4 ;  /* 0x0000002424007211 */ /* 0x000fe200078f20ff */
[----:B------:R-:W-:Y:S01]  /*01f0*/  UMOV UR4, 0x400 ;  /* 0x0000040000047882 */ /* 0x000fe20000000000 */
[----:B------:R-:W-:Y:S02]  /*0200*/  IMAD.MOV.U32 R5, RZ, RZ, R36 ;  /* 0x000000ffff057224 */ /* 0x000fe400078e0024 */
[----:B------:R-:W-:-:S05]  /*0210*/  LOP3.LUT R3, R0, 0xfffffff0, RZ, 0xc0, !PT ;  /* 0xfffffff000037812 */ /* 0x000fca00078ec0ff */
[----:B------:R-:W-:Y:S01]  /*0220*/  IMAD.IADD R3, R36, 0x1, -R3 ;  /* 0x0000000124037824 */ /* 0x000fe200078e0a03 */
[----:B0-----:R-:W-:-:S06]  /*0230*/  ULEA UR4, UR5, UR4, 0x18 ;  /* 0x0000000405047291 */ /* 0x001fcc000f8ec0ff */
[----:B------:R-:W-:-:S07]  /*0240*/  LEA R37, R3, UR4, 0x2 ;  /* 0x0000000403257c11 */ /* 0x000fce000f8e10ff */
.L_x_609:
[----:B------:R-:W0:Y:S01]  /*0250*/  S2UR UR5, SR_CgaCtaId ;  /* 0x00000000000579c3 */ /* 0x000e220000008800 */
[----:B------:R-:W-:Y:S01]  /*0260*/  SHF.R.S32.HI R3, RZ, 0x1f, R38 ;  /* 0x0000001fff037819 */ /* 0x000fe20000011426 */
[----:B------:R-:W-:Y:S01]  /*0270*/  UMOV UR4, 0x400 ;  /* 0x0000040000047882 */ /* 0x000fe20000000000 */
[----:B------:R-:W-:Y:S01]  /*0280*/  LOP3.LUT R22, R38, 0x1f, RZ, 0xc0, !PT ;  /* 0x0000001f26167812 */ /* 0x000fe200078ec0ff */
[----:B------:R-:W-:Y:S01]  /*0290*/  BSSY.RECONVERGENT B0, `(.L_x_54) ;  /* 0x000002c000007945 */ /* 0x000fe20003800200 */
[----:B------:R-:W-:Y:S02]  /*02a0*/  LEA.HI R24, R3, R38, RZ, 0x5 ;  /* 0x0000002603187211 */ /* 0x000fe400078f28ff */
[----:B------:R-:W-:Y:S02]  /*02b0*/  ISETP.NE.AND P0, PT, R22, RZ, PT ;  /* 0x000000ff1600720c */ /* 0x000fe40003f05270 */
[----:B------:R-:W-:-:S04]  /*02c0*/  SHF.R.S32.HI R0, RZ, 0x5, R24 ;  /* 0x00000005ff007819 */ /* 0x000fc80000011418 */
[----:B------:R-:W-:-:S04]  /*02d0*/  LEA.HI R2, R0, R0, RZ, 0x4 ;  /* 0x0000000000027211 */ /* 0x000fc800078f20ff */
[----:B------:R-:W-:-:S05]  /*02e0*/  LOP3.LUT R3, R2, 0xfffffff0, RZ, 0xc0, !PT ;  /* 0xfffffff002037812 */ /* 0x000fca00078ec0ff */
[----:B------:R-:W-:Y:S01]  /*02f0*/  IMAD.IADD R3, R0, 0x1, -R3 ;  /* 0x0000000100037824 */ /* 0x000fe200078e0a03 */
[----:B0-----:R-:W-:-:S06]  /*0300*/  ULEA UR4, UR5, UR4, 0x18 ;  /* 0x0000000405047291 */ /* 0x001fcc000f8ec0ff */
[----:B------:R-:W-:Y:S01]  /*0310*/  LEA R23, R3, UR4, 0x3 ;  /* 0x0000000403177c11 */ /* 0x000fe2000f8e18ff */
[----:B---345:R-:W-:Y:S06]  /*0320*/  @P0 BRA `(.L_x_55) ;  /* 0x0000000000880947 */ /* 0x038fec0003800000 */
[----:B------:R-:W-:-:S04]  /*0330*/  LEA R2, P0, R5, UR40, 0x3 ;  /* 0x0000002805027c11 */ /* 0x000fc8000f8018ff */
[----:B------:R-:W-:-:S05]  /*0340*/  LEA.HI.X R3, R5, UR41, R7, 0x3, P0 ;  /* 0x0000002905037c11 */ /* 0x000fca00080f1c07 */
[----:B------:R-:W2:Y:S04]  /*0350*/  LDG.E.64 R4, desc[UR38][R2.64] ;  /* 0x0000002602047981 */ /* 0x000ea8000c1e1b00 */
[----:B------:R-:W3:Y:S01]  /*0360*/  LDG.E.64 R6, desc[UR38][R2.64+0x8] ;  /* 0x0000082602067981 */ /* 0x000ee2000c1e1b00 */
[----:B------:R-:W-:Y:S01]  /*0370*/  BSSY.RECONVERGENT B1, `(.L_x_56) ;  /* 0x000001a000017945 */ /* 0x000fe20003800200 */
[----:B------:R-:W-:Y:S02]  /*0380*/  IMAD.MOV.U32 R0, RZ, RZ, RZ ;  /* 0x000000ffff007224 */ /* 0x000fe400078e00ff */
[----:B--2---:R0:W-:Y:S01]  /*0390*/  STS.64 [R23], R4 ;  /* 0x0000000417007388 */ /* 0x0041e20000000a00 */
[----:B---3--:R-:W-:-:S03]  /*03a0*/  IMAD.IADD R8, R6, 0x1, -R4 ;  /* 0x0000000106087824 */ /* 0x008fc600078e0a04 */
[----:B------:R0:W-:Y:S01]  /*03b0*/  STS.64 [R23+0x80], R6 ;  /* 0x0000800617007388 */ /* 0x0001e20000000a00 */
[----:B------:R-:W-:-:S03]  /*03c0*/  ISETP.GT.U32.AND P0, PT, R6, R4, PT ;  /* 0x000000040600720c */ /* 0x000fc60003f04070 */
[----:B------:R0:W-:Y:S01]  /*03d0*/  STS [R37+0x140], RZ ;  /* 0x000140ff25007388 */ /* 0x0001e20000000800 */
[----:B------:R-:W-:-:S03]  /*03e0*/  ISETP.GT.U32.AND.EX P0, PT, R7, R5, PT, P0 ;  /* 0x000000050700720c */ /* 0x000fc60003f04100 */
[----:B------:R0:W-:Y:S10]  /*03f0*/  STS [R37+0x100], R8 ;  /* 0x0001000825007388 */ /* 0x0001f40000000800 */
[----:B0-----:R-:W-:Y:S05]  /*0400*/  @!P0 BRA `(.L_x_57) ;  /* 0x0000000000408947 */ /* 0x001fea0003800000 */
[----:B------:R-:W-:-:S07]  /*0410*/  IMAD.MOV.U32 R0, RZ, RZ, RZ ;  /* 0x000000ffff007224 */ /* 0x000fce00078e00ff */
.L_x_58:
[----:B------:R-:W-:Y:S02]  /*0420*/  IMAD.U32 R2, RZ, RZ, UR42 ;  /* 0x0000002aff027e24 */ /* 0x000fe4000f8e00ff */
[----:B------:R-:W-:Y:S02]  /*0430*/  IMAD.U32 R3, RZ, RZ, UR43 ;  /* 0x0000002bff037e24 */ /* 0x000fe4000f8e00ff */
[----:B------:R-:W-:Y:S02]  /*0440*/  IMAD R9, R5, 0x14, RZ ;  /* 0x0000001405097824 */ /* 0x000fe400078e02ff */
[----:B------:R-:W-:-:S04]  /*0450*/  IMAD.WIDE.U32 R2, R4, 0x14, R2 ;  /* 0x0000001404027825 */ /* 0x000fc800078e0002 */
[----:B------:R-:W-:-:S05]  /*0460*/  IMAD.IADD R3, R3, 0x1, R9 ;  /* 0x0000000103037824 */ /* 0x000fca00078e0209 */
[----:B------:R-:W2:Y:S02]  /*0470*/  LDG.E R2, desc[UR38][R2.64+0x4] ;  /* 0x0000042602027981 */ /* 0x000ea4000c1e1900 */
[----:B--2---:R-:W-:-:S13]  /*0480*/  ISETP.NE.AND P0, PT, R2, 0x1, PT ;  /* 0x000000010200780c */ /* 0x004fda0003f05270 */
[----:B------:R-:W-:Y:S05]  /*0490*/  @P0 BRA `(.L_x_57) ;  /* 0x00000000001c0947 */ /* 0x000fea0003800000 */
[----:B------:R-:W-:Y:S01]  /*04a0*/  VIADD R0, R0, 0x1 ;  /* 0x0000000100007836 */ /* 0x000fe20000000000 */
[----:B------:R-:W-:-:S04]  /*04b0*/  IADD3 R4, P0, PT, R4, 0x1, RZ ;  /* 0x0000000104047810 */ /* 0x000fc80007f1e0ff */
[----:B------:R0:W-:Y:S01]  /*04c0*/  STS [R37+0x140], R0 ;  /* 0x0001400025007388 */ /* 0x0001e20000000800 */
[----:B------:R-:W-:Y:S01]  /*04d0*/  IMAD.X R5, RZ, RZ, R5, P0 ;  /* 0x000000ffff057224 */ /* 0x000fe200000e0605 */
[----:B------:R-:W-:-:S04]  /*04e0*/  ISETP.GE.U32.AND P0, PT, R4, R6, PT ;  /* 0x000000060400720c */ /* 0x000fc80003f06070 */
[----:B------:R-:W-:-:S13]  /*04f0*/  ISETP.GE.U32.AND.EX P0, PT, R5, R7, PT, P0 ;  /* 0x000000070500720c */ /* 0x000fda0003f06100 */
[----:B0-----:R-:W-:Y:S05]  /*0500*/  @!P0 BRA `(.L_x_58) ;  /* 0xfffffffc00c48947 */ /* 0x001fea000383ffff */
.L_x_57:
[----:B------:R-:W-:Y:S05]  /*0510*/  BSYNC.RECONVERGENT B1 ;  /* 0x0000000000017941 */ /* 0x000fea0003800200 */
.L_x_56:
[----:B------:R-:W-:-:S05]  /*0520*/  IMAD.IADD R0, R8, 0x1, -R0 ;  /* 0x0000000108007824 */ /* 0x000fca00078e0a00 */
[----:B------:R0:W-:Y:S04]  /*0530*/  STS [R37+0x180], R0 ;  /* 0x0001800025007388 */ /* 0x0001e80000000800 */
[----:B------:R0:W-:Y:S02]  /*0540*/  STS [R37+0x1c0], R0 ;  /* 0x0001c00025007388 */ /* 0x0001e40000000800 */
.L_x_55:
[----:B------:R-:W-:Y:S05]  /*0550*/  BSYNC.RECONVERGENT B0 ;  /* 0x0000000000007941 */ /* 0x000fea0003800200 */
.L_x_54:
[----:B------:R-:W-:Y:S01]  /*0560*/  LOP3.LUT R19, R24, 0xffffffe0, RZ, 0xc0, !PT ;  /* 0xffffffe018137812 */ /* 0x000fe200078ec0ff */
[----:B------:R-:W-:-:S04]  /*0570*/  UMOV UR4, 0xffffffff ;  /* 0xffffffff00047882 */ /* 0x000fc80000000000 */
[----:B------:R-:W-:Y:S01]  /*0580*/  IMAD.IADD R18, R38, 0x1, -R19 ;  /* 0x0000000126127824 */ /* 0x000fe200078e0a13 */
[----:B------:R-:W-:Y:S06]  /*0590*/  BRA.DIV UR4, `(.L_x_59) ;  /* 0x000000ea042c7947 */ /* 0x000fec000b800000 */
[----:B------:R-:W-:Y:S01]  /*05a0*/  NOP ;  /* 0x0000000000007918 */ /* 0x000fe20000000000 */
.L_x_612:
[----:B------:R-:W1:Y:S01]  /*05b0*/  LDS R3, [R37+0x100] ;  /* 0x0001000025037984 */ /* 0x000e620000000800 */
[----:B------:R-:W-:Y:S01]  /*05c0*/  BSSY.RECONVERGENT B0, `(.L_x_60) ;  /* 0x000001f000007945 */ /* 0x000fe20003800200 */
[----:B------:R-:W-:Y:S02]  /*05d0*/  PLOP3.LUT P5, PT, PT, PT, PT, 0x8, 0x80 ;  /* 0x000000000080781c */ /* 0x000fe40003fae170 */
[----:B-1----:R-:W-:Y:S02]  /*05e0*/  ISETP.GE.AND P0, PT, R18, R3, PT ;  /* 0x000000031200720c */ /* 0x002fe40003f06270 */
[----:B0-----:R-:W-:-:S11]  /*05f0*/  SHF.R.S32.HI R0, RZ, 0x1f, R3 ;  /* 0x0000001fff007819 */ /* 0x001fd60000011403 */
[----:B------:R-:W-:Y:S05]  /*0600*/  @P0 BRA `(.L_x_61) ;  /* 0x0000000000680947 */ /* 0x000fea0003800000 */
[----:B------:R0:W1:Y:S01]  /*0610*/  LDS.64 R4, [R23] ;  /* 0x0000000017047984 */ /* 0x0000620000000a00 */
[----:B------:R-:W2:Y:S01]  /*0620*/  LDC.64 R6, c[0x0][0x418] ;  /* 0x00010600ff067b82 */ /* 0x000ea20000000a00 */
[C---:B------:R-:W-:Y:S02]  /*0630*/  VIADD R2, R3.reuse, 0xffffffff ;  /* 0xffffffff03027836 */ /* 0x040fe40000000000 */
[----:B------:R-:W-:Y:S02]  /*0640*/  IMAD.MOV.U32 R11, RZ, RZ, R18 ;  /* 0x000000ffff0b7224 */ /* 0x000fe400078e0012 */
[----:B012---:R-:W-:-:S07]  /*0650*/  IMAD.WIDE R6, R3, 0x4, R6 ;  /* 0x0000000403067825 */ /* 0x007fce00078e0206 */
.L_x_62:
[----:B------:R-:W-:Y:S01]  /*0660*/  IADD3 R13, P0, PT, R4, R11, RZ ;  /* 0x0000000b040d7210 */ /* 0x000fe20007f1e0ff */
[----:B------:R-:W-:Y:S02]  /*0670*/  IMAD.U32 R8, RZ, RZ, UR42 ;  /* 0x0000002aff087e24 */ /* 0x000fe4000f8e00ff */
[----:B------:R-:W-:Y:S01]  /*0680*/  IMAD.U32 R9, RZ, RZ, UR43 ;  /* 0x0000002bff097e24 */ /* 0x000fe2000f8e00ff */
[----:B------:R-:W-:Y:S01]  /*0690*/  LEA.HI.X.SX32 R10, R11, R5, 0x1, P0 ;  /* 0x000000050b0a7211 */ /* 0x000fe200000f0eff */
[----:B------:R-:W-:-:S04]  /*06a0*/  IMAD.WIDE.U32 R8, R13, 0x14, R8 ;  /* 0x000000140d087825 */ /* 0x000fc800078e0008 */
[----:B------:R-:W-:-:S04]  /*06b0*/  IMAD R13, R10, 0x14, RZ ;  /* 0x000000140a0d7824 */ /* 0x000fc800078e02ff */
[----:B------:R-:W-:-:S05]  /*06c0*/  IMAD.IADD R9, R9, 0x1, R13 ;  /* 0x0000000109097824 */ /* 0x000fca00078e020d */
[----:B------:R-:W2:Y:S01]  /*06d0*/  LDG.E R13, desc[UR38][R8.64+0x10] ;  /* 0x00001026080d7981 */ /* 0x000ea2000c1e1900 */
[----:B------:R-:W-:Y:S02]  /*06e0*/  PLOP3.LUT P5, PT, PT, PT, PT, 0x80, 0x8 ;  /* 0x000000000008781c */ /* 0x000fe40003faf070 */
[----:B--2---:R-:W-:-:S13]  /*06f0*/  ISETP.NE.AND P0, PT, R13, R2, PT ;  /* 0x000000020d00720c */ /* 0x004fda0003f05270 */
[----:B------:R-:W-:Y:S05]  /*0700*/  @P0 BRA `(.L_x_61) ;  /* 0x0000000000280947 */ /* 0x000fea0003800000 */
[----:B------:R-:W2:Y:S04]  /*0710*/  LDG.E R10, desc[UR38][R8.64+0x8] ;  /* 0x00000826080a7981 */ /* 0x000ea8000c1e1900 */
[----:B------:R-:W2:Y:S04]  /*0720*/  LDG.E R13, desc[UR38][R8.64+0xc] ;  /* 0x00000c26080d7981 */ /* 0x000ea8000c1e1900 */
[----:B------:R-:W3:Y:S01]  /*0730*/  LDG.E R15, desc[UR38][R6.64] ;  /* 0x00000026060f7981 */ /* 0x000ee2000c1e1900 */
[----:B--2---:R-:W-:-:S05]  /*0740*/  IMAD.IADD R10, R10, 0x1, R13 ;  /* 0x000000010a0a7824 */ /* 0x004fca00078e020d */
[----:B---3--:R-:W-:-:S13]  /*0750*/  ISETP.GE.AND P0, PT, R10, R15, PT ;  /* 0x0000000f0a00720c */ /* 0x008fda0003f06270 */
[----:B------:R-:W-:Y:S05]  /*0760*/  @!P0 BRA `(.L_x_61) ;  /* 0x0000000000108947 */ /* 0x000fea0003800000 */
[----:B------:R-:W-:-:S05]  /*0770*/  VIADD R11, R11, 0x20 ;  /* 0x000000200b0b7836 */ /* 0x000fca0000000000 */
[----:B------:R-:W-:-:S13]  /*0780*/  ISETP.GE.AND P0, PT, R11, R3, PT ;  /* 0x000000030b00720c */ /* 0x000fda0003f06270 */
[----:B------:R-:W-:Y:S05]  /*0790*/  @!P0 BRA `(.L_x_62) ;  /* 0xfffffffc00b08947 */ /* 0x000fea000383ffff */
[----:B------:R-:W-:-:S13]  /*07a0*/  PLOP3.LUT P5, PT, PT, PT, PT, 0x8, 0x80 ;  /* 0x000000000080781c */ /* 0x000fda0003fae170 */
.L_x_61:
[----:B------:R-:W-:Y:S05]  /*07b0*/  BSYNC.RECONVERGENT B0 ;  /* 0x0000000000007941 */ /* 0x000fea0003800200 */
.L_x_60:
[----:B------:R-:W-:-:S03]  /*07c0*/  UMOV UR4, 0xffffffff ;  /* 0xffffffff00047882 */ /* 0x000fc60000000000 */
[----:B------:R-:W-:Y:S05]  /*07d0*/  BRA.DIV UR4, `(.L_x_63) ;  /* 0x000000e604b87947 */ /* 0x000fea000b800000 */
[----:B------:R-:W-:-:S13]  /*07e0*/  VOTE.ANY P5, P5 ;  /* 0x0000000000ff7806 */ /* 0x000fda00028a0100 */
.L_x_615:
[----:B------:R-:W-:Y:S04]  /*07f0*/  BSSY B8, `(.L_x_64) ;  /* 0x0000e1d000087945 */ /* 0x000fe80003800000 */
[----:B------:R-:W-:Y:S05]  /*0800*/  @!P5 BRA `(.L_x_65) ;  /* 0x000000dc0054d947 */ /* 0x000fea0003800000 */
[----:B------:R-:W0:Y:S01]  /*0810*/  LDS R0, [R37+0x1c0] ;  /* 0x0001c00025007984 */ /* 0x000e220000000800 */
[----:B------:R-:W-:Y:S04]  /*0820*/  BSSY B0, `(.L_x_66) ;  /* 0x0000dd2000007945 */ /* 0x000fe80003800000 */
[----:B------:R-:W1:Y:S05]  /*0830*/  BMOV.32.CLEAR R46, B0 ;  /* 0x00000000002e7355 */ /* 0x000e6a0000100000 */
[----:B0-----:R-:W-:-:S13]  /*0840*/  ISETP.GE.AND P0, PT, R0, 0x1, PT ;  /* 0x000000010000780c */ /* 0x001fda0003f06270 */
[----:B-1----:R-:W-:Y:S05]  /*0850*/  @!P0 BRA `(.L_x_67) ;  /* 0x000000dc00348947 */ /* 0x002fea0003800000 */
[----:B------:R-:W-:-:S07]  /*0860*/  IMAD.MOV.U32 R31, RZ, RZ, RZ ;  /* 0x000000ffff1f7224 */ /* 0x000fce00078e00ff */
.L_x_604:
[----:B------:R-:W-:Y:S01]  /*0870*/  ISETP.NE.AND P0, PT, R31, RZ, PT ;  /* 0x000000ff1f00720c */ /* 0x000fe20003f05270 */
[----:B------:R-:W-:Y:S05]  /*0880*/  YIELD ;  /* 0x0000000000007946 */ /* 0x000fea0003800000 */
[----:B------:R-:W-:Y:S07]  /*0890*/  BSSY B6, `(.L_x_68) ;  /* 0x000009b000067945 */ /* 0x000fee0003800000 */
[----:B-12345:R-:W-:Y:S05]  /*08a0*/  @!P0 BRA `(.L_x_69) ;  /* 0x0000000800648947 */ /* 0x03efea0003800000 */
[----:B------:R-:W0:Y:S01]  /*08b0*/  LDC.64 R2, c[0x0][0x420] ;  /* 0x00010800ff027b82 */ /* 0x000e220000000a00 */
[----:B------:R-:W1:Y:S04]  /*08c0*/  LDS R0, [R37+0x100] ;  /* 0x0001000025007984 */ /* 0x000e680000000800 */
[----:B0-----:R-:W1:Y:S02]  /*08d0*/  LDG.E R3, desc[UR38][R2.64] ;  /* 0x0000002602037981 */ /* 0x001e64000c1e1900 */
[----:B-1----:R-:W-:-:S13]  /*08e0*/  ISETP.GT.AND P0, PT, R0, R3, PT ;  /* 0x000000030000720c */ /* 0x002fda0003f04270 */
[----:B------:R-:W-:Y:S05]  /*08f0*/  @!P0 BREAK B6 ;  /* 0x0000000000068942 */ /* 0x000fea0003800000 */
[----:B------:R-:W-:Y:S05]  /*0900*/  @!P0 BRA `(.L_x_67) ;  /* 0x000000dc00088947 */ /* 0x000fea0003800000 */
[----:B------:R-:W-:Y:S01]  /*0910*/  ISETP.NE.AND P0, PT, R22, RZ, PT ;  /* 0x000000ff1600720c */ /* 0x000fe20003f05270 */
[----:B------:R-:W-:-:S12]  /*0920*/  UMOV UR4, 0xffffffff ;  /* 0xffffffff00047882 */ /* 0x000fd80000000000 */
[----:B------:R-:W0:Y:S01]  /*0930*/  @!P0 LDS R2, [R37+0x180] ;  /* 0x0001800025028984 */ /* 0x000e220000000800 */
[----:B------:R-:W-:-:S05]  /*0940*/  @!P0 VIADD R0, R0, 0xffffffff ;  /* 0xffffffff00008836 */ /* 0x000fca0000000000 */
[----:B------:R1:W-:Y:S01]  /*0950*/  @!P0 STS [R37+0x100], R0 ;  /* 0x0001000025008388 */ /* 0x0003e20000000800 */
[----:B0-----:R-:W-:-:S05]  /*0960*/  @!P0 VIADD R2, R2, 0xffffffff ;  /* 0xffffffff02028836 */ /* 0x001fca0000000000 */
[----:B------:R1:W-:Y:S01]  /*0970*/  @!P0 STS [R37+0x180], R2 ;  /* 0x0001800225008388 */ /* 0x0003e20000000800 */
[----:B------:R-:W-:Y:S05]  /*0980*/  BRA.DIV UR4, `(.L_x_70) ;  /* 0x000000e6046c7947 */ /* 0x000fea000b800000 */
[----:B------:R-:W-:Y:S01]  /*0990*/  NOP ;  /* 0x0000000000007918 */ /* 0x000fe20000000000 */
.L_x_618:
[----:B------:R-:W0:Y:S01]  /*09a0*/  LDS R17, [R37+0x100] ;  /* 0x0001000025117984 */ /* 0x000e220000000800 */
[----:B------:R-:W-:Y:S01]  /*09b0*/  BSSY.RECONVERGENT B7, `(.L_x_71) ;  /* 0x000004b000077945 */ /* 0x000fe20003800200 */
[----:B0-----:R-:W-:-:S13]  /*09c0*/  ISETP.GE.AND P0, PT, R18, R17, PT ;  /* 0x000000111200720c */ /* 0x001fda0003f06270 */
[----:B------:R-:W-:Y:S05]  /*09d0*/  @P0 BRA `(.L_x_72) ;  /* 0x0000000400200947 */ /* 0x000fea0003800000 */
[----:B------:R-:W0:Y:S01]  /*09e0*/  LDS.64 R52, [R23] ;  /* 0x0000000017347984 */ /* 0x000e220000000a00 */
[----:B-1----:R-:W-:Y:S01]  /*09f0*/  IMAD.U32 R2, RZ, RZ, UR42 ;  /* 0x0000002aff027e24 */ /* 0x002fe2000f8e00ff */
[----:B------:R-:W1:Y:S01]  /*0a00*/  LDC.64 R44, c[0x0][0x470] ;  /* 0x00011c00ff2c7b82 */ /* 0x000e620000000a00 */
[----:B------:R-:W-:-:S07]  /*0a10*/  IMAD.U32 R3, RZ, RZ, UR43 ;  /* 0x0000002bff037e24 */ /* 0x000fce000f8e00ff */
[----:B------:R-:W2:Y:S01]  /*0a20*/  LDC.64 R28, c[0x0][0x480] ;  /* 0x00012000ff1c7b82 */ /* 0x000ea20000000a00 */
[----:B0-----:R-:W-:-:S04]  /*0a30*/  IADD3 R5, P0, PT, R52, R17, RZ ;  /* 0x0000001134057210 */ /* 0x001fc80007f1e0ff */
[----:B------:R-:W-:Y:S01]  /*0a40*/  LEA.HI.X.SX32 R0, R17, R53, 0x1, P0 ;  /* 0x0000003511007211 */ /* 0x000fe200000f0eff */
[----:B------:R-:W-:-:S04]  /*0a50*/  IMAD.WIDE.U32 R2, R5, 0x14, R2 ;  /* 0x0000001405027825 */ /* 0x000fc800078e0002 */
[----:B------:R-:W-:Y:S02]  /*0a60*/  IMAD R5, R0, 0x14, RZ ;  /* 0x0000001400057824 */ /* 0x000fe400078e02ff */
[----:B------:R-:W-:Y:S02]  /*0a70*/  IMAD.MOV.U32 R4, RZ, RZ, R2 ;  /* 0x000000ffff047224 */ /* 0x000fe400078e0002 */
[----:B------:R-:W-:-:S06]  /*0a80*/  IMAD.IADD R5, R3, 0x1, R5 ;  /* 0x0000000103057824 */ /* 0x000fcc00078e0205 */
[----:B------:R-:W1:Y:S01]  /*0a90*/  LDG.E R5, desc[UR38][R4.64] ;  /* 0x0000002604057981 */ /* 0x000e62000c1e1900 */
[----:B------:R-:W-:Y:S02]  /*0aa0*/  IMAD.MOV.U32 R2, RZ, RZ, R18 ;  /* 0x000000ffff027224 */ /* 0x000fe400078e0012 */
[----:B-1----:R-:W-:-:S04]  /*0ab0*/  IMAD.WIDE R44, R5, 0x8, R44 ;  /* 0x00000008052c7825 */ /* 0x002fc800078e022c */
[----:B--2---:R-:W-:-:S07]  /*0ac0*/  IMAD.WIDE R28, R5, 0x8, R28 ;  /* 0x00000008051c7825 */ /* 0x004fce00078e021c */
.L_x_75:
[----:B0-----:R-:W-:Y:S01]  /*0ad0*/  IADD3 R3, P0, PT, R52, R2, RZ ;  /* 0x0000000234037210 */ /* 0x001fe20007f1e0ff */
[----:B------:R-:W-:Y:S01]  /*0ae0*/  IMAD.U32 R10, RZ, RZ, UR42 ;  /* 0x0000002aff0a7e24 */ /* 0x000fe2000f8e00ff */
[----:B------:R-:W-:Y:S01]  /*0af0*/  SHF.R.S32.HI R5, RZ, 0x1f, R2 ;  /* 0x0000001fff057819 */ /* 0x000fe20000011402 */
[----:B------:R-:W-:Y:S01]  /*0b00*/  IMAD.U32 R11, RZ, RZ, UR43 ;  /* 0x0000002bff0b7e24 */ /* 0x000fe2000f8e00ff */
[----:B------:R-:W2:Y:S01]  /*0b10*/  LDG.E.64 R8, desc[UR38][R44.64] ;  /* 0x000000262c087981 */ /* 0x000ea2000c1e1b00 */
[----:B------:R-:W2:Y:S02]  /*0b20*/  LDCU.64 UR4, c[0x0][0x468] ;  /* 0x00008d00ff0477ac */ /* 0x000ea40008000a00 */
[----:B------:R-:W-:Y:S02]  /*0b30*/  IMAD.X R0, R53, 0x1, R5, P0 ;  /* 0x0000000135007824 */ /* 0x000fe400000e0605 */
[----:B------:R-:W-:Y:S02]  /*0b40*/  IMAD.WIDE.U32 R10, R3, 0x14, R10 ;  /* 0x00000014030a7825 */ /* 0x000fe400078e000a */
[----:B------:R-:W3:Y:S02]  /*0b50*/  LDG.E R3, desc[UR38][R44.64+0x8] ;  /* 0x000008262c037981 */ /* 0x000ee4000c1e1900 */
[----:B------:R-:W-:-:S04]  /*0b60*/  IMAD R5, R0, 0x14, RZ ;  /* 0x0000001400057824 */ /* 0x000fc800078e02ff */
[----:B------:R-:W-:-:S05]  /*0b70*/  IMAD.IADD R11, R11, 0x1, R5 ;  /* 0x000000010b0b7824 */ /* 0x000fca00078e0205 */
[----:B------:R0:W5:Y:S01]  /*0b80*/  LDG.E R7, desc[UR38][R10.64] ;  /* 0x000000260a077981 */ /* 0x000162000c1e1900 */
[----:B------:R-:W-:Y:S01]  /*0b90*/  MOV R20, 0xbf0 ;  /* 0x00000bf000147802 */ /* 0x000fe20000000f00 */
[----:B------:R-:W-:Y:S01]  /*0ba0*/  IMAD.MOV.U32 R21, RZ, RZ, 0x0 ;  /* 0x00000000ff157424 */ /* 0x000fe200078e00ff */
[----:B--2---:R-:W-:-:S04]  /*0bb0*/  LEA R4, P0, R8, UR4, 0x2 ;  /* 0x0000000408047c11 */ /* 0x004fc8000f8010ff */
[----:B------:R-:W-:Y:S01]  /*0bc0*/  LEA.HI.X R5, R8, UR5, R9, 0x2, P0 ;  /* 0x0000000508057c11 */ /* 0x000fe200080f1409 */
[----:B0--3--:R-:W-:-:S08]  /*0bd0*/  IMAD.IADD R6, R3, 0x1, -R8 ;  /* 0x0000000103067824 */ /* 0x009fd000078e0a08 */
[----:B-----5:R-:W-:Y:S05]  /*0be0*/  CALL.REL.NOINC `($_Z12expand_level8GPU_Data$_Z20device_bsearch_arrayPiii) ;  /* 0x00000118000c7944 */ /* 0x020fea0003c00000 */
[CC--:B------:R-:W-:Y:S01]  /*0bf0*/  IADD3 R11, P0, PT, R52.reuse, R2.reuse, RZ ;  /* 0x00000002340b7210 */ /* 0x0c0fe20007f1e0ff */
[----:B------:R-:W-:Y:S01]  /*0c00*/  IMAD.U32 R6, RZ, RZ, UR42 ;  /* 0x0000002aff067e24 */ /* 0x000fe2000f8e00ff */
[----:B------:R-:W-:Y:S01]  /*0c10*/  SHF.R.S32.HI R3, RZ, 0x1f, R2 ;  /* 0x0000001fff037819 */ /* 0x000fe20000011402 */
[----:B------:R-:W-:Y:S01]  /*0c20*/  IMAD.U32 R7, RZ, RZ, UR43 ;  /* 0x0000002bff077e24 */ /* 0x000fe2000f8e00ff */
[----:B------:R-:W-:Y:S01]  /*0c30*/  IADD3 R27, P1, PT, R52, R2, RZ ;  /* 0x00000002341b7210 */ /* 0x000fe20007f3e0ff */
[----:B------:R-:W0:Y:S02]  /*0c40*/  LDCU.64 UR4, c[0x0][0x478] ;  /* 0x00008f00ff0477ac */ /* 0x000e240008000a00 */
[----:B------:R-:W-:Y:S01]  /*0c50*/  IMAD.X R0, R53, 0x1, R3, P0 ;  /* 0x0000000135007824 */ /* 0x000fe200000e0603 */
[----:B------:R-:W-:Y:S01]  /*0c60*/  ISETP.NE.AND P0, PT, R4, -0x1, PT ;  /* 0xffffffff0400780c */ /* 0x000fe20003f05270 */
[----:B------:R-:W-:-:S04]  /*0c70*/  IMAD.WIDE.U32 R10, R11, 0x14, R6 ;  /* 0x000000140b0a7825 */ /* 0x000fc800078e0006 */
[----:B------:R-:W-:-:S04]  /*0c80*/  IMAD R5, R0, 0x14, RZ ;  /* 0x0000001400057824 */ /* 0x000fc800078e02ff */
[----:B------:R-:W-:-:S05]  /*0c90*/  IMAD.IADD R11, R11, 0x1, R5 ;  /* 0x000000010b0b7824 */ /* 0x000fca00078e0205 */
[----:B------:R-:W2:Y:S01]  /*0ca0*/  @P0 LDG.E R0, desc[UR38][R10.64+0xc] ;  /* 0x00000c260a000981 */ /* 0x000ea2000c1e1900 */
[----:B------:R-:W-:Y:S02]  /*0cb0*/  IMAD.U32 R4, RZ, RZ, UR42 ;  /* 0x0000002aff047e24 */ /* 0x000fe4000f8e00ff */
[----:B------:R-:W-:Y:S02]  /*0cc0*/  IMAD.U32 R5, RZ, RZ, UR43 ;  /* 0x0000002bff057e24 */ /* 0x000fe4000f8e00ff */
[----:B------:R-:W-:Y:S02]  /*0cd0*/  IMAD.X R3, R53, 0x1, R3, P1 ;  /* 0x0000000135037824 */ /* 0x000fe400008e0603 */
[----:B------:R-:W-:-:S04]  /*0ce0*/  IMAD.WIDE.U32 R26, R27, 0x14, R4 ;  /* 0x000000141b1a7825 */ /* 0x000fc800078e0004 */
[----:B------:R-:W-:-:S04]  /*0cf0*/  IMAD R5, R3, 0x14, RZ ;  /* 0x0000001403057824 */ /* 0x000fc800078e02ff */
[----:B------:R-:W-:Y:S02]  /*0d00*/  IMAD.IADD R27, R27, 0x1, R5 ;  /* 0x000000011b1b7824 */ /* 0x000fe400078e0205 */
[----:B--2---:R-:W-:-:S05]  /*0d10*/  @P0 VIADD R0, R0, 0xffffffff ;  /* 0xffffffff00000836 */ /* 0x004fca0000000000 */
[----:B------:R1:W-:Y:S04]  /*0d20*/  @P0 STG.E desc[UR38][R10.64+0xc], R0 ;  /* 0x00000c000a000986 */ /* 0x0003e8000c101926 */
[----:B------:R-:W0:Y:S04]  /*0d30*/  LDG.E.64 R8, desc[UR38][R28.64] ;  /* 0x000000261c087981 */ /* 0x000e28000c1e1b00 */
[----:B------:R-:W2:Y:S04]  /*0d40*/  LDG.E R3, desc[UR38][R28.64+0x8] ;  /* 0x000008261c037981 */ /* 0x000ea8000c1e1900 */
[----:B------:R1:W5:Y:S01]  /*0d50*/  LDG.E R7, desc[UR38][R26.64] ;  /* 0x000000261a077981 */ /* 0x000362000c1e1900 */
[----:B------:R-:W-:Y:S01]  /*0d60*/  MOV R20, 0xdc0 ;  /* 0x00000dc000147802 */ /* 0x000fe20000000f00 */
[----:B------:R-:W-:Y:S01]  /*0d70*/  IMAD.MOV.U32 R21, RZ, RZ, 0x0 ;  /* 0x00000000ff157424 */ /* 0x000fe200078e00ff */
[----:B0-----:R-:W-:Y:S01]  /*0d80*/  LEA R4, P0, R8, UR4, 0x2 ;  /* 0x0000000408047c11 */ /* 0x001fe2000f8010ff */
[----:B--2---:R-:W-:-:S03]  /*0d90*/  IMAD.IADD R6, R3, 0x1, -R8 ;  /* 0x0000000103067824 */ /* 0x004fc600078e0a08 */
[----:B-1----:R-:W-:-:S09]  /*0da0*/  LEA.HI.X R5, R8, UR5, R9, 0x2, P0 ;  /* 0x0000000508057c11 */ /* 0x002fd200080f1409 */
[----:B-----5:R-:W-:Y:S05]  /*0db0*/  CALL.REL.NOINC `($_Z12expand_level8GPU_Data$_Z20device_bsearch_arrayPiii) ;  /* 0x0000011400987944 */ /* 0x020fea0003c00000 */
[----:B------:R-:W-:Y:S01]  /*0dc0*/  ISETP.NE.AND P0, PT, R4, -0x1, PT ;  /* 0xffffffff0400780c */ /* 0x000fe20003f05270 */
[----:B------:R-:W-:-:S12]  /*0dd0*/  BSSY.RECONVERGENT B0, `(.L_x_73) ;  /* 0x0000005000007945 */ /* 0x000fd80003800200 */
[----:B------:R-:W-:Y:S05]  /*0de0*/  @!P0 BRA `(.L_x_74) ;  /* 0x00000000000c8947 */ /* 0x000fea0003800000 */
[----:B------:R-:W2:Y:S02]  /*0df0*/  LDG.E R0, desc[UR38][R26.64+0x10] ;  /* 0x000010261a007981 */ /* 0x000ea4000c1e1900 */
[----:B--2---:R-:W-:-:S05]  /*0e00*/  VIADD R3, R0, 0xffffffff ;  /* 0xffffffff00037836 */ /* 0x004fca0000000000 */
[----:B------:R0:W-:Y:S02]  /*0e10*/  STG.E desc[UR38][R26.64+0x10], R3 ;  /* 0x000010031a007986 */ /* 0x0001e4000c101926 */
.L_x_74:
[----:B------:R-:W-:Y:S05]  /*0e20*/  BSYNC.RECONVERGENT B0 ;  /* 0x0000000000007941 */ /* 0x000fea0003800200 */
.L_x_73:
[----:B------:R-:W-:-:S05]  /*0e30*/  VIADD R2, R2, 0x20 ;  /* 0x0000002002027836 */ /* 0x000fca0000000000 */
[----:B------:R-:W-:-:S13]  /*0e40*/  ISETP.GE.AND P0, PT, R2, R17, PT ;  /* 0x000000110200720c */ /* 0x000fda0003f06270 */
[----:B------:R-:W-:Y:S05]  /*0e50*/  @!P0 BRA `(.L_x_75) ;  /* 0xfffffffc001c8947 */ /* 0x000fea000383ffff */
.L_x_72:
[----:B------:R-:W-:Y:S05]  /*0e60*/  BSYNC.RECONVERGENT B7 ;  /* 0x0000000000077941 */ /* 0x000fea0003800200 */
.L_x_71:
[----:B------:R-:W-:Y:S01]  /*0e70*/  UMOV UR4, 0xffffffff ;  /* 0xffffffff00047882 */ /* 0x000fe20000000000 */
[----:B------:R-:W-:Y:S02]  /*0e80*/  IMAD.IADD R11, R38, 0x1, -R19 ;  /* 0x00000001260b7824 */ /* 0x000fe400078e0a13 */
[----:B------:R-:W-:Y:S05]  /*0e90*/  BRA.DIV UR4, `(.L_x_76) ;  /* 0x000000e204447947 */ /* 0x000fea000b800000 */
[----:B------:R-:W-:Y:S01]  /*0ea0*/  NOP ;  /* 0x0000000000007918 */ /* 0x000fe20000000000 */
.L_x_621:
[----:B-1----:R-:W1:Y:S01]  /*0eb0*/  LDS R0, [R37+0x140] ;  /* 0x0001400025007984 */ /* 0x002e620000000800 */
[----:B------:R-:W-:Y:S01]  /*0ec0*/  BSSY.RECONVERGENT B0, `(.L_x_77) ;  /* 0x0000032000007945 */ /* 0x000fe20003800200 */
[----:B------:R-:W-:Y:S02]  /*0ed0*/  PLOP3.LUT P5, PT, PT, PT, PT, 0x8, 0x80 ;  /* 0x000000000080781c */ /* 0x000fe40003fae170 */
[----:B-1----:R-:W-:-:S13]  /*0ee0*/  ISETP.GE.AND P0, PT, R11, R0, PT ;  /* 0x000000000b00720c */ /* 0x002fda0003f06270 */
[----:B------:R-:W-:Y:S05]  /*0ef0*/  @P0 BRA `(.L_x_78) ;  /* 0x0000000000b80947 */ /* 0x000fea0003800000 */
[----:B0-----:R-:W0:Y:S08]  /*0f00*/  LDC.64 R2, c[0x0][0x420] ;  /* 0x00010800ff027b82 */ /* 0x001e300000000a00 */
[----:B------:R-:W1:Y:S01]  /*0f10*/  LDC.64 R6, c[0x0][0x418] ;  /* 0x00010600ff067b82 */ /* 0x000e620000000a00 */
[----:B0-----:R0:W1:Y:S07]  /*0f20*/  LDG.E R9, desc[UR38][R2.64] ;  /* 0x0000002602097981 */ /* 0x00106e000c1e1900 */
[----:B------:R-:W2:Y:S01]  /*0f30*/  S2UR UR5, SR_CgaCtaId ;  /* 0x00000000000579c3 */ /* 0x000ea20000008800 */
[----:B------:R-:W-:-:S04]  /*0f40*/  SHF.R.S32.HI R4, RZ, 0x5, R24 ;  /* 0x00000005ff047819 */ /* 0x000fc80000011418 */
[----:B------:R-:W-:Y:S01]  /*0f50*/  LEA.HI R5, R4, R4, RZ, 0x4 ;  /* 0x0000000404057211 */ /* 0x000fe200078f20ff */
[----:B------:R-:W-:-:S03]  /*0f60*/  UMOV UR4, 0x400 ;  /* 0x0000040000047882 */ /* 0x000fc60000000000 */
[----:B------:R-:W-:-:S05]  /*0f70*/  LOP3.LUT R5, R5, 0xfffffff0, RZ, 0xc0, !PT ;  /* 0xfffffff005057812 */ /* 0x000fca00078ec0ff */
[----:B------:R-:W-:Y:S01]  /*0f80*/  IMAD.IADD R5, R4, 0x1, -R5 ;  /* 0x0000000104057824 */ /* 0x000fe200078e0a05 */
[----:B--2---:R-:W-:-:S06]  /*0f90*/  ULEA UR4, UR5, UR4, 0x18 ;  /* 0x0000000405047291 */ /* 0x004fcc000f8ec0ff */
[----:B0-----:R-:W-:Y:S02]  /*0fa0*/  LEA R2, R5, UR4, 0x3 ;  /* 0x0000000405027c11 */ /* 0x001fe4000f8e18ff */
[----:B------:R-:W0:Y:S04]  /*0fb0*/  LDC.64 R4, c[0x0][0x418] ;  /* 0x00010600ff047b82 */ /* 0x000e280000000a00 */
[----:B------:R-:W2:Y:S01]  /*0fc0*/  LDS.64 R2, [R2] ;  /* 0x0000000002027984 */ /* 0x000ea20000000a00 */
[----:B-1----:R-:W-:-:S05]  /*0fd0*/  IMAD.WIDE R6, R9, 0x4, R6 ;  /* 0x0000000409067825 */ /* 0x002fca00078e0206 */
[----:B0-2---:R1:W5:Y:S02]  /*0fe0*/  LDG.E R8, desc[UR38][R6.64] ;  /* 0x0000002606087981 */ /* 0x005364000c1e1900 */
.L_x_81:
[----:B------:R-:W-:Y:S01]  /*0ff0*/  IADD3 R13, P0, PT, R2, R11, RZ ;  /* 0x0000000b020d7210 */ /* 0x000fe20007f1e0ff */
[----:B-1----:R-:W-:Y:S02]  /*1000*/  IMAD.U32 R6, RZ, RZ, UR42 ;  /* 0x0000002aff067e24 */ /* 0x002fe4000f8e00ff */
[----:B0-----:R-:W-:Y:S01]  /*1010*/  IMAD.U32 R7, RZ, RZ, UR43 ;  /* 0x0000002bff077e24 */ /* 0x001fe2000f8e00ff */
[----:B------:R-:W-:Y:S01]  /*1020*/  LEA.HI.X.SX32 R10, R11, R3, 0x1, P0 ;  /* 0x000000030b0a7211 */ /* 0x000fe200000f0eff */
[----:B------:R-:W-:-:S04]  /*1030*/  IMAD.WIDE.U32 R6, R13, 0x14, R6 ;  /* 0x000000140d067825 */ /* 0x000fc800078e0006 */
[----:B------:R-:W-:-:S04]  /*1040*/  IMAD R13, R10, 0x14, RZ ;  /* 0x000000140a0d7824 */ /* 0x000fc800078e02ff */
[----:B------:R-:W-:-:S05]  /*1050*/  IMAD.IADD R7, R7, 0x1, R13 ;  /* 0x0000000107077824 */ /* 0x000fca00078e020d */
[----:B------:R-:W2:Y:S04]  /*1060*/  LDG.E R10, desc[UR38][R6.64+0x8] ;  /* 0x00000826060a7981 */ /* 0x000ea8000c1e1900 */
[----:B------:R-:W2:Y:S01]  /*1070*/  LDG.E R15, desc[UR38][R6.64+0xc] ;  /* 0x00000c26060f7981 */ /* 0x000ea2000c1e1900 */
[----:B------:R-:W-:Y:S01]  /*1080*/  PLOP3.LUT P5, PT, PT, PT, PT, 0x80, 0x8 ;  /* 0x000000000008781c */ /* 0x000fe20003faf070 */
[----:B--2---:R-:W-:-:S05]  /*1090*/  IMAD.IADD R17, R10, 0x1, R15 ;  /* 0x000000010a117824 */ /* 0x004fca00078e020f */
[----:B-----5:R-:W-:-:S13]  /*10a0*/  ISETP.GE.AND P0, PT, R17, R8, PT ;  /* 0x000000081100720c */ /* 0x020fda0003f06270 */
[----:B------:R-:W-:Y:S05]  /*10b0*/  @!P0 BRA `(.L_x_78) ;  /* 0x0000000000488947 */ /* 0x000fea0003800000 */
[----:B------:R-:W2:Y:S01]  /*10c0*/  LDG.E R6, desc[UR38][R6.64+0x10] ;  /* 0x0000102606067981 */ /* 0x000ea2000c1e1900 */
[----:B------:R-:W-:-:S05]  /*10d0*/  VIADD R13, R9, 0xffffffff ;  /* 0xffffffff090d7836 */ /* 0x000fca0000000000 */
[----:B--2---:R-:W-:-:S13]  /*10e0*/  ISETP.GE.AND P0, PT, R6, R13, PT ;  /* 0x0000000d0600720c */ /* 0x004fda0003f06270 */
[----:B------:R-:W-:Y:S05]  /*10f0*/  @!P0 BRA `(.L_x_78) ;  /* 0x0000000000388947 */ /* 0x000fea0003800000 */
[----:B------:R-:W-:Y:S01]  /*1100*/  IMAD.IADD R7, R0, 0x1, R15 ;  /* 0x0000000100077824 */ /* 0x000fe200078e020f */
[----:B------:R-:W-:Y:S01]  /*1110*/  BSSY.RECONVERGENT B1, `(.L_x_79) ;  /* 0x0000006000017945 */ /* 0x000fe20003800200 */
[----:B------:R-:W-:-:S03]  /*1120*/  IMAD.MOV.U32 R6, RZ, RZ, R8 ;  /* 0x000000ffff067224 */ /* 0x000fc600078e0008 */
[----:B------:R-:W-:-:S13]  /*1130*/  ISETP.GE.AND P0, PT, R7, R9, PT ;  /* 0x000000090700720c */ /* 0x000fda0003f06270 */
[----:B------:R-:W-:Y:S05]  /*1140*/  @!P0 BRA `(.L_x_80) ;  /* 0x0000000000088947 */ /* 0x000fea0003800000 */
[----:B------:R-:W-:-:S06]  /*1150*/  IMAD.WIDE R6, R7, 0x4, R4 ;  /* 0x0000000407067825 */ /* 0x000fcc00078e0204 */
[----:B------:R0:W5:Y:S02]  /*1160*/  LDG.E R6, desc[UR38][R6.64] ;  /* 0x0000002606067981 */ /* 0x000164000c1e1900 */
.L_x_80:
[----:B------:R-:W-:Y:S05]  /*1170*/  BSYNC.RECONVERGENT B1 ;  /* 0x0000000000017941 */ /* 0x000fea0003800200 */
.L_x_79:
[----:B-----5:R-:W-:-:S13]  /*1180*/  ISETP.GE.AND P0, PT, R17, R6, PT ;  /* 0x000000061100720c */ /* 0x020fda0003f06270 */
[----:B------:R-:W-:Y:S05]  /*1190*/  @!P0 BRA `(.L_x_78) ;  /* 0x0000000000108947 */ /* 0x000fea0003800000 */
[----:B------:R-:W-:-:S05]  /*11a0*/  VIADD R11, R11, 0x20 ;  /* 0x000000200b0b7836 */ /* 0x000fca0000000000 */
[----:B------:R-:W-:-:S13]  /*11b0*/  ISETP.GE.AND P0, PT, R11, R0, PT ;  /* 0x000000000b00720c */ /* 0x000fda0003f06270 */
[----:B------:R-:W-:Y:S05]  /*11c0*/  @!P0 BRA `(.L_x_81) ;  /* 0xfffffffc00888947 */ /* 0x000fea000383ffff */
[----:B------:R-:W-:-:S13]  /*11d0*/  PLOP3.LUT P5, PT, PT, PT, PT, 0x8, 0x80 ;  /* 0x000000000080781c */ /* 0x000fda0003fae170 */
.L_x_78:
[----:B------:R-:W-:Y:S05]  /*11e0*/  BSYNC.RECONVERGENT B0 ;  /* 0x0000000000007941 */ /* 0x000fea0003800200 */
.L_x_77:
[----:B------:R-:W-:-:S03]  /*11f0*/  UMOV UR4, 0xffffffff ;  /* 0xffffffff00047882 */ /* 0x000fc60000000000 */
[----:B------:R-:W-:Y:S05]  /*1200*/  BRA.DIV UR4, `(.L_x_82) ;  /* 0x000000de04847947 */ /* 0x000fea000b800000 */
[----:B------:R-:W-:-:S13]  /*1210*/  VOTE.ANY P5, P5 ;  /* 0x0000000000ff7806 */ /* 0x000fda00028a0100 */
.L_x_624:
[----:B------:R-:W-:Y:S05]  /*1220*/  @P5 BREAK B6 ;  /* 0x0000000000065942 */ /* 0x000fea0003800000 */
[----:B------:R-:W-:Y:S05]  /*1230*/  @P5 BRA `(.L_x_67) ;  /* 0x000000d000bc5947 */ /* 0x000fea0003800000 */
.L_x_69:
[----:B------:R-:W-:Y:S05]  /*1240*/  BSYNC B6 ;  /* 0x0000000000067941 */ /* 0x000fea0003800000 */
.L_x_68:
[C---:B------:R-:W-:Y:S01]  /*1250*/  LOP3.LUT R16, R38.reuse, 0x1f, RZ, 0xc0, !PT ;  /* 0x0000001f26107812 */ /* 0x040fe200078ec0ff */
[----:B------:R-:W-:Y:S01]  /*1260*/  UMOV UR4, 0xffffffff ;  /* 0xffffffff00047882 */ /* 0x000fe20000000000 */
[----:B------:R-:W-:Y:S01]  /*1270*/  SHF.R.S32.HI R0, RZ, 0x5, R24 ;  /* 0x00000005ff007819 */ /* 0x000fe20000011418 */
[----:B------:R-:W-:Y:S01]  /*1280*/  IMAD.IADD R17, R38, 0x1, -R19 ;  /* 0x0000000126117824 */ /* 0x000fe200078e0a13 */
[----:B------:R-:W-:-:S13]  /*1290*/  ISETP.NE.AND P0, PT, R16, RZ, PT ;  /* 0x000000ff1000720c */ /* 0x000fda0003f05270 */
[----:B------:R-:W1:Y:S04]  /*12a0*/  @!P0 LDS R2, [R37+0x140] ;  /* 0x0001400025028984 */ /* 0x000e680000000800 */
[----:B------:R-:W2:Y:S04]  /*12b0*/  @!P0 LDS R4, [R37+0x180] ;  /* 0x0001800025048984 */ /* 0x000ea80000000800 */
[----:B------:R-:W3:Y:S04]  /*12c0*/  @!P0 LDS R6, [R37+0x100] ;  /* 0x0001000025068984 */ /* 0x000ee80000000800 */
[----:B-1----:R1:W-:Y:S04]  /*12d0*/  @!P0 STS [R37+0x200], R2 ;  /* 0x0002000225008388 */ /* 0x0023e80000000800 */
[----:B--2---:R1:W-:Y:S04]  /*12e0*/  @!P0 STS [R37+0x240], R4 ;  /* 0x0002400425008388 */ /* 0x0043e80000000800 */
[----:B---3--:R1:W-:Y:S01]  /*12f0*/  @!P0 STS [R37+0x280], R6 ;  /* 0x0002800625008388 */ /* 0x0083e20000000800 */
[----:B------:R-:W-:Y:S05]  /*1300*/  BRA.DIV UR4, `(.L_x_83) ;  /* 0x000000de04647947 */ /* 0x000fea000b800000 */
[----:B------:R-:W-:Y:S01]  /*1310*/  NOP ;  /* 0x0000000000007918 */ /* 0x000fe20000000000 */
.L_x_627:
[----:B-1----:R-:W1:Y:S01]  /*1320*/  LDS R6, [R37+0x280] ;  /* 0x0002800025067984 */ /* 0x002e620000000800 */
[----:B------:R-:W-:Y:S01]  /*1330*/  BSSY.RECONVERGENT B0, `(.L_x_84) ;  /* 0x000002c000007945 */ /* 0x000fe20003800200 */
[----:B-1----:R-:W-:-:S13]  /*1340*/  ISETP.GT.AND P1, PT, R6, 0x32, PT ;  /* 0x000000320600780c */ /* 0x002fda0003f24270 */
[----:B------:R-:W-:Y:S05]  /*1350*/  @P1 BRA `(.L_x_85) ;  /* 0x0000000000801947 */ /* 0x000fea0003800000 */
[----:B------:R-:W1:Y:S01]  /*1360*/  S2R R5, SR_CgaCtaId ;  /* 0x0000000000057919 */ /* 0x000e620000008800 */
[----:B------:R-:W-:Y:S02]  /*1370*/  LEA.HI R2, R0, R0, RZ, 0x4 ;  /* 0x0000000000027211 */ /* 0x000fe400078f20ff */
[----:B------:R-:W-:Y:S01]  /*1380*/  MOV R4, 0x400 ;  /* 0x0000040000047802 */ /* 0x000fe20000000f00 */
[----:B0-----:R-:W0:Y:S01]  /*1390*/  S2R R7, SR_SWINHI ;  /* 0x0000000000077919 */ /* 0x001e220000002f00 */
[----:B------:R-:W-:Y:S02]  /*13a0*/  LOP3.LUT R3, R2, 0xfffffff0, RZ, 0xc0, !PT ;  /* 0xfffffff002037812 */ /* 0x000fe400078ec0ff */
[----:B------:R-:W-:Y:S02]  /*13b0*/  ISETP.GE.AND P1, PT, R17, R6, PT ;  /* 0x000000061100720c */ /* 0x000fe40003f26270 */
[----:B-1----:R-:W-:Y:S01]  /*13c0*/  LEA R2, R5, R4, 0x18 ;  /* 0x0000000405027211 */ /* 0x002fe200078ec0ff */
[----:B------:R-:W-:-:S03]  /*13d0*/  IMAD.IADD R4, R0, 0x1, -R3 ;  /* 0x0000000100047824 */ /* 0x000fc600078e0a03 */
[----:B------:R-:W-:Y:S02]  /*13e0*/  MOV R2, R2 ;  /* 0x0000000200027202 */ /* 0x000fe40000000f00 */
[----:B0-----:R-:W-:Y:S01]  /*13f0*/  MOV R3, R7 ;  /* 0x0000000700037202 */ /* 0x001fe20000000f00 */
[----:B------:R-:W-:-:S04]  /*1400*/  IMAD R7, R4, 0x32, RZ ;  /* 0x0000003204077824 */ /* 0x000fc800078e02ff */
[----:B------:R-:W-:-:S04]  /*1410*/  IMAD.WIDE R4, R7, 0x14, R2 ;  /* 0x0000001407047825 */ /* 0x000fc800078e0202 */
[----:B------:R-:W-:Y:S01]  /*1420*/  IMAD.WIDE R2, R7, 0x4, R2 ;  /* 0x0000000407027825 */ /* 0x000fe200078e0202 */
[----:B------:R-:W-:Y:S02]  /*1430*/  IADD3 R54, P2, PT, R4, 0x2c0, RZ ;  /* 0x000002c004367810 */ /* 0x000fe40007f5e0ff */
[----:B------:R-:W-:-:S03]  /*1440*/  IADD3 R52, P3, PT, R2, 0x4140, RZ ;  /* 0x0000414002347810 */ /* 0x000fc60007f7e0ff */
[----:B------:R-:W-:Y:S02]  /*1450*/  IMAD.X R55, RZ, RZ, R5, P2 ;  /* 0x000000ffff377224 */ /* 0x000fe400010e0605 */
[----:B------:R-:W-:Y:S01]  /*1460*/  IMAD.X R53, RZ, RZ, R3, P3 ;  /* 0x000000ffff357224 */ /* 0x000fe200018e0603 */
[----:B------:R-:W-:Y:S07]  /*1470*/  @P1 BRA `(.L_x_86) ;  /* 0x00000000005c1947 */ /* 0x000fee0003800000 */
[----:B------:R-:W0:Y:S01]  /*1480*/  S2R R4, SR_CgaCtaId ;  /* 0x0000000000047919 */ /* 0x000e220000008800 */
[----:B------:R-:W-:Y:S01]  /*1490*/  MOV R3, 0x400 ;  /* 0x0000040000037802 */ /* 0x000fe20000000f00 */
[----:B------:R-:W-:Y:S01]  /*14a0*/  BSSY.RECONVERGENT B1, `(.L_x_87) ;  /* 0x000000a000017945 */ /* 0x000fe20003800200 */
[----:B------:R-:W-:Y:S02]  /*14b0*/  IMAD.MOV.U32 R2, RZ, RZ, R17 ;  /* 0x000000ffff027224 */ /* 0x000fe400078e0011 */
[----:B0-----:R-:W-:-:S07]  /*14c0*/  LEA R4, R4, R3, 0x18 ;  /* 0x0000000304047211 */ /* 0x001fce00078ec0ff */
.L_x_88:
[----:B------:R-:W-:Y:S02]  /*14d0*/  IMAD.IADD R3, R7, 0x1, R2 ;  /* 0x0000000107037824 */ /* 0x000fe400078e0202 */
[----:B------:R-:W-:Y:S02]  /*14e0*/  VIADD R2, R2, 0x20 ;  /* 0x0000002002027836 */ /* 0x000fe40000000000 */
[----:B------:R-:W-:-:S05]  /*14f0*/  IMAD R3, R3, 0x4, R4 ;  /* 0x0000000403037824 */ /* 0x000fca00078e0204 */
[----:B------:R-:W-:Y:S04]  /*1500*/  STS [R3+0x4140], RZ ;  /* 0x004140ff03007388 */ /* 0x000fe80000000800 */
[----:B------:R-:W0:Y:S02]  /*1510*/  LDS R6, [R37+0x280] ;  /* 0x0002800025067984 */ /* 0x000e240000000800 */
[----:B0-----:R-:W-:-:S13]  /*1520*/  ISETP.GE.AND P1, PT, R2, R6, PT ;  /* 0x000000060200720c */ /* 0x001fda0003f26270 */
[----:B------:R-:W-:Y:S05]  /*1530*/  @!P1 BRA `(.L_x_88) ;  /* 0xfffffffc00e49947 */ /* 0x000fea000383ffff */
[----:B------:R-:W-:Y:S05]  /*1540*/  BSYNC.RECONVERGENT B1 ;  /* 0x0000000000017941 */ /* 0x000fea0003800200 */
.L_x_87:
[----:B------:R-:W-:Y:S05]  /*1550*/  BRA `(.L_x_86) ;  /* 0x0000000000247947 */ /* 0x000fea0003800000 */
.L_x_85:
[----:B0-----:R-:W0:Y:S01]  /*1560*/  LDC.64 R2, c[0x0][0x3e8] ;  /* 0x0000fa00ff027b82 */ /* 0x001e220000000a00 */
[----:B------:R-:W-:-:S07]  /*1570*/  IMAD R7, R0, 0x9c40, RZ ;  /* 0x00009c4000077824 */ /* 0x000fce00078e02ff */
[----:B------:R-:W1:Y:S01]  /*1580*/  LDC.64 R4, c[0x0][0x3f0] ;  /* 0x0000fc00ff047b82 */ /* 0x000e620000000a00 */
[----:B0-----:R-:W-:-:S04]  /*1590*/  IMAD.WIDE R2, R7, 0x14, R2 ;  /* 0x0000001407027825 */ /* 0x001fc800078e0202 */
[----:B------:R-:W-:Y:S02]  /*15a0*/  IMAD.MOV.U32 R54, RZ, RZ, R2 ;  /* 0x000000ffff367224 */ /* 0x000fe400078e0002 */
[----:B------:R-:W-:Y:S02]  /*15b0*/  IMAD.MOV.U32 R55, RZ, RZ, R3 ;  /* 0x000000ffff377224 */ /* 0x000fe400078e0003 */
[----:B-1----:R-:W-:-:S04]  /*15c0*/  IMAD.WIDE R4, R7, 0x4, R4 ;  /* 0x0000000407047825 */ /* 0x002fc800078e0204 */
[----:B------:R-:W-:Y:S02]  /*15d0*/  IMAD.MOV.U32 R52, RZ, RZ, R4 ;  /* 0x000000ffff347224 */ /* 0x000fe400078e0004 */
[----:B------:R-:W-:-:S07]  /*15e0*/  IMAD.MOV.U32 R53, RZ, RZ, R5 ;  /* 0x000000ffff357224 */ /* 0x000fce00078e0005 */
.L_x_86:
[----:B------:R-:W-:Y:S05]  /*15f0*/  BSYNC.RECONVERGENT B0 ;  /* 0x0000000000007941 */ /* 0x000fea0003800200 */
.L_x_84:
[----:B------:R-:W-:Y:S01]  /*1600*/  ISETP.GE.AND P1, PT, R17, R6, PT ;  /* 0x000000061100720c */ /* 0x000fe20003f26270 */
[----:B------:R-:W-:-:S12]  /*1610*/  BSSY.RECONVERGENT B0, `(.L_x_89) ;  /* 0x0000023000007945 */ /* 0x000fd80003800200 */
[----:B------:R-:W-:Y:S05]  /*1620*/  @P1 BRA `(.L_x_90) ;  /* 0x0000000000841947 */ /* 0x000fea0003800000 */
[----:B------:R-:W-:Y:S01]  /*1630*/  BSSY.RECONVERGENT B1, `(.L_x_90) ;  /* 0x0000020000017945 */ /* 0x000fe20003800200 */
[----:B------:R-:W-:-:S07]  /*1640*/  IMAD.MOV.U32 R7, RZ, RZ, R17 ;  /* 0x000000ffff077224 */ /* 0x000fce00078e0011 */
.L_x_91:
[----:B------:R-:W0:Y:S01]  /*1650*/  S2UR UR5, SR_CgaCtaId ;  /* 0x00000000000579c3 */ /* 0x000e220000008800 */
[----:B------:R-:W-:Y:S01]  /*1660*/  LEA.HI R2, R0, R0, RZ, 0x4 ;  /* 0x0000000000027211 */ /* 0x000fe200078f20ff */
[----:B------:R-:W-:Y:S01]  /*1670*/  UMOV UR4, 0x400 ;  /* 0x0000040000047882 */ /* 0x000fe20000000000 */
[----:B------:R-:W-:Y:S02]  /*1680*/  IMAD.U32 R4, RZ, RZ, UR42 ;  /* 0x0000002aff047e24 */ /* 0x000fe4000f8e00ff */
[----:B------:R-:W-:Y:S01]  /*1690*/  LOP3.LUT R3, R2, 0xfffffff0, RZ, 0xc0, !PT ;  /* 0xfffffff002037812 */ /* 0x000fe200078ec0ff */
[----:B------:R-:W-:-:S04]  /*16a0*/  IMAD.U32 R5, RZ, RZ, UR43 ;  /* 0x0000002bff057e24 */ /* 0x000fc8000f8e00ff */
[----:B------:R-:W-:Y:S01]  /*16b0*/  IMAD.IADD R3, R0, 0x1, -R3 ;  /* 0x0000000100037824 */ /* 0x000fe200078e0a03 */
[----:B0-----:R-:W-:-:S06]  /*16c0*/  ULEA UR4, UR5, UR4, 0x18 ;  /* 0x0000000405047291 */ /* 0x001fcc000f8ec0ff */
[----:B------:R-:W-:-:S05]  /*16d0*/  LEA R6, R3, UR4, 0x3 ;  /* 0x0000000403067c11 */ /* 0x000fca000f8e18ff */
[----:B------:R-:W0:Y:S02]  /*16e0*/  LDS.64 R2, [R6] ;  /* 0x0000000006027984 */ /* 0x000e240000000a00 */
[----:B0-----:R-:W-:-:S04]  /*16f0*/  IADD3 R9, P1, PT, R2, R7, RZ ;  /* 0x0000000702097210 */ /* 0x001fc80007f3e0ff */
[----:B------:R-:W-:Y:S01]  /*1700*/  LEA.HI.X.SX32 R2, R7, R3, 0x1, P1 ;  /* 0x0000000307027211 */ /* 0x000fe200008f0eff */
[----:B------:R-:W-:-:S04]  /*1710*/  IMAD.WIDE.U32 R4, R9, 0x14, R4 ;  /* 0x0000001409047825 */ /* 0x000fc800078e0004 */
[----:B------:R-:W-:-:S04]  /*1720*/  IMAD R3, R2, 0x14, RZ ;  /* 0x0000001402037824 */ /* 0x000fc800078e02ff */
[----:B------:R-:W-:-:S05]  /*1730*/  IMAD.IADD R5, R5, 0x1, R3 ;  /* 0x0000000105057824 */ /* 0x000fca00078e0203 */
[----:B------:R-:W2:Y:S04]  /*1740*/  LDG.E R9, desc[UR38][R4.64] ;  /* 0x0000002604097981 */ /* 0x000ea8000c1e1900 */
[----:B------:R-:W3:Y:S04]  /*1750*/  LDG.E R11, desc[UR38][R4.64+0x4] ;  /* 0x00000426040b7981 */ /* 0x000ee8000c1e1900 */
[----:B------:R-:W4:Y:S04]  /*1760*/  LDG.E R13, desc[UR38][R4.64+0x8] ;  /* 0x00000826040d7981 */ /* 0x000f28000c1e1900 */
[----:B------:R-:W5:Y:S04]  /*1770*/  LDG.E R15, desc[UR38][R4.64+0xc] ;  /* 0x00000c26040f7981 */ /* 0x000f68000c1e1900 */
[----:B------:R-:W5:Y:S01]  /*1780*/  LDG.E R21, desc[UR38][R4.64+0x10] ;  /* 0x0000102604157981 */ /* 0x000f62000c1e1900 */
[----:B------:R-:W-:-:S04]  /*1790*/  IMAD.WIDE R2, R7, 0x14, R54 ;  /* 0x0000001407027825 */ /* 0x000fc800078e0236 */
[----:B------:R-:W-:Y:S01]  /*17a0*/  VIADD R7, R7, 0x20 ;  /* 0x0000002007077836 */ /* 0x000fe20000000000 */
[----:B--2---:R-:W-:Y:S04]  /*17b0*/  ST.E desc[UR38][R2.64], R9 ;  /* 0x0000000902007985 */ /* 0x004fe8000c101926 */
[----:B---3--:R-:W-:Y:S04]  /*17c0*/  ST.E desc[UR38][R2.64+0x4], R11 ;  /* 0x0000040b02007985 */ /* 0x008fe8000c101926 */
[----:B----4-:R-:W-:Y:S04]  /*17d0*/  ST.E desc[UR38][R2.64+0x8], R13 ;  /* 0x0000080d02007985 */ /* 0x010fe8000c101926 */
[----:B-----5:R-:W-:Y:S04]  /*17e0*/  ST.E desc[UR38][R2.64+0xc], R15 ;  /* 0x00000c0f02007985 */ /* 0x020fe8000c101926 */
[----:B------:R-:W-:Y:S04]  /*17f0*/  ST.E desc[UR38][R2.64+0x10], R21 ;  /* 0x0000101502007985 */ /* 0x000fe8000c101926 */
[----:B------:R-:W0:Y:S02]  /*1800*/  LDS R6, [R37+0x280] ;  /* 0x0002800025067984 */ /* 0x000e240000000800 */
[----:B0-----:R-:W-:-:S13]  /*1810*/  ISETP.GE.AND P1, PT, R7, R6, PT ;  /* 0x000000060700720c */ /* 0x001fda0003f26270 */
[----:B------:R-:W-:Y:S05]  /*1820*/  @!P1 BRA `(.L_x_91) ;  /* 0xfffffffc00889947 */ /* 0x000fea000383ffff */
[----:B------:R-:W-:Y:S05]  /*1830*/  BSYNC.RECONVERGENT B1 ;  /* 0x0000000000017941 */ /* 0x000fea0003800200 */
.L_x_90:
[----:B------:R-:W-:Y:S05]  /*1840*/  BSYNC.RECONVERGENT B0 ;  /* 0x0000000000007941 */ /* 0x000fea0003800200 */
.L_x_89:
[----:B------:R-:W-:Y:S04]  /*1850*/  BSSY.RECONVERGENT B0, `(.L_x_92) ;  /* 0x000000b000007945 */ /* 0x000fe80003800200 */
[----:B------:R-:W-:Y:S05]  /*1860*/  @P0 BRA `(.L_x_93) ;  /* 0x0000000000240947 */ /* 0x000fea0003800000 */
[----:B------:R-:W-:-:S04]  /*1870*/  IMAD.WIDE R2, R6, 0x14, R54 ;  /* 0x0000001406027825 */ /* 0x000fc800078e0236 */
[----:B------:R-:W-:-:S05]  /*1880*/  IMAD.MOV.U32 R5, RZ, RZ, 0x1 ;  /* 0x00000001ff057424 */ /* 0x000fca00078e00ff */
[----:B------:R-:W-:Y:S04]  /*1890*/  ST.E desc[UR38][R2.64+-0x10], R5 ;  /* 0xfffff00502007985 */ /* 0x000fe8000c101926 */
[----:B------:R-:W0:Y:S04]  /*18a0*/  LDS R0, [R37+0x200] ;  /* 0x0002000025007984 */ /* 0x000e280000000800 */
[----:B------:R-:W1:Y:S01]  /*18b0*/  LDS R4, [R37+0x240] ;  /* 0x0002400025047984 */ /* 0x000e620000000800 */
[----:B0-----:R-:W-:Y:S02]  /*18c0*/  VIADD R0, R0, 0x1 ;  /* 0x0000000100007836 */ /* 0x001fe40000000000 */
[----:B-1----:R-:W-:-:S03]  /*18d0*/  VIADD R4, R4, 0xffffffff ;  /* 0xffffffff04047836 */ /* 0x002fc60000000000 */
[----:B------:R0:W-:Y:S04]  /*18e0*/  STS [R37+0x200], R0 ;  /* 0x0002000025007388 */ /* 0x0001e80000000800 */
[----:B------:R0:W-:Y:S02]  /*18f0*/  STS [R37+0x240], R4 ;  /* 0x0002400425007388 */ /* 0x0001e40000000800 */
.L_x_93:
[----:B------:R-:W-:Y:S05]  /*1900*/  BSYNC.RECONVERGENT B0 ;  /* 0x0000000000007941 */ /* 0x000fea0003800200 */
.L_x_92:
[----:B------:R-:W-:-:S03]  /*1910*/  UMOV UR4, 0xffffffff ;  /* 0xffffffff00047882 */ /* 0x000fc60000000000 */
[----:B------:R-:W-:Y:S05]  /*1920*/  BRA.DIV UR4, `(.L_x_94) ;  /* 0x000000d604f87947 */ /* 0x000fea000b800000 */
[----:B------:R-:W-:Y:S01]  /*1930*/  NOP ;  /* 0x0000000000007918 */ /* 0x000fe20000000000 */
.L_x_630:
[----:B------:R-:W1:Y:S02]  /*1940*/  LDS R26, [R37+0x280] ;  /* 0x00028000251a7984 */ /* 0x000e640000000800 */
[----:B-1----:R-:W-:-:S06]  /*1950*/  IMAD.WIDE R2, R26, 0x14, R54 ;  /* 0x000000141a027825 */ /* 0x002fcc00078e0236 */
[----:B------:R1:W5:Y:S01]  /*1960*/  LD.E R2, desc[UR38][R2.64+-0x14] ;  /* 0xffffec2602027980 */ /* 0x000362000c101900 */
[----:B------:R-:W-:Y:S01]  /*1970*/  ISETP.GE.AND P0, PT, R17, R26, PT ;  /* 0x0000001a1100720c */ /* 0x000fe20003f06270 */
[----:B------:R-:W-:-:S12]  /*1980*/  BSSY.RECONVERGENT B6, `(.L_x_95) ;  /* 0x0000020000067945 */ /* 0x000fd80003800200 */
[----:B-1----:R-:W-:Y:S05]  /*1990*/  @P0 BRA `(.L_x_96) ;  /* 0x0000000000780947 */ /* 0x002fea0003800000 */
[----:B------:R-:W-:-:S07]  /*19a0*/  IMAD.MOV.U32 R25, RZ, RZ, R17 ;  /* 0x000000ffff197224 */ /* 0x000fce00078e0011 */
.L_x_99:
[----:B------:R-:W-:Y:S01]  /*19b0*/  IMAD.WIDE R12, R25, 0x14, R54 ;  /* 0x00000014190c7825 */ /* 0x000fe200078e0236 */
[----:B------:R-:W1:Y:S01]  /*19c0*/  LDC.64 R8, c[0x0][0x470] ;  /* 0x00011c00ff087b82 */ /* 0x000e620000000a00 */
[----:B0-----:R-:W0:Y:S04]  /*19d0*/  LDCU.64 UR4, c[0x0][0x468] ;  /* 0x00008d00ff0477ac */ /* 0x001e280008000a00 */
[----:B------:R-:W1:Y:S02]  /*19e0*/  LD.E R13, desc[UR38][R12.64] ;  /* 0x000000260c0d7980 */ /* 0x000e64000c101900 */
[----:B-1----:R-:W-:-:S05]  /*19f0*/  IMAD.WIDE R8, R13, 0x8, R8 ;  /* 0x000000080d087825 */ /* 0x002fca00078e0208 */
[----:B------:R-:W0:Y:S04]  /*1a00*/  LDG.E.64 R10, desc[UR38][R8.64] ;  /* 0x00000026080a7981 */ /* 0x000e28000c1e1b00 */
[----:B------:R-:W2:Y:S01]  /*1a10*/  LDG.E R3, desc[UR38][R8.64+0x8] ;  /* 0x0000082608037981 */ /* 0x000ea2000c1e1900 */
[----:B-----5:R-:W-:Y:S01]  /*1a20*/  IMAD.MOV.U32 R7, RZ, RZ, R2 ;  /* 0x000000ffff077224 */ /* 0x020fe200078e0002 */
[----:B------:R-:W-:Y:S01]  /*1a30*/  MOV R20, 0x1a90 ;  /* 0x00001a9000147802 */ /* 0x000fe20000000f00 */
[----:B------:R-:W-:Y:S01]  /*1a40*/  IMAD.MOV.U32 R21, RZ, RZ, 0x0 ;  /* 0x00000000ff157424 */ /* 0x000fe200078e00ff */
[----:B0-----:R-:W-:Y:S01]  /*1a50*/  LEA R4, P0, R10, UR4, 0x2 ;  /* 0x000000040a047c11 */ /* 0x001fe2000f8010ff */
[----:B--2---:R-:W-:-:S03]  /*1a60*/  IMAD.IADD R6, R3, 0x1, -R10 ;  /* 0x0000000103067824 */ /* 0x004fc600078e0a0a */
[----:B------:R-:W-:-:S09]  /*1a70*/  LEA.HI.X R5, R10, UR5, R11, 0x2, P0 ;  /* 0x000000050a057c11 */ /* 0x000fd200080f140b */
[----:B------:R-:W-:Y:S05]  /*1a80*/  CALL.REL.NOINC `($_Z12expand_level8GPU_Data$_Z20device_bsearch_arrayPiii) ;  /* 0x0000010800647944 */ /* 0x000fea0003c00000 */
[----:B------:R-:W-:Y:S01]  /*1a90*/  ISETP.NE.AND P0, PT, R4, -0x1, PT ;  /* 0xffffffff0400780c */ /* 0x000fe20003f05270 */
[----:B------:R-:W-:-:S12]  /*1aa0*/  BSSY.RECONVERGENT B0, `(.L_x_97) ;  /* 0x000000a000007945 */ /* 0x000fd80003800200 */
[----:B------:R-:W-:Y:S05]  /*1ab0*/  @!P0 BRA `(.L_x_98) ;  /* 0x0000000000208947 */ /* 0x000fea0003800000 */
[----:B------:R-:W-:-:S05]  /*1ac0*/  IMAD.WIDE R4, R25, 0x14, R54 ;  /* 0x0000001419047825 */ /* 0x000fca00078e0236 */
[----:B------:R-:W2:Y:S04]  /*1ad0*/  LD.E R0, desc[UR38][R4.64+0xc] ;  /* 0x00000c2604007980 */ /* 0x000ea8000c101900 */
[----:B------:R-:W3:Y:S01]  /*1ae0*/  LD.E R6, desc[UR38][R4.64+0x8] ;  /* 0x0000082604067980 */ /* 0x000ee2000c101900 */
[----:B--2---:R-:W-:Y:S02]  /*1af0*/  VIADD R3, R0, 0xffffffff ;  /* 0xffffffff00037836 */ /* 0x004fe40000000000 */
[----:B---3--:R-:W-:-:S03]  /*1b00*/  VIADD R7, R6, 0x1 ;  /* 0x0000000106077836 */ /* 0x008fc60000000000 */
[----:B------:R0:W-:Y:S04]  /*1b10*/  ST.E desc[UR38][R4.64+0xc], R3 ;  /* 0x00000c0304007985 */ /* 0x0001e8000c101926 */
[----:B------:R0:W-:Y:S04]  /*1b20*/  ST.E desc[UR38][R4.64+0x8], R7 ;  /* 0x0000080704007985 */ /* 0x0001e8000c101926 */
[----:B------:R0:W1:Y:S02]  /*1b30*/  LDS R26, [R37+0x280] ;  /* 0x00028000251a7984 */ /* 0x0000640000000800 */
.L_x_98:
[----:B------:R-:W-:Y:S05]  /*1b40*/  BSYNC.RECONVERGENT B0 ;  /* 0x0000000000007941 */ /* 0x000fea0003800200 */
.L_x_97:
[----:B------:R-:W-:-:S05]  /*1b50*/  VIADD R25, R25, 0x20 ;  /* 0x0000002019197836 */ /* 0x000fca0000000000 */
[----:B-1----:R-:W-:-:S13]  /*1b60*/  ISETP.GE.AND P0, PT, R25, R26, PT ;  /* 0x0000001a1900720c */ /* 0x002fda0003f06270 */
[----:B------:R-:W-:Y:S05]  /*1b70*/  @!P0 BRA `(.L_x_99) ;  /* 0xfffffffc008c8947 */ /* 0x000fea000383ffff */
.L_x_96:
[----:B------:R-:W-:Y:S05]  /*1b80*/  BSYNC.RECONVERGENT B6 ;  /* 0x0000000000067941 */ /* 0x000fea0003800200 */
.L_x_95:
[----:B------:R-:W-:Y:S01]  /*1b90*/  UMOV UR4, 0xffffffff ;  /* 0xffffffff00047882 */ /* 0x000fe20000000000 */
[----:B------:R-:W-:Y:S02]  /*1ba0*/  ISETP.NE.AND P0, PT, R16, RZ, PT ;  /* 0x000000ff1000720c */ /* 0x000fe40003f05270 */
[----:B------:R-:W-:Y:S11]  /*1bb0*/  BRA.DIV UR4, `(.L_x_100) ;  /* 0x000000d604707947 */ /* 0x000ff6000b800000 */
[----:B------:R-:W-:Y:S01]  /*1bc0*/  NOP ;  /* 0x0000000000007918 */ /* 0x000fe20000000000 */
.L_x_633:
[----:B------:R-:W-:Y:S04]  /*1bd0*/  BSSY.RECONVERGENT B0, `(.L_x_101) ;  /* 0x000001f000007945 */ /* 0x000fe80003800200 */
[----:B------:R-:W-:Y:S05]  /*1be0*/  @P0 BRA `(.L_x_102) ;  /* 0x0000000000740947 */ /* 0x000fea0003800000 */
[----:B0-----:R-:W-:Y:S04]  /*1bf0*/  LDS R0, [R37+0x280] ;  /* 0x0002800025007984 */ /* 0x001fe80000000800 */
[----:B------:R-:W0:Y:S02]  /*1c00*/  LDS R3, [R37+0x200] ;  /* 0x0002000025037984 */ /* 0x000e240000000800 */
[----:B0-----:R-:W-:-:S13]  /*1c10*/  ISETP.GT.AND P0, PT, R0, R3, PT ;  /* 0x000000030000720c */ /* 0x001fda0003f04270 */
[----:B------:R-:W-:Y:S05]  /*1c20*/  @!P0 BRA `(.L_x_102) ;  /* 0x0000000000648947 */ /* 0x000fea0003800000 */
.L_x_103:
[----:B------:R-:W-:-:S05]  /*1c30*/  IMAD.WIDE R4, R0, 0x14, R54 ;  /* 0x0000001400047825 */ /* 0x000fca00078e0236 */
[----:B------:R-:W2:Y:S04]  /*1c40*/  LD.E R15, desc[UR38][R4.64+-0x28] ;  /* 0xffffd826040f7980 */ /* 0x000ea8000c101900 */
[----:B------:R-:W3:Y:S04]  /*1c50*/  LD.E R3, desc[UR38][R4.64+-0x14] ;  /* 0xffffec2604037980 */ /* 0x000ee8000c101900 */
[----:B------:R-:W4:Y:S04]  /*1c60*/  LD.E R21, desc[UR38][R4.64+-0x24] ;  /* 0xffffdc2604157980 */ /* 0x000f28000c101900 */
[----:B------:R-:W4:Y:S04]  /*1c70*/  LD.E R7, desc[UR38][R4.64+-0x10] ;  /* 0xfffff02604077980 */ /* 0x000f28000c101900 */
[----:B------:R-:W4:Y:S04]  /*1c80*/  LD.E R25, desc[UR38][R4.64+-0x20] ;  /* 0xffffe02604197980 */ /* 0x000f28000c101900 */
[----:B------:R-:W4:Y:S04]  /*1c90*/  LD.E R9, desc[UR38][R4.64+-0xc] ;  /* 0xfffff42604097980 */ /* 0x000f28000c101900 */
[----:B------:R-:W4:Y:S04]  /*1ca0*/  LD.E R27, desc[UR38][R4.64+-0x1c] ;  /* 0xffffe426041b7980 */ /* 0x000f28000c101900 */
[----:B------:R-:W4:Y:S04]  /*1cb0*/  LD.E R11, desc[UR38][R4.64+-0x8] ;  /* 0xfffff826040b7980 */ /* 0x000f28000c101900 */
[----:B------:R-:W4:Y:S04]  /*1cc0*/  LD.E R29, desc[UR38][R4.64+-0x18] ;  /* 0xffffe826041d7980 */ /* 0x000f28000c101900 */
[----:B------:R-:W4:Y:S01]  /*1cd0*/  LD.E R13, desc[UR38][R4.64+-0x4] ;  /* 0xfffffc26040d7980 */ /* 0x000f22000c101900 */
[----:B------:R-:W-:-:S03]  /*1ce0*/  VIADD R0, R0, 0xffffffff ;  /* 0xffffffff00007836 */ /* 0x000fc60000000000 */
[----:B--2---:R-:W-:Y:S04]  /*1cf0*/  ST.E desc[UR38][R4.64+-0x14], R15 ;  /* 0xffffec0f04007985 */ /* 0x004fe8000c101926 */
[----:B---3--:R-:W-:Y:S04]  /*1d00*/  ST.E desc[UR38][R4.64+-0x28], R3 ;  /* 0xffffd80304007985 */ /* 0x008fe8000c101926 */
[----:B----4-:R-:W-:Y:S04]  /*1d10*/  ST.E desc[UR38][R4.64+-0x10], R21 ;  /* 0xfffff01504007985 */ /* 0x010fe8000c101926 */
[----:B------:R-:W-:Y:S04]  /*1d20*/  ST.E desc[UR38][R4.64+-0x24], R7 ;  /* 0xffffdc0704007985 */ /* 0x000fe8000c101926 */
[----:B------:R-:W-:Y:S04]  /*1d30*/  ST.E desc[UR38][R4.64+-0xc], R25 ;  /* 0xfffff41904007985 */ /* 0x000fe8000c101926 */
[----:B------:R-:W-:Y:S04]  /*1d40*/  ST.E desc[UR38][R4.64+-0x20], R9 ;  /* 0xffffe00904007985 */ /* 0x000fe8000c101926 */
[----:B------:R-:W-:Y:S04]  /*1d50*/  ST.E desc[UR38][R4.64+-0x8], R27 ;  /* 0xfffff81b04007985 */ /* 0x000fe8000c101926 */
[----:B------:R-:W-:Y:S04]  /*1d60*/  ST.E desc[UR38][R4.64+-0x1c], R11 ;  /* 0xffffe40b04007985 */ /* 0x000fe8000c101926 */
[----:B------:R-:W-:Y:S04]  /*1d70*/  ST.E desc[UR38][R4.64+-0x4], R29 ;  /* 0xfffffc1d04007985 */ /* 0x000fe8000c101926 */
[----:B------:R-:W-:Y:S04]  /*1d80*/  ST.E desc[UR38][R4.64+-0x18], R13 ;  /* 0xffffe80d04007985 */ /* 0x000fe8000c101926 */
[----:B------:R-:W0:Y:S02]  /*1d90*/  LDS R33, [R37+0x200] ;  /* 0x0002000025217984 */ /* 0x000e240000000800 */
[----:B0-----:R-:W-:-:S13]  /*1da0*/  ISETP.GT.AND P0, PT, R0, R33, PT ;  /* 0x000000210000720c */ /* 0x001fda0003f04270 */
[----:B------:R-:W-:Y:S05]  /*1db0*/  @P0 BRA `(.L_x_103) ;  /* 0xfffffffc009c0947 */ /* 0x000fea000383ffff */
.L_x_102:
[----:B------:R-:W-:Y:S05]  /*1dc0*/  BSYNC.RECONVERGENT B0 ;  /* 0x0000000000007941 */ /* 0x000fea0003800200 */
.L_x_101:
[----:B------:R-:W-:-:S03]  /*1dd0*/  UMOV UR4, 0xffffffff ;  /* 0xffffffff00047882 */ /* 0x000fc60000000000 */
[----:B------:R-:W-:Y:S05]  /*1de0*/  BRA.DIV UR4, `(.L_x_104) ;  /* 0x000000d604007947 */ /* 0x000fea000b800000 */
[----:B------:R-:W-:Y:S01]  /*1df0*/  NOP ;  /* 0x0000000000007918 */ /* 0x000fe20000000000 */
.L_x_636:
[----:B0-----:R-:W0:Y:S01]  /*1e00*/  LDS R0, [R37+0x200] ;  /* 0x0002000025007984 */ /* 0x001e220000000800 */
[----:B------:R-:W-:Y:S01]  /*1e10*/  BSSY.RECONVERGENT B6, `(.L_x_105) ;  /* 0x000001d000067945 */ /* 0x000fe20003800200 */
[----:B------:R-:W-:Y:S02]  /*1e20*/  IMAD.MOV.U32 R16, RZ, RZ, RZ ;  /* 0x000000ffff107224 */ /* 0x000fe400078e00ff */
[----:B------:R-:W1:Y:S01]  /*1e30*/  LDS R25, [R37+0x280] ;  /* 0x0002800025197984 */ /* 0x000e620000000800 */
[----:B0-----:R-:W-:-:S05]  /*1e40*/  IMAD.IADD R27, R17, 0x1, R0 ;  /* 0x00000001111b7824 */ /* 0x001fca00078e0200 */
[----:B-1----:R-:W-:-:S13]  /*1e50*/  ISETP.GE.AND P0, PT, R27, R25, PT ;  /* 0x000000191b00720c */ /* 0x002fda0003f06270 */
[----:B------:R-:W-:Y:S05]  /*1e60*/  @P0 BRA `(.L_x_106) ;  /* 0x00000000005c0947 */ /* 0x000fea0003800000 */
[----:B------:R-:W0:Y:S01]  /*1e70*/  LDC.64 R28, c[0x0][0x480] ;  /* 0x00012000ff1c7b82 */ /* 0x000e220000000a00 */
[----:B------:R-:W-:Y:S02]  /*1e80*/  IMAD.MOV.U32 R16, RZ, RZ, RZ ;  /* 0x000000ffff107224 */ /* 0x000fe400078e00ff */
[----:B0----5:R-:W-:-:S07]  /*1e90*/  IMAD.WIDE R28, R2, 0x8, R28 ;  /* 0x00000008021c7825 */ /* 0x021fce00078e021c */
.L_x_107:
[----:B------:R-:W2:Y:S01]  /*1ea0*/  LDG.E.64 R2, desc[UR38][R28.64] ;  /* 0x000000261c027981 */ /* 0x000ea2000c1e1b00 */
[----:B------:R-:W-:Y:S01]  /*1eb0*/  IMAD.WIDE R8, R27, 0x14, R54 ;  /* 0x000000141b087825 */ /* 0x000fe200078e0236 */
[----:B------:R-:W2:Y:S02]  /*1ec0*/  LDCU.64 UR4, c[0x0][0x478] ;  /* 0x00008f00ff0477ac */ /* 0x000ea40008000a00 */
[----:B------:R-:W3:Y:S04]  /*1ed0*/  LDG.E R5, desc[UR38][R28.64+0x8] ;  /* 0x000008261c057981 */ /* 0x000ee8000c1e1900 */
[----:B------:R0:W5:Y:S01]  /*1ee0*/  LD.E R7, desc[UR38][R8.64] ;  /* 0x0000002608077980 */ /* 0x000162000c101900 */
[----:B------:R-:W-:Y:S01]  /*1ef0*/  MOV R20, 0x1f50 ;  /* 0x00001f5000147802 */ /* 0x000fe20000000f00 */
[----:B------:R-:W-:Y:S01]  /*1f00*/  IMAD.MOV.U32 R21, RZ, RZ, 0x0 ;  /* 0x00000000ff157424 */ /* 0x000fe200078e00ff */
[----:B--2---:R-:W-:Y:S01]  /*1f10*/  LEA R4, P0, R2, UR4, 0x2 ;  /* 0x0000000402047c11 */ /* 0x004fe2000f8010ff */
[----:B---3--:R-:W-:-:S03]  /*1f20*/  IMAD.IADD R6, R5, 0x1, -R2 ;  /* 0x0000000105067824 */ /* 0x008fc600078e0a02 */
[----:B0-----:R-:W-:-:S09]  /*1f30*/  LEA.HI.X R5, R2, UR5, R3, 0x2, P0 ;  /* 0x0000000502057c11 */ /* 0x001fd200080f1403 */
[----:B-----5:R-:W-:Y:S05]  /*1f40*/  CALL.REL.NOINC `($_Z12expand_level8GPU_Data$_Z20device_bsearch_arrayPiii) ;  /* 0x0000010400347944 */ /* 0x020fea0003c00000 */
[----:B------:R-:W-:Y:S01]  /*1f50*/  ISETP.NE.AND P0, PT, R4, -0x1, PT ;  /* 0xffffffff0400780c */ /* 0x000fe20003f05270 */
[----:B------:R-:W-:-:S04]  /*1f60*/  IMAD.WIDE R2, R27, 0x14, R54 ;  /* 0x000000141b027825 */ /* 0x000fc800078e0236 */
[----:B------:R-:W-:-:S08]  /*1f70*/  VIADD R27, R27, 0x20 ;  /* 0x000000201b1b7836 */ /* 0x000fd00000000000 */
[----:B------:R-:W-:Y:S02]  /*1f80*/  @!P0 IMAD.MOV.U32 R5, RZ, RZ, -0x1 ;  /* 0xffffffffff058424 */ /* 0x000fe400078e00ff */
[----:B------:R-:W-:-:S03]  /*1f90*/  @!P0 VIADD R16, R16, 0x1 ;  /* 0x0000000110108836 */ /* 0x000fc60000000000 */
[----:B------:R-:W-:Y:S04]  /*1fa0*/  @!P0 ST.E desc[UR38][R2.64+0x4], R5 ;  /* 0x0000040502008985 */ /* 0x000fe8000c101926 */
[----:B------:R-:W0:Y:S02]  /*1fb0*/  @!P0 LDS R25, [R37+0x280] ;  /* 0x0002800025198984 */ /* 0x000e240000000800 */
[----:B0-----:R-:W-:-:S13]  /*1fc0*/  ISETP.GE.AND P1, PT, R27, R25, PT ;  /* 0x000000191b00720c */ /* 0x001fda0003f26270 */
[----:B------:R-:W-:Y:S05]  /*1fd0*/  @!P1 BRA `(.L_x_107) ;  /* 0xfffffffc00b09947 */ /* 0x000fea000383ffff */
.L_x_106:
[----:B------:R-:W-:Y:S05]  /*1fe0*/  BSYNC.RECONVERGENT B6 ;  /* 0x0000000000067941 */ /* 0x000fea0003800200 */
.L_x_105:
[----:B------:R-:W-:-:S03]  /*1ff0*/  UMOV UR4, 0xffffffff ;  /* 0xffffffff00047882 */ /* 0x000fc60000000000 */
[----:B------:R-:W-:Y:S05]  /*2000*/  BRA.DIV UR4, `(.L_x_108) ;  /* 0x000000d204947947 */ /* 0x000fea000b800000 */
[----:B------:R-:W0:Y:S02]  /*2010*/  SHFL.BFLY PT, R14, R16, 0x1, 0x1f ;  /* 0x0c201f00100e7f89 */ /* 0x000e2400000e0000 */
[----:B0-----:R-:W-:-:S05]  /*2020*/  IMAD.IADD R13, R14, 0x1, R16 ;  /* 0x000000010e0d7824 */ /* 0x001fca00078e0210 */
[----:B------:R-:W0:Y:S02]  /*2030*/  SHFL.BFLY PT, R14, R13, 0x2, 0x1f ;  /* 0x0c401f000d0e7f89 */ /* 0x000e2400000e0000 */
[----:B0-----:R-:W-:-:S05]  /*2040*/  IMAD.IADD R0, R13, 0x1, R14 ;  /* 0x000000010d007824 */ /* 0x001fca00078e020e */
[----:B------:R-:W0:Y:S02]  /*2050*/  SHFL.BFLY PT, R14, R0, 0x4, 0x1f ;  /* 0x0c801f00000e7f89 */ /* 0x000e2400000e0000 */
[----:B0----5:R-:W-:-:S05]  /*2060*/  IMAD.IADD R2, R0, 0x1, R14 ;  /* 0x0000000100027824 */ /* 0x021fca00078e020e */
[----:B------:R-:W0:Y:S02]  /*2070*/  SHFL.BFLY PT, R14, R2, 0x8, 0x1f ;  /* 0x0d001f00020e7f89 */ /* 0x000e2400000e0000 */
[----:B0-----:R-:W-:-:S05]  /*2080*/  IMAD.IADD R3, R2, 0x1, R14 ;  /* 0x0000000102037824 */ /* 0x001fca00078e020e */
[----:B------:R0:W1:Y:S02]  /*2090*/  SHFL.BFLY PT, R14, R3, 0x10, 0x1f ;  /* 0x0e001f00030e7f89 */ /* 0x00006400000e0000 */
.L_x_643:
[----:B------:R-:W2:Y:S01]  /*20a0*/  LDS R0, [R37+0x240] ;  /* 0x0002400025007984 */ /* 0x000ea20000000800 */
[----:B------:R-:W-:Y:S01]  /*20b0*/  BSSY B0, `(.L_x_109) ;  /* 0x0000039000007945 */ /* 0x000fe20003800000 */
[----:B-1----:R-:W-:Y:S01]  /*20c0*/  IMAD.IADD R2, R3, 0x1, R14 ;  /* 0x0000000103027824 */ /* 0x002fe200078e020e */
[----:B--2---:R-:W-:-:S13]  /*20d0*/  ISETP.GE.AND P0, PT, R0, 0x1, PT ;  /* 0x000000010000780c */ /* 0x004fda0003f06270 */
[----:B------:R-:W-:Y:S05]  /*20e0*/  @!P0 BRA `(.L_x_110) ;  /* 0x0000000000d48947 */ /* 0x000fea0003800000 */
[----:B0-----:R0:W1:Y:S01]  /*20f0*/  LDS R3, [R37+0x200] ;  /* 0x0002000025037984 */ /* 0x0010620000000800 */
[----:B------:R-:W-:Y:S01]  /*2100*/  BSSY B1, `(.L_x_111) ;  /* 0x0000032000017945 */ /* 0x000fe20003800000 */
[----:B------:R-:W-:Y:S02]  /*2110*/  VIADD R6, R0, 0xffffffff ;  /* 0xffffffff00067836 */ /* 0x000fe40000000000 */
[----:B------:R-:W-:-:S07]  /*2120*/  IMAD.MOV.U32 R7, RZ, RZ, RZ ;  /* 0x000000ffff077224 */ /* 0x000fce00078e00ff */
.L_x_118:
[C---:B-1----:R-:W-:Y:S01]  /*2130*/  LOP3.LUT R4, R7.reuse, 0x1, RZ, 0xc0, !PT ;  /* 0x0000000107047812 */ /* 0x042fe200078ec0ff */
[----:B------:R-:W-:Y:S01]  /*2140*/  VIADD R7, R7, 0x1 ;  /* 0x0000000107077836 */ /* 0x000fe20000000000 */
[----:B------:R-:W-:Y:S03]  /*2150*/  BSSY.RECONVERGENT B2, `(.L_x_112) ;  /* 0x0000028000027945 */ /* 0x000fe60003800200 */
[----:B------:R-:W-:Y:S01]  /*2160*/  IMAD R5, R17, 0x2, R4 ;  /* 0x0000000211057824 */ /* 0x000fe200078e0204 */
[----:B------:R-:W-:-:S04]  /*2170*/  ISETP.NE.AND P1, PT, R7, R0, PT ;  /* 0x000000000700720c */ /* 0x000fc80003f25270 */
[----:B------:R-:W-:-:S13]  /*2180*/  ISETP.GE.AND P0, PT, R5, R6, PT ;  /* 0x000000060500720c */ /* 0x000fda0003f06270 */
[----:B------:R-:W-:Y:S05]  /*2190*/  @P0 BRA `(.L_x_113) ;  /* 0x00000000008c0947 */ /* 0x000fea0003800000 */
[----:B------:R-:W-:-:S07]  /*21a0*/  IMAD.MOV.U32 R8, RZ, RZ, R5 ;  /* 0x000000ffff087224 */ /* 0x000fce00078e0005 */
.L_x_116:
[----:B-1----:R-:W-:Y:S02]  /*21b0*/  SHF.R.S32.HI R4, RZ, 0x1f, R8 ;  /* 0x0000001fff047819 */ /* 0x002fe40000011408 */
[----:B-1----:R-:W-:-:S04]  /*21c0*/  IADD3 R5, P0, PT, R3, R8, RZ ;  /* 0x0000000803057210 */ /* 0x002fc80007f1e0ff */
[----:B------:R-:W-:Y:S01]  /*21d0*/  LEA.HI.X.SX32 R9, R3, R4, 0x1, P0 ;  /* 0x0000000403097211 */ /* 0x000fe200000f0eff */
[----:B------:R-:W-:-:S04]  /*21e0*/  IMAD.WIDE.U32 R4, R5, 0x14, R54 ;  /* 0x0000001405047825 */ /* 0x000fc800078e0036 */
[----:B------:R-:W-:-:S04]  /*21f0*/  IMAD R9, R9, 0x14, RZ ;  /* 0x0000001409097824 */ /* 0x000fc800078e02ff */
[----:B------:R-:W-:-:S05]  /*2200*/  IMAD.IADD R5, R5, 0x1, R9 ;  /* 0x0000000105057824 */ /* 0x000fca00078e0209 */
[----:B------:R-:W2:Y:S04]  /*2210*/  LD.E R9, desc[UR38][R4.64+0x18] ;  /* 0x0000182604097980 */ /* 0x000ea8000c101900 */
[----:B------:R-:W3:Y:S01]  /*2220*/  LD.E R33, desc[UR38][R4.64+0x4] ;  /* 0x0000042604217980 */ /* 0x000ee2000c101900 */
[----:B------:R-:W-:Y:S01]  /*2230*/  VIADD R8, R8, 0x40 ;  /* 0x0000004008087836 */ /* 0x000fe20000000000 */
[----:B------:R-:W-:Y:S04]  /*2240*/  BSSY.RECONVERGENT B3, `(.L_x_114) ;  /* 0x0000017000037945 */ /* 0x000fe80003800200 */
[----:B------:R-:W-:-:S02]  /*2250*/  ISETP.GE.AND P2, PT, R8, R6, PT ;  /* 0x000000060800720c */ /* 0x000fc40003f46270 */
[----:B--2---:R-:W-:-:S04]  /*2260*/  ISETP.NE.AND P0, PT, R9, RZ, PT ;  /* 0x000000ff0900720c */ /* 0x004fc80003f05270 */
[----:B---3--:R-:W-:-:S13]  /*2270*/  ISETP.EQ.OR P0, PT, R33, RZ, P0 ;  /* 0x000000ff2100720c */ /* 0x008fda0000702670 */
[----:B------:R-:W-:Y:S05]  /*2280*/  @P0 BRA `(.L_x_115) ;  /* 0x0000000000480947 */ /* 0x000fea0003800000 */
[----:B------:R-:W2:Y:S04]  /*2290*/  LD.E R21, desc[UR38][R4.64+0x14] ;  /* 0x0000142604157980 */ /* 0x000ea8000c101900 */
[----:B------:R-:W3:Y:S04]  /*22a0*/  LD.E R15, desc[UR38][R4.64] ;  /* 0x00000026040f7980 */ /* 0x000ee8000c101900 */
[----:B------:R-:W4:Y:S04]  /*22b0*/  LD.E R25, desc[UR38][R4.64+0x1c] ;  /* 0x00001c2604197980 */ /* 0x000f28000c101900 */
[----:B------:R-:W5:Y:S04]  /*22c0*/  LD.E R13, desc[UR38][R4.64+0x8] ;  /* 0x00000826040d7980 */ /* 0x000f68000c101900 */
[----:B------:R-:W5:Y:S04]  /*22d0*/  LD.E R27, desc[UR38][R4.64+0x20] ;  /* 0x00002026041b7980 */ /* 0x000f68000c101900 */
[----:B------:R-:W5:Y:S04]  /*22e0*/  LD.E R11, desc[UR38][R4.64+0xc] ;  /* 0x00000c26040b7980 */ /* 0x000f68000c101900 */
[----:B------:R-:W5:Y:S04]  /*22f0*/  LD.E R29, desc[UR38][R4.64+0x24] ;  /* 0x00002426041d7980 */ /* 0x000f68000c101900 */
[----:B------:R-:W5:Y:S04]  /*2300*/  LD.E R9, desc[UR38][R4.64+0x10] ;  /* 0x0000102604097980 */ /* 0x000f68000c101900 */
[----:B------:R1:W-:Y:S04]  /*2310*/  ST.E desc[UR38][R4.64+0x18], R33 ;  /* 0x0000182104007985 */ /* 0x0003e8000c101926 */
[----:B------:R1:W-:Y:S04]  /*2320*/  ST.E desc[UR38][R4.64+0x4], RZ ;  /* 0x000004ff04007985 */ /* 0x0003e8000c101926 */
[----:B--2---:R1:W-:Y:S04]  /*2330*/  ST.E desc[UR38][R4.64], R21 ;  /* 0x0000001504007985 */ /* 0x0043e8000c101926 */
[----:B---3--:R1:W-:Y:S04]  /*2340*/  ST.E desc[UR38][R4.64+0x14], R15 ;  /* 0x0000140f04007985 */ /* 0x0083e8000c101926 */
[----:B----4-:R1:W-:Y:S04]  /*2350*/  ST.E desc[UR38][R4.64+0x8], R25 ;  /* 0x0000081904007985 */ /* 0x0103e8000c101926 */
[----:B-----5:R1:W-:Y:S04]  /*2360*/  ST.E desc[UR38][R4.64+0x1c], R13 ;  /* 0x00001c0d04007985 */ /* 0x0203e8000c101926 */
[----:B------:R1:W-:Y:S04]  /*2370*/  ST.E desc[UR38][R4.64+0xc], R27 ;  /* 0x00000c1b04007985 */ /* 0x0003e8000c101926 */
[----:B------:R1:W-:Y:S04]  /*2380*/  ST.E desc[UR38][R4.64+0x20], R11 ;  /* 0x0000200b04007985 */ /* 0x0003e8000c101926 */
[----:B------:R1:W-:Y:S04]  /*2390*/  ST.E desc[UR38][R4.64+0x10], R29 ;  /* 0x0000101d04007985 */ /* 0x0003e8000c101926 */
[----:B------:R1:W-:Y:S02]  /*23a0*/  ST.E desc[UR38][R4.64+0x24], R9 ;  /* 0x0000240904007985 */ /* 0x0003e4000c101926 */
.L_x_115:
[----:B------:R-:W-:Y:S05]  /*23b0*/  BSYNC.RECONVERGENT B3 ;  /* 0x0000000000037941 */ /* 0x000fea0003800200 */
.L_x_114:
[----:B------:R-:W-:Y:S05]  /*23c0*/  @!P2 BRA `(.L_x_116) ;  /* 0xfffffffc0078a947 */ /* 0x000fea000383ffff */
.L_x_113:
[----:B------:R-:W-:Y:S05]  /*23d0*/  BSYNC.RECONVERGENT B2 ;  /* 0x0000000000027941 */ /* 0x000fea0003800200 */
.L_x_112:
[----:B------:R-:W-:-:S03]  /*23e0*/  UMOV UR4, 0xffffffff ;  /* 0xffffffff00047882 */ /* 0x000fc60000000000 */
[----:B------:R-:W-:Y:S05]  /*23f0*/  BRA.DIV UR4, `(.L_x_117) ;  /* 0x000000d204247947 */ /* 0x000fea000b800000 */
[----:B------:R-:W-:Y:S01]  /*2400*/  NOP ;  /* 0x0000000000007918 */ /* 0x000fe20000000000 */
.L_x_646:
[----:B------:R-:W-:Y:S05]  /*2410*/  @P1 BRA `(.L_x_118) ;  /* 0xfffffffc00441947 */ /* 0x000fea000383ffff */
[----:B------:R-:W-:Y:S05]  /*2420*/  BSYNC B1 ;  /* 0x0000000000017941 */ /* 0x000fea0003800000 */
.L_x_111:
[----:B-1----:R1:W2:Y:S02]  /*2430*/  LDS R25, [R37+0x280] ;  /* 0x0002800025197984 */ /* 0x0022a40000000800 */
.L_x_110:
[----:B------:R-:W-:Y:S05]  /*2440*/  BSYNC B0 ;  /* 0x0000000000007941 */ /* 0x000fea0003800000 */
.L_x_109:
[----:B0-2---:R-:W-:Y:S01]  /*2450*/  IMAD.IADD R3, R25, 0x1, -R2 ;  /* 0x0000000119037824 */ /* 0x005fe200078e0a02 */
[----:B------:R-:W-:Y:S04]  /*2460*/  BSSY B6, `(.L_x_119) ;  /* 0x0000084000067945 */ /* 0x000fe80003800000 */
[----:B------:R-:W-:-:S13]  /*2470*/  ISETP.GT.AND P0, PT, R3, R2, PT ;  /* 0x000000020300720c */ /* 0x000fda0003f04270 */
[----:B------:R-:W-:Y:S05]  /*2480*/  @P0 BRA `(.L_x_120) ;  /* 0x0000000400000947 */ /* 0x000fea0003800000 */
[----:B------:R-:W-:Y:S01]  /*2490*/  ISETP.GT.AND P0, PT, R25, R2, PT ;  /* 0x000000021900720c */ /* 0x000fe20003f04270 */
[----:B------:R-:W-:-:S12]  /*24a0*/  BSSY B10, `(.L_x_121) ;  /* 0x000003d0000a7945 */ /* 0x000fd80003800000 */
[----:B------:R-:W-:Y:S05]  /*24b0*/  @!P0 BRA `(.L_x_122) ;  /* 0x0000000000ec8947 */ /* 0x000fea0003800000 */
[----:B------:R-:W-:-:S07]  /*24c0*/  IMAD.MOV.U32 R29, RZ, RZ, RZ ;  /* 0x000000ffff1d7224 */ /* 0x000fce00078e00ff */
.L_x_129:
[----:B------:R-:W-:Y:S01]  /*24d0*/  IMAD.IADD R0, R17, 0x1, -R2 ;  /* 0x0000000111007824 */ /* 0x000fe200078e0a02 */
[----:B------:R-:W-:Y:S03]  /*24e0*/  BSSY.RECONVERGENT B7, `(.L_x_123) ;  /* 0x0000030000077945 */ /* 0x000fe60003800200 */
[----:B------:R-:W-:-:S05]  /*24f0*/  IMAD.IADD R27, R0, 0x1, R25 ;  /* 0x00000001001b7824 */ /* 0x000fca00078e0219 */
[----:B------:R-:W-:-:S13]  /*2500*/  ISETP.GE.AND P0, PT, R27, R25, PT ;  /* 0x000000191b00720c */ /* 0x000fda0003f06270 */
[----:B0-----:R-:W-:Y:S05]  /*2510*/  @P0 BRA `(.L_x_124) ;  /* 0x0000000000b00947 */ /* 0x001fea0003800000 */
[----:B------:R-:W-:-:S05]  /*2520*/  IMAD.WIDE.U32 R4, R29, 0x14, R54 ;  /* 0x000000141d047825 */ /* 0x000fca00078e0036 */
[----:B------:R0:W5:Y:S02]  /*2530*/  LD.E R25, desc[UR38][R4.64] ;  /* 0x0000002604197980 */ /* 0x000164000c101900 */
.L_x_127:
[----:B------:R-:W-:Y:S01]  /*2540*/  IMAD.WIDE R8, R27, 0x14, R54 ;  /* 0x000000141b087825 */ /* 0x000fe200078e0236 */
[----:B------:R-:W2:Y:S01]  /*2550*/  LDC.64 R10, c[0x0][0x470] ;  /* 0x00011c00ff0a7b82 */ /* 0x000ea20000000a00 */
[----:B0-----:R-:W0:Y:S03]  /*2560*/  LDCU.64 UR4, c[0x0][0x468] ;  /* 0x00008d00ff0477ac */ /* 0x001e260008000a00 */
[----:B------:R-:W2:Y:S02]  /*2570*/  LD.E R16, desc[UR38][R8.64] ;  /* 0x0000002608107980 */ /* 0x000ea4000c101900 */
[----:B--2---:R-:W-:-:S05]  /*2580*/  IMAD.WIDE R10, R16, 0x8, R10 ;  /* 0x00000008100a7825 */ /* 0x004fca00078e020a */
        /* <DEDUP_REMOVED lines=8> */
[----:B-1----:R-:W-:Y:S05]  /*2610*/  CALL.REL.NOINC `($_Z12expand_level8GPU_Data$_Z20device_bsearch_arrayPiii) ;  /* 0x000000fc00807944 */ /* 0x002fea0003c00000 */
[----:B------:R-:W-:Y:S01]  /*2620*/  ISETP.NE.AND P0, PT, R4, -0x1, PT ;  /* 0xffffffff0400780c */ /* 0x000fe20003f05270 */
[----:B------:R-:W-:Y:S01]  /*2630*/  IMAD.WIDE.U32 R44, R29, 0x14, R54 ;  /* 0x000000141d2c7825 */ /* 0x000fe200078e0036 */
[----:B------:R-:W0:Y:S01]  /*2640*/  LDC.64 R8, c[0x0][0x480] ;  /* 0x00012000ff087b82 */ /* 0x000e220000000a00 */
[----:B------:R-:W1:Y:S10]  /*2650*/  LDCU.64 UR4, c[0x0][0x478] ;  /* 0x00008f00ff0477ac */ /* 0x000e740008000a00 */
[----:B------:R-:W2:Y:S01]  /*2660*/  @P0 LD.E R3, desc[UR38][R44.64+0xc] ;  /* 0x00000c262c030980 */ /* 0x000ea2000c101900 */
[----:B0-----:R-:W-:-:S04]  /*2670*/  IMAD.WIDE R8, R16, 0x8, R8 ;  /* 0x0000000810087825 */ /* 0x001fc800078e0208 */
[----:B--2---:R-:W-:-:S05]  /*2680*/  @P0 VIADD R3, R3, 0xffffffff ;  /* 0xffffffff03030836 */ /* 0x004fca0000000000 */
[----:B------:R0:W-:Y:S04]  /*2690*/  @P0 ST.E desc[UR38][R44.64+0xc], R3 ;  /* 0x00000c032c000985 */ /* 0x0001e8000c101926 */
[----:B------:R-:W1:Y:S04]  /*26a0*/  LDG.E.64 R10, desc[UR38][R8.64] ;  /* 0x00000026080a7981 */ /* 0x000e68000c1e1b00 */
[----:B------:R-:W2:Y:S01]  /*26b0*/  LDG.E R5, desc[UR38][R8.64+0x8] ;  /* 0x0000082608057981 */ /* 0x000ea2000c1e1900 */
[----:B------:R-:W-:Y:S01]  /*26c0*/  IMAD.MOV.U32 R7, RZ, RZ, R25 ;  /* 0x000000ffff077224 */ /* 0x000fe200078e0019 */
[----:B------:R-:W-:Y:S01]  /*26d0*/  MOV R20, 0x2730 ;  /* 0x0000273000147802 */ /* 0x000fe20000000f00 */
[----:B------:R-:W-:Y:S01]  /*26e0*/  IMAD.MOV.U32 R21, RZ, RZ, 0x0 ;  /* 0x00000000ff157424 */ /* 0x000fe200078e00ff */
[----:B-1----:R-:W-:Y:S01]  /*26f0*/  LEA R4, P0, R10, UR4, 0x2 ;  /* 0x000000040a047c11 */ /* 0x002fe2000f8010ff */
[----:B--2---:R-:W-:-:S03]  /*2700*/  IMAD.IADD R6, R5, 0x1, -R10 ;  /* 0x0000000105067824 */ /* 0x004fc600078e0a0a */
[----:B0-----:R-:W-:-:S09]  /*2710*/  LEA.HI.X R5, R10, UR5, R11, 0x2, P0 ;  /* 0x000000050a057c11 */ /* 0x001fd200080f140b */
[----:B------:R-:W-:Y:S05]  /*2720*/  CALL.REL.NOINC `($_Z12expand_level8GPU_Data$_Z20device_bsearch_arrayPiii) ;  /* 0x000000fc003c7944 */ /* 0x000fea0003c00000 */
[----:B------:R-:W-:Y:S01]  /*2730*/  ISETP.NE.AND P0, PT, R4, -0x1, PT ;  /* 0xffffffff0400780c */ /* 0x000fe20003f05270 */
[----:B------:R-:W-:-:S12]  /*2740*/  BSSY.RECONVERGENT B0, `(.L_x_125) ;  /* 0x0000005000007945 */ /* 0x000fd80003800200 */
[----:B------:R-:W-:Y:S05]  /*2750*/  @!P0 BRA `(.L_x_126) ;  /* 0x00000000000c8947 */ /* 0x000fea0003800000 */
[----:B------:R-:W2:Y:S02]  /*2760*/  LD.E R0, desc[UR38][R44.64+0x10] ;  /* 0x000010262c007980 */ /* 0x000ea4000c101900 */
[----:B--2---:R-:W-:-:S05]  /*2770*/  VIADD R3, R0, 0xffffffff ;  /* 0xffffffff00037836 */ /* 0x004fca0000000000 */
[----:B------:R0:W-:Y:S02]  /*2780*/  ST.E desc[UR38][R44.64+0x10], R3 ;  /* 0x000010032c007985 */ /* 0x0001e4000c101926 */
.L_x_126:
[----:B------:R-:W-:Y:S05]  /*2790*/  BSYNC.RECONVERGENT B0 ;  /* 0x0000000000007941 */ /* 0x000fea0003800200 */
.L_x_125:
[----:B------:R-:W1:Y:S01]  /*27a0*/  LDS R0, [R37+0x280] ;  /* 0x0002800025007984 */ /* 0x000e620000000800 */
[----:B------:R-:W-:-:S05]  /*27b0*/  VIADD R27, R27, 0x20 ;  /* 0x000000201b1b7836 */ /* 0x000fca0000000000 */
[----:B-1----:R-:W-:-:S13]  /*27c0*/  ISETP.GE.AND P0, PT, R27, R0, PT ;  /* 0x000000001b00720c */ /* 0x002fda0003f06270 */
[----:B------:R-:W-:Y:S05]  /*27d0*/  @!P0 BRA `(.L_x_127) ;  /* 0xfffffffc00588947 */ /* 0x000fea000383ffff */
.L_x_124:
[----:B------:R-:W-:Y:S05]  /*27e0*/  BSYNC.RECONVERGENT B7 ;  /* 0x0000000000077941 */ /* 0x000fea0003800200 */
.L_x_123:
[----:B------:R-:W-:-:S03]  /*27f0*/  UMOV UR4, 0xffffffff ;  /* 0xffffffff00047882 */ /* 0x000fc60000000000 */
[----:B------:R-:W-:Y:S05]  /*2800*/  BRA.DIV UR4, `(.L_x_128) ;  /* 0x000000ce043c7947 */ /* 0x000fea000b800000 */
[----:B------:R-:W-:Y:S01]  /*2810*/  NOP ;  /* 0x0000000000007918 */ /* 0x000fe20000000000 */
.L_x_649:
[----:B------:R-:W2:Y:S01]  /*2820*/  LDS R25, [R37+0x280] ;  /* 0x0002800025197984 */ /* 0x000ea20000000800 */
[----:B------:R-:W-:Y:S02]  /*2830*/  VIADD R29, R29, 0x1 ;  /* 0x000000011d1d7836 */ /* 0x000fe40000000000 */
[----:B--2---:R-:W-:-:S05]  /*2840*/  IMAD.IADD R0, R25, 0x1, -R2 ;  /* 0x0000000119007824 */ /* 0x004fca00078e0a02 */
[----:B------:R-:W-:-:S13]  /*2850*/  ISETP.GE.AND P0, PT, R29, R0, PT ;  /* 0x000000001d00720c */ /* 0x000fda0003f06270 */
[----:B------:R-:W-:Y:S05]  /*2860*/  @!P0 BRA `(.L_x_129) ;  /* 0xfffffffc00188947 */ /* 0x000fea000383ffff */
.L_x_122:
[----:B------:R-:W-:Y:S05]  /*2870*/  BSYNC B10 ;  /* 0x00000000000a7941 */ /* 0x000fea0003800000 */
.L_x_121:
[----:B------:R-:W-:Y:S05]  /*2880*/  BRA `(.L_x_130) ;  /* 0x0000000400047947 */ /* 0x000fea0003800000 */
.L_x_120:
[----:B------:R-:W-:Y:S01]  /*2890*/  LOP3.LUT R5, R24, 0xffffffe0, RZ, 0xc0, !PT ;  /* 0xffffffe018057812 */ /* 0x000fe200078ec0ff */
[----:B------:R-:W-:Y:S04]  /*28a0*/  BSSY.RECONVERGENT B7, `(.L_x_131) ;  /* 0x000003c000077945 */ /* 0x000fe80003800200 */
[----:B------:R-:W-:-:S05]  /*28b0*/  IMAD.IADD R17, R38, 0x1, -R5 ;  /* 0x0000000126117824 */ /* 0x000fca00078e0a05 */
[----:B------:R-:W-:-:S13]  /*28c0*/  ISETP.GE.AND P0, PT, R17, R3, PT ;  /* 0x000000031100720c */ /* 0x000fda0003f06270 */
[----:B------:R-:W-:Y:S05]  /*28d0*/  @P0 BRA `(.L_x_132) ;  /* 0x0000000000e00947 */ /* 0x000fea0003800000 */
.L_x_138:
[----:B------:R-:W-:Y:S01]  /*28e0*/  ISETP.GE.AND P0, PT, R2, 0x1, PT ;  /* 0x000000010200780c */ /* 0x000fe20003f06270 */
[----:B------:R-:W-:-:S12]  /*28f0*/  BSSY.RECONVERGENT B10, `(.L_x_133) ;  /* 0x00000320000a7945 */ /* 0x000fd80003800200 */
[----:B0-----:R-:W-:Y:S05]  /*2900*/  @!P0 BRA `(.L_x_134) ;  /* 0x0000000000c08947 */ /* 0x001fea0003800000 */
[----:B------:R-:W-:-:S05]  /*2910*/  IMAD.WIDE R4, R17, 0x14, R54 ;  /* 0x0000001411047825 */ /* 0x000fca00078e0236 */
[----:B------:R0:W5:Y:S01]  /*2920*/  LD.E R16, desc[UR38][R4.64] ;  /* 0x0000002604107980 */ /* 0x000162000c101900 */
[----:B------:R-:W-:Y:S05]  /*2930*/  BMOV.32.CLEAR RZ, B11 ;  /* 0x000000000bff7355 */ /* 0x000fea0000100000 */
[----:B------:R-:W-:Y:S01]  /*2940*/  BSSY.RECONVERGENT B11, `(.L_x_134) ;  /* 0x000002c0000b7945 */ /* 0x000fe20003800200 */
[----:B------:R-:W-:-:S07]  /*2950*/  IMAD.IADD R27, R25, 0x1, -R2 ;  /* 0x00000001191b7824 */ /* 0x000fce00078e0a02 */
.L_x_137:
        /* <DEDUP_REMOVED lines=15> */
[----:B------:R-:W-:Y:S01]  /*2a50*/  IMAD.WIDE R28, R17, 0x14, R54 ;  /* 0x00000014111c7825 */ /* 0x000fe200078e0236 */
        /* <DEDUP_REMOVED lines=21> */
.L_x_136:
[----:B------:R-:W-:Y:S05]  /*2bb0*/  BSYNC.RECONVERGENT B0 ;  /* 0x0000000000007941 */ /* 0x000fea0003800200 */
.L_x_135:
[----:B------:R-:W1:Y:S01]  /*2bc0*/  LDS R25, [R37+0x280] ;  /* 0x0002800025197984 */ /* 0x000e620000000800 */
[----:B------:R-:W-:-:S05]  /*2bd0*/  VIADD R27, R27, 0x1 ;  /* 0x000000011b1b7836 */ /* 0x000fca0000000000 */
[----:B-1----:R-:W-:-:S13]  /*2be0*/  ISETP.GE.AND P0, PT, R27, R25, PT ;  /* 0x000000191b00720c */ /* 0x002fda0003f06270 */
[----:B------:R-:W-:Y:S05]  /*2bf0*/  @!P0 BRA `(.L_x_137) ;  /* 0xfffffffc00588947 */ /* 0x000fea000383ffff */
[----:B------:R-:W-:Y:S05]  /*2c00*/  BSYNC.RECONVERGENT B11 ;  /* 0x00000000000b7941 */ /* 0x000fea0003800200 */
.L_x_134:
[----:B------:R-:W-:Y:S05]  /*2c10*/  BSYNC.RECONVERGENT B10 ;  /* 0x00000000000a7941 */ /* 0x000fea0003800200 */
.L_x_133:
[----:B------:R-:W-:Y:S02]  /*2c20*/  VIADD R17, R17, 0x20 ;  /* 0x0000002011117836 */ /* 0x000fe40000000000 */
[----:B------:R-:W-:-:S05]  /*2c30*/  IMAD.IADD R0, R25, 0x1, -R2 ;  /* 0x0000000119007824 */ /* 0x000fca00078e0a02 */
[----:B------:R-:W-:-:S13]  /*2c40*/  ISETP.GE.AND P0, PT, R17, R0, PT ;  /* 0x000000001100720c */ /* 0x000fda0003f06270 */
[----:B------:R-:W-:Y:S05]  /*2c50*/  @!P0 BRA `(.L_x_138) ;  /* 0xfffffffc00208947 */ /* 0x000fea000383ffff */
.L_x_132:
[----:B------:R-:W-:Y:S05]  /*2c60*/  BSYNC.RECONVERGENT B7 ;  /* 0x0000000000077941 */ /* 0x000fea0003800200 */
.L_x_131:
[----:B------:R-:W-:-:S03]  /*2c70*/  UMOV UR4, 0xffffffff ;  /* 0xffffffff00047882 */ /* 0x000fc60000000000 */
[----:B------:R-:W-:Y:S05]  /*2c80*/  BRA.DIV UR4, `(.L_x_139) ;  /* 0x000000ca04387947 */ /* 0x000fea000b800000 */
[----:B------:R-:W-:Y:S01]  /*2c90*/  NOP ;  /* 0x0000000000007918 */ /* 0x000fe20000000000 */
.L_x_130:
[----:B------:R-:W-:Y:S05]  /*2ca0*/  BSYNC B6 ;  /* 0x0000000000067941 */ /* 0x000fea0003800000 */
.L_x_119:
[----:B------:R-:W-:Y:S01]  /*2cb0*/  LOP3.LUT R16, R38, 0x1f, RZ, 0xc0, !PT ;  /* 0x0000001f26107812 */ /* 0x000fe200078ec0ff */
[----:B------:R-:W-:-:S03]  /*2cc0*/  UMOV UR4, 0xffffffff ;  /* 0xffffffff00047882 */ /* 0x000fc60000000000 */
[----:B------:R-:W-:-:S13]  /*2cd0*/  ISETP.NE.AND P0, PT, R16, RZ, PT ;  /* 0x000000ff1000720c */ /* 0x000fda0003f05270 */
[----:B0-----:R-:W0:Y:S04]  /*2ce0*/  @!P0 LDS R3, [R37+0x280] ;  /* 0x0002800025038984 */ /* 0x001e280000000800 */
[----:B------:R-:W2:Y:S01]  /*2cf0*/  @!P0 LDS R5, [R37+0x240] ;  /* 0x0002400025058984 */ /* 0x000ea20000000800 */
[--C-:B0-----:R-:W-:Y:S02]  /*2d00*/  @!P0 IMAD.IADD R0, R3, 0x1, -R2.reuse ;  /* 0x0000000103008824 */ /* 0x101fe400078e0a02 */
[----:B--2---:R-:W-:-:S03]  /*2d10*/  @!P0 IMAD.IADD R2, R5, 0x1, -R2 ;  /* 0x0000000105028824 */ /* 0x004fc600078e0a02 */
[----:B------:R0:W-:Y:S04]  /*2d20*/  @!P0 STS [R37+0x280], R0 ;  /* 0x0002800025008388 */ /* 0x0001e80000000800 */
[----:B------:R0:W-:Y:S01]  /*2d30*/  @!P0 STS [R37+0x240], R2 ;  /* 0x0002400225008388 */ /* 0x0001e20000000800 */
[----:B------:R-:W-:Y:S05]  /*2d40*/  BRA.DIV UR4, `(.L_x_140) ;  /* 0x000000ca04247947 */ /* 0x000fea000b800000 */
[----:B------:R-:W-:Y:S01]  /*2d50*/  NOP ;  /* 0x0000000000007918 */ /* 0x000fe20000000000 */
.L_x_654:
[----:B0-----:R-:W0:Y:S01]  /*2d60*/  LDC.64 R2, c[0x0][0x420] ;  /* 0x00010800ff027b82 */ /* 0x001e220000000a00 */
[----:B------:R-:W2:Y:S04]  /*2d70*/  LDS R0, [R37+0x280] ;  /* 0x0002800025007984 */ /* 0x000ea80000000800 */
[----:B0-----:R-:W2:Y:S01]  /*2d80*/  LDG.E R3, desc[UR38][R2.64] ;  /* 0x0000002602037981 */ /* 0x001ea2000c1e1900 */
[----:B------:R-:W-:Y:S04]  /*2d90*/  BSSY B0, `(.L_x_141) ;  /* 0x0000b75000007945 */ /* 0x000fe80003800000 */
[----:B------:R-:W0:Y:S05]  /*2da0*/  BMOV.32.CLEAR R45, B0 ;  /* 0x00000000002d7355 */ /* 0x000e2a0000100000 */
[----:B--2---:R-:W-:-:S13]  /*2db0*/  ISETP.GE.AND P0, PT, R0, R3, PT ;  /* 0x000000030000720c */ /* 0x004fda0003f06270 */
[----:B0-----:R-:W-:Y:S05]  /*2dc0*/  @!P0 BRA `(.L_x_142) ;  /* 0x000000b400c08947 */ /* 0x001fea0003800000 */
[----:B------:R-:W-:Y:S01]  /*2dd0*/  BSSY B7, `(.L_x_143) ;  /* 0x00003e1000077945 */ /* 0x000fe20003800000 */
[----:B------:R-:W-:-:S07]  /*2de0*/  PRMT R5, RZ, 0x7610, R5 ;  /* 0x00007610ff057816 */ /* 0x000fce0000000005 */
.L_x_313:
[----:B0-234-:R0:W5:Y:S04]  /*2df0*/  LD.E R30, desc[UR38][R54.64+0x8] ;  /* 0x00000826361e7980 */ /* 0x01d168000c101900 */
[----:B------:R0:W5:Y:S01]  /*2e00*/  LD.E R3, desc[UR38][R54.64+0xc] ;  /* 0x00000c2636037980 */ /* 0x000162000c101900 */
[----:B------:R-:W2:Y:S01]  /*2e10*/  S2UR UR5, SR_CgaCtaId ;  /* 0x00000000000579c3 */ /* 0x000ea20000008800 */
[----:B------:R-:W-:Y:S01]  /*2e20*/  SHF.R.S32.HI R0, RZ, 0x5, R24 ;  /* 0x00000005ff007819 */ /* 0x000fe20000011418 */
[----:B------:R-:W-:Y:S01]  /*2e30*/  UMOV UR4, 0x400 ;  /* 0x0000040000047882 */ /* 0x000fe20000000000 */
[----:B------:R-:W-:Y:S01]  /*2e40*/  ISETP.NE.AND P0, PT, R16, RZ, PT ;  /* 0x000000ff1000720c */ /* 0x000fe20003f05270 */
[----:B------:R-:W-:Y:S01]  /*2e50*/  BSSY.RECONVERGENT B0, `(.L_x_144) ;  /* 0x000001c000007945 */ /* 0x000fe20003800200 */
[----:B------:R-:W-:-:S02]  /*2e60*/  LEA.HI R2, R0, R0, RZ, 0x4 ;  /* 0x0000000000027211 */ /* 0x000fc400078f20ff */
[----:B-1----:R-:W-:Y:S02]  /*2e70*/  LOP3.LUT R9, R24, 0xffffffe0, RZ, 0xc0, !PT ;  /* 0xffffffe018097812 */ /* 0x002fe400078ec0ff */
[----:B------:R-:W-:Y:S02]  /*2e80*/  LOP3.LUT R7, R2, 0xfffffff0, RZ, 0xc0, !PT ;  /* 0xfffffff002077812 */ /* 0x000fe400078ec0ff */
[----:B------:R-:W-:Y:S01]  /*2e90*/  P2R R4, PR, RZ, 0x1 ;  /* 0x00000001ff047803 */ /* 0x000fe20000000000 */
[----:B------:R-:W-:Y:S02]  /*2ea0*/  IMAD.IADD R2, R38, 0x1, -R9 ;  /* 0x0000000126027824 */ /* 0x000fe400078e0a09 */
[----:B------:R-:W-:Y:S01]  /*2eb0*/  IMAD.IADD R7, R0, 0x1, -R7 ;  /* 0x0000000100077824 */ /* 0x000fe200078e0a07 */
[----:B--2---:R-:W-:-:S06]  /*2ec0*/  ULEA UR4, UR5, UR4, 0x18 ;  /* 0x0000000405047291 */ /* 0x004fcc000f8ec0ff */
[----:B------:R-:W-:-:S05]  /*2ed0*/  LEA R0, R7, UR4, 0x3 ;  /* 0x0000000407007c11 */ /* 0x000fca000f8e18ff */
[----:B------:R-:W-:Y:S01]  /*2ee0*/  IMAD R7, R7, -0x7, R0 ;  /* 0xfffffff907077824 */ /* 0x000fe200078e0200 */
[----:B0-----:R-:W-:Y:S06]  /*2ef0*/  @P0 BRA `(.L_x_145) ;  /* 0x0000000000440947 */ /* 0x001fec0003800000 */
[----:B------:R-:W0:Y:S01]  /*2f00*/  LDC.64 R10, c[0x0][0x420] ;  /* 0x00010800ff0a7b82 */ /* 0x000e220000000a00 */
[----:B------:R-:W-:Y:S04]  /*2f10*/  STS.U8 [R7+0x5000], RZ ;  /* 0x005000ff07007388 */ /* 0x000fe80000000000 */
[----:B------:R-:W2:Y:S03]  /*2f20*/  LDS R17, [R37+0x200] ;  /* 0x0002000025117984 */ /* 0x000ea60000000800 */
[----:B------:R-:W3:Y:S01]  /*2f30*/  LDC.64 R12, c[0x0][0x418] ;  /* 0x00010600ff0c7b82 */ /* 0x000ee20000000a00 */
[----:B0-----:R-:W4:Y:S01]  /*2f40*/  LDG.E R11, desc[UR38][R10.64] ;  /* 0x000000260a0b7981 */ /* 0x001f22000c1e1900 */
[----:B--2---:R-:W-:-:S05]  /*2f50*/  VIADD R0, R17, 0x1 ;  /* 0x0000000111007836 */ /* 0x004fca0000000000 */
[----:B----4-:R-:W-:Y:S02]  /*2f60*/  ISETP.GE.AND P0, PT, R0, R11, PT ;  /* 0x0000000b0000720c */ /* 0x010fe40003f06270 */
[----:B------:R-:W2:Y:S11]  /*2f70*/  LD.E R0, desc[UR38][R54.64+0x8] ;  /* 0x0000082636007980 */ /* 0x000eb6000c101900 */
[----:B---3--:R-:W-:-:S05]  /*2f80*/  @!P0 IMAD.WIDE R8, R11, 0x4, R12 ;  /* 0x000000040b088825 */ /* 0x008fca00078e020c */
[----:B------:R-:W3:Y:S01]  /*2f90*/  @!P0 LDG.E R6, desc[UR38][R8.64] ;  /* 0x0000002608068981 */ /* 0x000ee2000c1e1900 */
[----:B------:R-:W-:-:S03]  /*2fa0*/  @P0 IMAD.WIDE R10, R17, 0x4, R12 ;  /* 0x00000004110a0825 */ /* 0x000fc600078e020c */
[----:B--2---:R0:W-:Y:S04]  /*2fb0*/  STS [R37+0x4ec0], R0 ;  /* 0x004ec00025007388 */ /* 0x0041e80000000800 */
[----:B------:R-:W2:Y:S04]  /*2fc0*/  LD.E R15, desc[UR38][R54.64+0xc] ;  /* 0x00000c26360f7980 */ /* 0x000ea8000c101900 */
[----:B------:R-:W3:Y:S01]  /*2fd0*/  @P0 LDG.E R6, desc[UR38][R10.64+0x4] ;  /* 0x000004260a060981 */ /* 0x000ee2000c1e1900 */
[----:B--2---:R-:W-:-:S05]  /*2fe0*/  IMAD.IADD R4, R0, 0x1, R15 ;  /* 0x0000000100047824 */ /* 0x004fca00078e020f */
[----:B------:R0:W-:Y:S04]  /*2ff0*/  STS [R37+0x4f40], R4 ;  /* 0x004f400425007388 */ /* 0x0001e80000000800 */
[----:B---3--:R0:W-:Y:S02]  /*3000*/  STS [R37+0x4dc0], R6 ;  /* 0x004dc00625007388 */ /* 0x0081e40000000800 */
.L_x_145:
[----:B------:R-:W-:Y:S05]  /*3010*/  BSYNC.RECONVERGENT B0 ;  /* 0x0000000000007941 */ /* 0x000fea0003800200 */
.L_x_144:
[----:B------:R-:W-:Y:S01]  /*3020*/  UMOV UR4, 0xffffffff ;  /* 0xffffffff00047882 */ /* 0x000fe20000000000 */
[----:B0----5:R-:W-:Y:S02]  /*3030*/  IMAD.IADD R4, R30, 0x1, R3 ;  /* 0x000000011e047824 */ /* 0x021fe400078e0203 */
[----:B------:R-:W-:Y:S01]  /*3040*/  VIADD R8, R2, 0x1 ;  /* 0x0000000102087836 */ /* 0x000fe20000000000 */
[----:B------:R-:W-:Y:S06]  /*3050*/  BRA.DIV UR4, `(.L_x_146) ;  /* 0x000000c6047c7947 */ /* 0x000fec000b800000 */
[----:B------:R-:W-:Y:S01]  /*3060*/  NOP ;  /* 0x0000000000007918 */ /* 0x000fe20000000000 */
.L_x_657:
[----:B------:R-:W0:Y:S01]  /*3070*/  LDS R3, [R37+0x200] ;  /* 0x0002000025037984 */ /* 0x000e220000000800 */
[----:B------:R-:W-:Y:S01]  /*3080*/  BSSY.RECONVERGENT B0, `(.L_x_147) ;  /* 0x0000058000007945 */ /* 0x000fe20003800200 */
[----:B0-----:R-:W-:-:S13]  /*3090*/  ISETP.GE.AND P0, PT, R8, R3, PT ;  /* 0x000000030800720c */ /* 0x001fda0003f06270 */
[----:B------:R-:W-:Y:S05]  /*30a0*/  @P0 BRA `(.L_x_148) ;  /* 0x0000000400540947 */ /* 0x000fea0003800000 */
[----:B------:R-:W-:Y:S01]  /*30b0*/  VIADDMNMX R3, R2, 0x21, R3, !PT ;  /* 0x0000002102037846 */ /* 0x000fe20007800103 */
[----:B------:R-:W-:Y:S03]  /*30c0*/  BSSY.RECONVERGENT B1, `(.L_x_149) ;  /* 0x000002c000017945 */ /* 0x000fe60003800200 */
[----:B------:R-:W-:Y:S01]  /*30d0*/  IADD3 R0, PT, PT, R3, -0x2, -R2 ;  /* 0xfffffffe03007810 */ /* 0x000fe20007ffe802 */
[----:B------:R-:W-:-:S03]  /*30e0*/  IMAD.MOV.U32 R3, RZ, RZ, R8 ;  /* 0x000000ffff037224 */ /* 0x000fc600078e0008 */
[C---:B------:R-:W-:Y:S02]  /*30f0*/  ISETP.GE.U32.AND P0, PT, R0.reuse, 0xe0, PT ;  /* 0x000000e00000780c */ /* 0x040fe40003f06070 */
[----:B------:R-:W-:-:S04]  /*3100*/  LEA.HI R6, R0, 0x1, RZ, 0x1b ;  /* 0x0000000100067811 */ /* 0x000fc800078fd8ff */
[----:B------:R-:W-:-:S04]  /*3110*/  LOP3.LUT R27, R6, 0x7, RZ, 0xc0, !PT ;  /* 0x00000007061b7812 */ /* 0x000fc800078ec0ff */
[----:B------:R-:W-:-:S03]  /*3120*/  ISETP.NE.AND P1, PT, R27, RZ, PT ;  /* 0x000000ff1b00720c */ /* 0x000fc60003f25270 */
[----:B------:R-:W-:Y:S10]  /*3130*/  @!P0 BRA `(.L_x_150) ;  /* 0x0000000000908947 */ /* 0x000ff40003800000 */
[----:B------:R-:W-:Y:S01]  /*3140*/  IMAD.MOV.U32 R3, RZ, RZ, R8 ;  /* 0x000000ffff037224 */ /* 0x000fe200078e0008 */
[----:B------:R-:W-:Y:S01]  /*3150*/  LOP3.LUT R10, R6, 0xffffff8, RZ, 0xc0, !PT ;  /* 0x0ffffff8060a7812 */ /* 0x000fe200078ec0ff */
[----:B------:R-:W-:-:S07]  /*3160*/  IMAD.MOV.U32 R11, RZ, RZ, RZ ;  /* 0x000000ffff0b7224 */ /* 0x000fce00078e00ff */
.L_x_151:
[----:B------:R-:W-:-:S05]  /*3170*/  IMAD.WIDE R8, R3, 0x14, R54 ;  /* 0x0000001403087825 */ /* 0x000fca00078e0236 */
[----:B------:R-:W2:Y:S04]  /*3180*/  LD.E R13, desc[UR38][R8.64+0x8] ;  /* 0x00000826080d7980 */ /* 0x000ea8000c101900 */
[----:B------:R-:W2:Y:S04]  /*3190*/  LD.E R12, desc[UR38][R8.64+0xc] ;  /* 0x00000c26080c7980 */ /* 0x000ea8000c101900 */
[----:B------:R-:W3:Y:S04]  /*31a0*/  LD.E R15, desc[UR38][R8.64+0x288] ;  /* 0x00028826080f7980 */ /* 0x000ee8000c101900 */
[----:B------:R-:W4:Y:S04]  /*31b0*/  LD.E R14, desc[UR38][R8.64+0x28c] ;  /* 0x00028c26080e7980 */ /* 0x000f28000c101900 */
[----:B------:R-:W5:Y:S04]  /*31c0*/  LD.E R17, desc[UR38][R8.64+0x508] ;  /* 0x0005082608117980 */ /* 0x000f68000c101900 */
[----:B------:R-:W5:Y:S04]  /*31d0*/  LD.E R20, desc[UR38][R8.64+0x50c] ;  /* 0x00050c2608147980 */ /* 0x000f68000c101900 */
[----:B------:R-:W5:Y:S04]  /*31e0*/  LD.E R26, desc[UR38][R8.64+0x788] ;  /* 0x00078826081a7980 */ /* 0x000f68000c101900 */
[----:B------:R-:W5:Y:S04]  /*31f0*/  LD.E R21, desc[UR38][R8.64+0x78c] ;  /* 0x00078c2608157980 */ /* 0x000f68000c101900 */
[----:B------:R-:W5:Y:S01]  /*3200*/  LD.E R25, desc[UR38][R8.64+0x1188] ;  /* 0x0011882608197980 */ /* 0x000f62000c101900 */
[----:B--2---:R-:W-:-:S03]  /*3210*/  VIADDMNMX R12, R12, R13, R4, PT ;  /* 0x0000000d0c0c7246 */ /* 0x004fc60003800104 */
[----:B------:R-:W2:Y:S01]  /*3220*/  LD.E R4, desc[UR38][R8.64+0xa08] ;  /* 0x000a082608047980 */ /* 0x000ea2000c101900 */
[----:B---3--:R-:W-:-:S03]  /*3230*/  VIMNMX3 R13, R13, R30, R15, PT ;  /* 0x0000001e0d0d720f */ /* 0x008fc6000380010f */
[----:B------:R-:W3:Y:S01]  /*3240*/  LD.E R30, desc[UR38][R8.64+0xf08] ;  /* 0x000f0826081e7980 */ /* 0x000ee2000c101900 */
[----:B----4-:R-:W-:-:S03]  /*3250*/  VIADDMNMX R12, R14, R15, R12, PT ;  /* 0x0000000f0e0c7246 */ /* 0x010fc6000380010c */
[----:B------:R-:W2:Y:S04]  /*3260*/  LD.E R15, desc[UR38][R8.64+0xa0c] ;  /* 0x000a0c26080f7980 */ /* 0x000ea8000c101900 */
[----:B------:R-:W4:Y:S01]  /*3270*/  LD.E R14, desc[UR38][R8.64+0xc8c] ;  /* 0x000c8c26080e7980 */ /* 0x000f22000c101900 */
[----:B-----5:R-:W-:-:S03]  /*3280*/  VIADDMNMX R12, R20, R17, R12, PT ;  /* 0x00000011140c7246 */ /* 0x020fc6000380010c */
[----:B------:R-:W5:Y:S01]  /*3290*/  LD.E R20, desc[UR38][R8.64+0x118c] ;  /* 0x00118c2608147980 */ /* 0x000f62000c101900 */
[----:B------:R-:W-:-:S03]  /*32a0*/  VIMNMX3 R13, R17, R13, R26, PT ;  /* 0x0000000d110d720f */ /* 0x000fc6000380011a */
[----:B------:R-:W4:Y:S01]  /*32b0*/  LD.E R17, desc[UR38][R8.64+0xc88] ;  /* 0x000c882608117980 */ /* 0x000f22000c101900 */
[----:B------:R-:W-:-:S03]  /*32c0*/  VIADDMNMX R12, R21, R26, R12, PT ;  /* 0x0000001a150c7246 */ /* 0x000fc6000380010c */
[----:B------:R-:W3:Y:S01]  /*32d0*/  LD.E R21, desc[UR38][R8.64+0xf0c] ;  /* 0x000f0c2608157980 */ /* 0x000ee2000c101900 */
[----:B------:R-:W-:-:S05]  /*32e0*/  VIADD R11, R11, 0x8 ;  /* 0x000000080b0b7836 */ /* 0x000fca0000000000 */
[----:B------:R-:W-:Y:S01]  /*32f0*/  ISETP.NE.AND P0, PT, R11, R10, PT ;  /* 0x0000000a0b00720c */ /* 0x000fe20003f05270 */
[----:B------:R-:W-:Y:S01]  /*3300*/  VIADD R3, R3, 0x100 ;  /* 0x0000010003037836 */ /* 0x000fe20000000000 */
[----:B--2---:R-:W-:-:S04]  /*3310*/  VIADDMNMX R12, R15, R4, R12, PT ;  /* 0x000000040f0c7246 */ /* 0x004fc8000380010c */
[----:B----4-:R-:W-:Y:S02]  /*3320*/  VIADDMNMX R12, R14, R17, R12, PT ;  /* 0x000000110e0c7246 */ /* 0x010fe4000380010c */
[----:B------:R-:W-:Y:S02]  /*3330*/  VIMNMX3 R13, R4, R13, R17, PT ;  /* 0x0000000d040d720f */ /* 0x000fe40003800111 */
[----:B---3--:R-:W-:Y:S02]  /*3340*/  VIADDMNMX R12, R21, R30, R12, PT ;  /* 0x0000001e150c7246 */ /* 0x008fe4000380010c */
[----:B------:R-:W-:Y:S02]  /*3350*/  VIMNMX3 R30, R30, R13, R25, PT ;  /* 0x0000000d1e1e720f */ /* 0x000fe40003800119 */
[----:B-----5:R-:W-:Y:S01]  /*3360*/  VIADDMNMX R4, R20, R25, R12, PT ;  /* 0x0000001914047246 */ /* 0x020fe2000380010c */
[----:B------:R-:W-:Y:S06]  /*3370*/  @P0 BRA `(.L_x_151) ;  /* 0xfffffffc007c0947 */ /* 0x000fec000383ffff */
.L_x_150:
[----:B------:R-:W-:Y:S05]  /*3380*/  BSYNC.RECONVERGENT B1 ;  /* 0x0000000000017941 */ /* 0x000fea0003800200 */
.L_x_149:
[----:B------:R-:W-:Y:S05]  /*3390*/  @!P1 BRA `(.L_x_148) ;  /* 0x0000000000989947 */ /* 0x000fea0003800000 */
[----:B------:R-:W-:Y:S01]  /*33a0*/  ISETP.GE.U32.AND P0, PT, R27, 0x4, PT ;  /* 0x000000041b00780c */ /* 0x000fe20003f06070 */
[----:B------:R-:W-:Y:S01]  /*33b0*/  BSSY.RECONVERGENT B1, `(.L_x_152) ;  /* 0x0000013000017945 */ /* 0x000fe20003800200 */
[----:B------:R-:W-:-:S11]  /*33c0*/  LOP3.LUT P1, R20, R6, 0x3, RZ, 0xc0, !PT ;  /* 0x0000000306147812 */ /* 0x000fd6000782c0ff */
[----:B------:R-:W-:Y:S05]  /*33d0*/  @!P0 BRA `(.L_x_153) ;  /* 0x0000000000408947 */ /* 0x000fea0003800000 */
        /* <DEDUP_REMOVED lines=8> */
[----:B------:R-:W5:Y:S01]  /*3460*/  LD.E R14, desc[UR38][R8.64+0x78c] ;  /* 0x00078c26080e7980 */ /* 0x000f62000c101900 */
[----:B------:R-:W-:Y:S01]  /*3470*/  VIADD R3, R3, 0x80 ;  /* 0x0000008003037836 */ /* 0x000fe20000000000 */
[----:B--2---:R-:W-:-:S02]  /*3480*/  VIADDMNMX R6, R6, R11, R4, PT ;  /* 0x0000000b06067246 */ /* 0x004fc40003800104 */
[----:B---3--:R-:W-:Y:S02]  /*3490*/  VIMNMX3 R30, R11, R30, R13, PT ;  /* 0x0000001e0b1e720f */ /* 0x008fe4000380010d */
[----:B----4-:R-:W-:-:S04]  /*34a0*/  VIADDMNMX R6, R10, R13, R6, PT ;  /* 0x0000000d0a067246 */ /* 0x010fc80003800106 */
[----:B-----5:R-:W-:Y:S02]  /*34b0*/  VIADDMNMX R6, R12, R15, R6, PT ;  /* 0x0000000f0c067246 */ /* 0x020fe40003800106 */
[----:B------:R-:W-:Y:S02]  /*34c0*/  VIMNMX3 R30, R15, R30, R17, PT ;  /* 0x0000001e0f1e720f */ /* 0x000fe40003800111 */
[----:B------:R-:W-:-:S07]  /*34d0*/  VIADDMNMX R4, R14, R17, R6, PT ;  /* 0x000000110e047246 */ /* 0x000fce0003800106 */
.L_x_153:
[----:B------:R-:W-:Y:S05]  /*34e0*/  BSYNC.RECONVERGENT B1 ;  /* 0x0000000000017941 */ /* 0x000fea0003800200 */
.L_x_152:
[----:B------:R-:W-:Y:S05]  /*34f0*/  @!P1 BRA `(.L_x_148) ;  /* 0x0000000000409947 */ /* 0x000fea0003800000 */
[----:B------:R-:W-:Y:S02]  /*3500*/  ISETP.NE.AND P1, PT, R20, 0x1, PT ;  /* 0x000000011400780c */ /* 0x000fe40003f25270 */
[----:B------:R-:W-:-:S11]  /*3510*/  LOP3.LUT P0, RZ, R0, 0x20, RZ, 0xc0, !PT ;  /* 0x0000002000ff7812 */ /* 0x000fd6000780c0ff */
[----:B------:R-:W-:-:S04]  /*3520*/  @P1 IMAD.WIDE R10, R3, 0x14, R54 ;  /* 0x00000014030a1825 */ /* 0x000fc800078e0236 */
[----:B------:R-:W-:Y:S01]  /*3530*/  @P1 VIADD R3, R3, 0x40 ;  /* 0x0000004003031836 */ /* 0x000fe20000000000 */
[----:B------:R-:W2:Y:S04]  /*3540*/  @P1 LD.E R13, desc[UR38][R10.64+0x8] ;  /* 0x000008260a0d1980 */ /* 0x000ea8000c101900 */
[----:B------:R-:W2:Y:S01]  /*3550*/  @P1 LD.E R6, desc[UR38][R10.64+0xc] ;  /* 0x00000c260a061980 */ /* 0x000ea2000c101900 */
[----:B------:R-:W-:-:S03]  /*3560*/  @!P0 IMAD.WIDE R8, R3, 0x14, R54 ;  /* 0x0000001403088825 */ /* 0x000fc600078e0236 */
[----:B------:R-:W3:Y:S04]  /*3570*/  @P1 LD.E R15, desc[UR38][R10.64+0x288] ;  /* 0x000288260a0f1980 */ /* 0x000ee8000c101900 */
[----:B------:R-:W4:Y:S04]  /*3580*/  @P1 LD.E R12, desc[UR38][R10.64+0x28c] ;  /* 0x00028c260a0c1980 */ /* 0x000f28000c101900 */
[----:B------:R-:W5:Y:S04]  /*3590*/  @!P0 LD.E R3, desc[UR38][R8.64+0x8] ;  /* 0x0000082608038980 */ /* 0x000f68000c101900 */
[----:B------:R-:W5:Y:S01]  /*35a0*/  @!P0 LD.E R0, desc[UR38][R8.64+0xc] ;  /* 0x00000c2608008980 */ /* 0x000f62000c101900 */
[----:B--2---:R-:W-:-:S02]  /*35b0*/  @P1 VIADDMNMX R6, R6, R13, R4, PT ;  /* 0x0000000d06061246 */ /* 0x004fc40003800104 */
[----:B---3--:R-:W-:Y:S02]  /*35c0*/  @P1 VIMNMX3 R30, R13, R30, R15, PT ;  /* 0x0000001e0d1e120f */ /* 0x008fe4000380010f */
[----:B----4-:R-:W-:Y:S02]  /*35d0*/  @P1 VIADDMNMX R4, R12, R15, R6, PT ;  /* 0x0000000f0c041246 */ /* 0x010fe40003800106 */
[-C--:B-----5:R-:W-:Y:S02]  /*35e0*/  @!P0 VIMNMX R30, PT, PT, R30, R3.reuse, PT ;  /* 0x000000031e1e8248 */ /* 0x0a0fe40003fe0100 */
[----:B------:R-:W-:-:S07]  /*35f0*/  @!P0 VIADDMNMX R4, R0, R3, R4, PT ;  /* 0x0000000300048246 */ /* 0x000fce0003800104 */
.L_x_148:
[----:B------:R-:W-:Y:S05]  /*3600*/  BSYNC.RECONVERGENT B0 ;  /* 0x0000000000007941 */ /* 0x000fea0003800200 */
.L_x_147:
[C---:B------:R-:W-:Y:S01]  /*3610*/  ISETP.NE.AND P0, PT, R2.reuse, RZ, PT ;  /* 0x000000ff0200720c */ /* 0x040fe20003f05270 */
[----:B------:R-:W-:Y:S01]  /*3620*/  BSSY.RECONVERGENT B0, `(.L_x_154) ;  /* 0x0000009000007945 */ /* 0x000fe20003800200 */
[----:B------:R-:W-:-:S11]  /*3630*/  ISETP.NE.AND P2, PT, R2, 0x1, PT ;  /* 0x000000010200780c */ /* 0x000fd60003f45270 */
[----:B------:R-:W-:Y:S05]  /*3640*/  @P0 BRA `(.L_x_155) ;  /* 0x0000000000180947 */ /* 0x000fea0003800000 */
[----:B------:R-:W0:Y:S04]  /*3650*/  LDS R3, [R37+0x4ec0] ;  /* 0x004ec00025037984 */ /* 0x000e280000000800 */
[----:B------:R-:W2:Y:S01]  /*3660*/  LDS R9, [R37+0x4f40] ;  /* 0x004f400025097984 */ /* 0x000ea20000000800 */
[----:B0-----:R-:W-:Y:S02]  /*3670*/  ISETP.GE.AND P0, PT, R30, R3, PT ;  /* 0x000000031e00720c */ /* 0x001fe40003f06270 */
[----:B--2---:R-:W-:-:S11]  /*3680*/  ISETP.GE.AND P1, PT, R4, R9, PT ;  /* 0x000000090400720c */ /* 0x004fd60003f26270 */
[----:B------:R0:W-:Y:S04]  /*3690*/  @!P0 STS [R37+0x4ec0], R30 ;  /* 0x004ec01e25008388 */ /* 0x0001e80000000800 */
[----:B------:R0:W-:Y:S02]  /*36a0*/  @!P1 STS [R37+0x4f40], R4 ;  /* 0x004f400425009388 */ /* 0x0001e40000000800 */
.L_x_155:
[----:B------:R-:W-:Y:S05]  /*36b0*/  BSYNC.RECONVERGENT B0 ;  /* 0x0000000000007941 */ /* 0x000fea0003800200 */
.L_x_154:
[----:B------:R-:W-:-:S03]  /*36c0*/  UMOV UR4, 0xffffffff ;  /* 0xffffffff00047882 */ /* 0x000fc60000000000 */
[----:B------:R-:W-:Y:S05]  /*36d0*/  BRA.DIV UR4, `(.L_x_156) ;  /* 0x000000be04f87947 */ /* 0x000fea000b800000 */
[----:B------:R-:W-:Y:S01]  /*36e0*/  NOP ;  /* 0x0000000000007918 */ /* 0x000fe20000000000 */
.L_x_660:
[----:B------:R-:W-:Y:S01]  /*36f0*/  BSSY.RECONVERGENT B0, `(.L_x_157) ;  /* 0x0000009000007945 */ /* 0x000fe20003800200 */
[----:B------:R-:W-:-:S03]  /*3700*/  ISETP.NE.AND P3, PT, R2, 0x2, PT ;  /* 0x000000020200780c */ /* 0x000fc60003f65270 */
[----:B------:R-:W-:Y:S10]  /*3710*/  @P2 BRA `(.L_x_158) ;  /* 0x0000000000182947 */ /* 0x000ff40003800000 */
[----:B------:R-:W2:Y:S04]  /*3720*/  LDS R3, [R37+0x4ec0] ;  /* 0x004ec00025037984 */ /* 0x000ea80000000800 */
[----:B------:R-:W3:Y:S01]  /*3730*/  LDS R9, [R37+0x4f40] ;  /* 0x004f400025097984 */ /* 0x000ee20000000800 */
[----:B--2---:R-:W-:Y:S02]  /*3740*/  ISETP.GE.AND P0, PT, R30, R3, PT ;  /* 0x000000031e00720c */ /* 0x004fe40003f06270 */
[----:B---3--:R-:W-:-:S11]  /*3750*/  ISETP.GE.AND P1, PT, R4, R9, PT ;  /* 0x000000090400720c */ /* 0x008fd60003f26270 */
[----:B------:R2:W-:Y:S04]  /*3760*/  @!P0 STS [R37+0x4ec0], R30 ;  /* 0x004ec01e25008388 */ /* 0x0005e80000000800 */
[----:B------:R2:W-:Y:S02]  /*3770*/  @!P1 STS [R37+0x4f40], R4 ;  /* 0x004f400425009388 */ /* 0x0005e40000000800 */
.L_x_158:
[----:B------:R-:W-:Y:S05]  /*3780*/  BSYNC.RECONVERGENT B0 ;  /* 0x0000000000007941 */ /* 0x000fea0003800200 */
.L_x_157:
[----:B------:R-:W-:-:S03]  /*3790*/  UMOV UR4, 0xffffffff ;  /* 0xffffffff00047882 */ /* 0x000fc60000000000 */
[----:B------:R-:W-:Y:S05]  /*37a0*/  BRA.DIV UR4, `(.L_x_159) ;  /* 0x000000be04e07947 */ /* 0x000fea000b800000 */
[----:B------:R-:W-:Y:S01]  /*37b0*/  NOP ;  /* 0x0000000000007918 */ /* 0x000fe20000000000 */
.L_x_663:
[----:B------:R-:W-:Y:S01]  /*37c0*/  BSSY.RECONVERGENT B0, `(.L_x_160) ;  /* 0x0000009000007945 */ /* 0x000fe20003800200 */
[----:B------:R-:W-:-:S03]  /*37d0*/  ISETP.NE.AND P2, PT, R2, 0x3, PT ;  /* 0x000000030200780c */ /* 0x000fc60003f45270 */
[----:B------:R-:W-:Y:S10]  /*37e0*/  @P3 BRA `(.L_x_161) ;  /* 0x0000000000183947 */ /* 0x000ff40003800000 */
[----:B------:R-:W3:Y:S04]  /*37f0*/  LDS R3, [R37+0x4ec0] ;  /* 0x004ec00025037984 */ /* 0x000ee80000000800 */
[----:B------:R-:W4:Y:S01]  /*3800*/  LDS R9, [R37+0x4f40] ;  /* 0x004f400025097984 */ /* 0x000f220000000800 */
[----:B---3--:R-:W-:Y:S02]  /*3810*/  ISETP.GE.AND P0, PT, R30, R3, PT ;  /* 0x000000031e00720c */ /* 0x008fe40003f06270 */
[----:B----4-:R-:W-:-:S11]  /*3820*/  ISETP.GE.AND P1, PT, R4, R9, PT ;  /* 0x000000090400720c */ /* 0x010fd60003f26270 */
[----:B------:R3:W-:Y:S04]  /*3830*/  @!P0 STS [R37+0x4ec0], R30 ;  /* 0x004ec01e25008388 */ /* 0x0007e80000000800 */
[----:B------:R3:W-:Y:S02]  /*3840*/  @!P1 STS [R37+0x4f40], R4 ;  /* 0x004f400425009388 */ /* 0x0007e40000000800 */
.L_x_161:
[----:B------:R-:W-:Y:S05]  /*3850*/  BSYNC.RECONVERGENT B0 ;  /* 0x0000000000007941 */ /* 0x000fea0003800200 */
.L_x_160:
[----:B------:R-:W-:-:S03]  /*3860*/  UMOV UR4, 0xffffffff ;  /* 0xffffffff00047882 */ /* 0x000fc60000000000 */
[----:B------:R-:W-:Y:S05]  /*3870*/  BRA.DIV UR4, `(.L_x_162) ;  /* 0x000000be04c87947 */ /* 0x000fea000b800000 */
[----:B------:R-:W-:Y:S01]  /*3880*/  NOP ;  /* 0x0000000000007918 */ /* 0x000fe20000000000 */
.L_x_666:
[----:B------:R-:W-:Y:S01]  /*3890*/  BSSY.RECONVERGENT B0, `(.L_x_163) ;  /* 0x0000009000007945 */ /* 0x000fe20003800200 */
[----:B------:R-:W-:-:S03]  /*38a0*/  ISETP.NE.AND P3, PT, R2, 0x4, PT ;  /* 0x000000040200780c */ /* 0x000fc60003f65270 */
[----:B------:R-:W-:Y:S10]  /*38b0*/  @P2 BRA `(.L_x_164) ;  /* 0x0000000000182947 */ /* 0x000ff40003800000 */
[----:B------:R-:W4:Y:S04]  /*38c0*/  LDS R3, [R37+0x4ec0] ;  /* 0x004ec00025037984 */ /* 0x000f280000000800 */
[----:B------:R-:W5:Y:S01]  /*38d0*/  LDS R9, [R37+0x4f40] ;  /* 0x004f400025097984 */ /* 0x000f620000000800 */
[----:B----4-:R-:W-:Y:S02]  /*38e0*/  ISETP.GE.AND P0, PT, R30, R3, PT ;  /* 0x000000031e00720c */ /* 0x010fe40003f06270 */
[----:B-----5:R-:W-:-:S11]  /*38f0*/  ISETP.GE.AND P1, PT, R4, R9, PT ;  /* 0x000000090400720c */ /* 0x020fd60003f26270 */
[----:B------:R4:W-:Y:S04]  /*3900*/  @!P0 STS [R37+0x4ec0], R30 ;  /* 0x004ec01e25008388 */ /* 0x0009e80000000800 */
[----:B------:R4:W-:Y:S02]  /*3910*/  @!P1 STS [R37+0x4f40], R4 ;  /* 0x004f400425009388 */ /* 0x0009e40000000800 */
.L_x_164:
[----:B------:R-:W-:Y:S05]  /*3920*/  BSYNC.RECONVERGENT B0 ;  /* 0x0000000000007941 */ /* 0x000fea0003800200 */
.L_x_163:
[----:B------:R-:W-:-:S03]  /*3930*/  UMOV UR4, 0xffffffff ;  /* 0xffffffff00047882 */ /* 0x000fc60000000000 */
[----:B------:R-:W-:Y:S05]  /*3940*/  BRA.DIV UR4, `(.L_x_165) ;  /* 0x000000be04b07947 */ /* 0x000fea000b800000 */
[----:B------:R-:W-:Y:S01]  /*3950*/  NOP ;  /* 0x0000000000007918 */ /* 0x000fe20000000000 */
.L_x_669:
[----:B------:R-:W-:Y:S01]  /*3960*/  BSSY.RECONVERGENT B0, `(.L_x_166) ;  /* 0x0000009000007945 */ /* 0x000fe20003800200 */
[----:B------:R-:W-:-:S03]  /*3970*/  ISETP.NE.AND P2, PT, R2, 0x5, PT ;  /* 0x000000050200780c */ /* 0x000fc60003f45270 */
[----:B------:R-:W-:Y:S10]  /*3980*/  @P3 BRA `(.L_x_167) ;  /* 0x0000000000183947 */ /* 0x000ff40003800000 */
[----:B------:R-:W5:Y:S04]  /*3990*/  LDS R3, [R37+0x4ec0] ;  /* 0x004ec00025037984 */ /* 0x000f680000000800 */
[----:B------:R-:W0:Y:S01]  /*39a0*/  LDS R9, [R37+0x4f40] ;  /* 0x004f400025097984 */ /* 0x000e220000000800 */
[----:B-----5:R-:W-:Y:S02]  /*39b0*/  ISETP.GE.AND P0, PT, R30, R3, PT ;  /* 0x000000031e00720c */ /* 0x020fe40003f06270 */
[----:B0-----:R-:W-:-:S11]  /*39c0*/  ISETP.GE.AND P1, PT, R4, R9, PT ;  /* 0x000000090400720c */ /* 0x001fd60003f26270 */
[----:B------:R0:W-:Y:S04]  /*39d0*/  @!P0 STS [R37+0x4ec0], R30 ;  /* 0x004ec01e25008388 */ /* 0x0001e80000000800 */
[----:B------:R0:W-:Y:S02]  /*39e0*/  @!P1 STS [R37+0x4f40], R4 ;  /* 0x004f400425009388 */ /* 0x0001e40000000800 */
.L_x_167:
[----:B------:R-:W-:Y:S05]  /*39f0*/  BSYNC.RECONVERGENT B0 ;  /* 0x0000000000007941 */ /* 0x000fea0003800200 */
.L_x_166:
[----:B------:R-:W-:-:S03]  /*3a00*/  UMOV UR4, 0xffffffff ;  /* 0xffffffff00047882 */ /* 0x000fc60000000000 */
[----:B------:R-:W-:Y:S05]  /*3a10*/  BRA.DIV UR4, `(.L_x_168) ;  /* 0x000000be04987947 */ /* 0x000fea000b800000 */
[----:B------:R-:W-:Y:S01]  /*3a20*/  NOP ;  /* 0x0000000000007918 */ /* 0x000fe20000000000 */
.L_x_672:
        /* <DEDUP_REMOVED lines=9> */
.L_x_170:
[----:B------:R-:W-:Y:S05]  /*3ac0*/  BSYNC.RECONVERGENT B0 ;  /* 0x0000000000007941 */ /* 0x000fea0003800200 */
.L_x_169:
[----:B------:R-:W-:-:S03]  /*3ad0*/  UMOV UR4, 0xffffffff ;  /* 0xffffffff00047882 */ /* 0x000fc60000000000 */
[----:B------:R-:W-:Y:S05]  /*3ae0*/  BRA.DIV UR4, `(.L_x_171) ;  /* 0x000000be04807947 */ /* 0x000fea000b800000 */
[----:B------:R-:W-:Y:S01]  /*3af0*/  NOP ;  /* 0x0000000000007918 */ /* 0x000fe20000000000 */
.L_x_675:
        /* <DEDUP_REMOVED lines=9> */
.L_x_173:
[----:B------:R-:W-:Y:S05]  /*3b90*/  BSYNC.RECONVERGENT B0 ;  /* 0x0000000000007941 */ /* 0x000fea0003800200 */
.L_x_172:
[----:B------:R-:W-:-:S03]  /*3ba0*/  UMOV UR4, 0xffffffff ;  /* 0xffffffff00047882 */ /* 0x000fc60000000000 */
[----:B------:R-:W-:Y:S05]  /*3bb0*/  BRA.DIV UR4, `(.L_x_174) ;  /* 0x000000be04687947 */ /* 0x000fea000b800000 */
[----:B------:R-:W-:Y:S01]  /*3bc0*/  NOP ;  /* 0x0000000000007918 */ /* 0x000fe20000000000 */
.L_x_678:
        /* <DEDUP_REMOVED lines=9> */
.L_x_176:
[----:B------:R-:W-:Y:S05]  /*3c60*/  BSYNC.RECONVERGENT B0 ;  /* 0x0000000000007941 */ /* 0x000fea0003800200 */
.L_x_175:
[----:B------:R-:W-:-:S03]  /*3c70*/  UMOV UR4, 0xffffffff ;  /* 0xffffffff00047882 */ /* 0x000fc60000000000 */
[----:B------:R-:W-:Y:S05]  /*3c80*/  BRA.DIV UR4, `(.L_x_177) ;  /* 0x000000be04507947 */ /* 0x000fea000b800000 */
[----:B------:R-:W-:Y:S01]  /*3c90*/  NOP ;  /* 0x0000000000007918 */ /* 0x000fe20000000000 */
.L_x_681:
        /* <DEDUP_REMOVED lines=9> */
.L_x_179:
[----:B------:R-:W-:Y:S05]  /*3d30*/  BSYNC.RECONVERGENT B0 ;  /* 0x0000000000007941 */ /* 0x000fea0003800200 */
.L_x_178:
[----:B------:R-:W-:-:S03]  /*3d40*/  UMOV UR4, 0xffffffff ;  /* 0xffffffff00047882 */ /* 0x000fc60000000000 */
[----:B------:R-:W-:Y:S05]  /*3d50*/  BRA.DIV UR4, `(.L_x_180) ;  /* 0x000000be04387947 */ /* 0x000fea000b800000 */
[----:B------:R-:W-:Y:S01]  /*3d60*/  NOP ;  /* 0x0000000000007918 */ /* 0x000fe20000000000 */
.L_x_684:
        /* <DEDUP_REMOVED lines=9> */
.L_x_182:
[----:B------:R-:W-:Y:S05]  /*3e00*/  BSYNC.RECONVERGENT B0 ;  /* 0x0000000000007941 */ /* 0x000fea0003800200 */
.L_x_181:
[----:B------:R-:W-:-:S03]  /*3e10*/  UMOV UR4, 0xffffffff ;  /* 0xffffffff00047882 */ /* 0x000fc60000000000 */
[----:B------:R-:W-:Y:S05]  /*3e20*/  BRA.DIV UR4, `(.L_x_183) ;  /* 0x000000be04207947 */ /* 0x000fea000b800000 */
[----:B------:R-:W-:Y:S01]  /*3e30*/  NOP ;  /* 0x0000000000007918 */ /* 0x000fe20000000000 */
.L_x_687:
        /* <DEDUP_REMOVED lines=9> */
.L_x_185:
[----:B------:R-:W-:Y:S05]  /*3ed0*/  BSYNC.RECONVERGENT B0 ;  /* 0x0000000000007941 */ /* 0x000fea0003800200 */
.L_x_184:
[----:B------:R-:W-:-:S03]  /*3ee0*/  UMOV UR4, 0xffffffff ;  /* 0xffffffff00047882 */ /* 0x000fc60000000000 */
[----:B------:R-:W-:Y:S05]  /*3ef0*/  BRA.DIV UR4, `(.L_x_186) ;  /* 0x000000be04087947 */ /* 0x000fea000b800000 */
[----:B------:R-:W-:Y:S01]  /*3f00*/  NOP ;  /* 0x0000000000007918 */ /* 0x000fe20000000000 */
.L_x_690:
        /* <DEDUP_REMOVED lines=9> */
.L_x_188:
[----:B------:R-:W-:Y:S05]  /*3fa0*/  BSYNC.RECONVERGENT B0 ;  /* 0x0000000000007941 */ /* 0x000fea0003800200 */
.L_x_187:
[----:B------:R-:W-:-:S03]  /*3fb0*/  UMOV UR4, 0xffffffff ;  /* 0xffffffff00047882 */ /* 0x000fc60000000000 */
[----:B------:R-:W-:Y:S05]  /*3fc0*/  BRA.DIV UR4, `(.L_x_189) ;  /* 0x000000ba04f07947 */ /* 0x000fea000b800000 */
[----:B------:R-:W-:Y:S01]  /*3fd0*/  NOP ;  /* 0x0000000000007918 */ /* 0x000fe20000000000 */
.L_x_693:
        /* <DEDUP_REMOVED lines=9> */
.L_x_191:
[----:B------:R-:W-:Y:S05]  /*4070*/  BSYNC.RECONVERGENT B0 ;  /* 0x0000000000007941 */ /* 0x000fea0003800200 */
.L_x_190:
[----:B------:R-:W-:-:S03]  /*4080*/  UMOV UR4, 0xffffffff ;  /* 0xffffffff00047882 */ /* 0x000fc60000000000 */
[----:B------:R-:W-:Y:S05]  /*4090*/  BRA.DIV UR4, `(.L_x_192) ;  /* 0x000000ba04d87947 */ /* 0x000fea000b800000 */
[----:B------:R-:W-:Y:S01]  /*40a0*/  NOP ;  /* 0x0000000000007918 */ /* 0x000fe20000000000 */
.L_x_696:
        /* <DEDUP_REMOVED lines=9> */
.L_x_194:
[----:B------:R-:W-:Y:S05]  /*4140*/  BSYNC.RECONVERGENT B0 ;  /* 0x0000000000007941 */ /* 0x000fea0003800200 */
.L_x_193:
[----:B------:R-:W-:-:S03]  /*4150*/  UMOV UR4, 0xffffffff ;  /* 0xffffffff00047882 */ /* 0x000fc60000000000 */
[----:B------:R-:W-:Y:S05]  /*4160*/  BRA.DIV UR4, `(.L_x_195) ;  /* 0x000000ba04c07947 */ /* 0x000fea000b800000 */
[----:B------:R-:W-:Y:S01]  /*4170*/  NOP ;  /* 0x0000000000007918 */ /* 0x000fe20000000000 */
.L_x_699:
        /* <DEDUP_REMOVED lines=9> */
.L_x_197:
[----:B------:R-:W-:Y:S05]  /*4210*/  BSYNC.RECONVERGENT B0 ;  /* 0x0000000000007941 */ /* 0x000fea0003800200 */
.L_x_196:
[----:B------:R-:W-:-:S03]  /*4220*/  UMOV UR4, 0xffffffff ;  /* 0xffffffff00047882 */ /* 0x000fc60000000000 */
[----:B------:R-:W-:Y:S05]  /*4230*/  BRA.DIV UR4, `(.L_x_198) ;  /* 0x000000ba04a87947 */ /* 0x000fea000b800000 */
[----:B------:R-:W-:Y:S01]  /*4240*/  NOP ;  /* 0x0000000000007918 */ /* 0x000fe20000000000 */
.L_x_702:
        /* <DEDUP_REMOVED lines=9> */
.L_x_200:
[----:B------:R-:W-:Y:S05]  /*42e0*/  BSYNC.RECONVERGENT B0 ;  /* 0x0000000000007941 */ /* 0x000fea0003800200 */
.L_x_199:
[----:B------:R-:W-:-:S03]  /*42f0*/  UMOV UR4, 0xffffffff ;  /* 0xffffffff00047882 */ /* 0x000fc60000000000 */
[----:B------:R-:W-:Y:S05]  /*4300*/  BRA.DIV UR4, `(.L_x_201) ;  /* 0x000000ba04907947 */ /* 0x000fea000b800000 */
[----:B------:R-:W-:Y:S01]  /*4310*/  NOP ;  /* 0x0000000000007918 */ /* 0x000fe20000000000 */
.L_x_705:
        /* <DEDUP_REMOVED lines=9> */
.L_x_203:
[----:B------:R-:W-:Y:S05]  /*43b0*/  BSYNC.RECONVERGENT B0 ;  /* 0x0000000000007941 */ /* 0x000fea0003800200 */
.L_x_202:
[----:B------:R-:W-:-:S03]  /*43c0*/  UMOV UR4, 0xffffffff ;  /* 0xffffffff00047882 */ /* 0x000fc60000000000 */
[----:B------:R-:W-:Y:S05]  /*43d0*/  BRA.DIV UR4, `(.L_x_204) ;  /* 0x000000ba04787947 */ /* 0x000fea000b800000 */
[----:B------:R-:W-:Y:S01]  /*43e0*/  NOP ;  /* 0x0000000000007918 */ /* 0x000fe20000000000 */
.L_x_708:
        /* <DEDUP_REMOVED lines=9> */
.L_x_206:
[----:B------:R-:W-:Y:S05]  /*4480*/  BSYNC.RECONVERGENT B0 ;  /* 0x0000000000007941 */ /* 0x000fea0003800200 */
.L_x_205:
[----:B------:R-:W-:-:S03]  /*4490*/  UMOV UR4, 0xffffffff ;  /* 0xffffffff00047882 */ /* 0x000fc60000000000 */
[----:B------:R-:W-:Y:S05]  /*44a0*/  BRA.DIV UR4, `(.L_x_207) ;  /* 0x000000ba04607947 */ /* 0x000fea000b800000 */
[----:B------:R-:W-:Y:S01]  /*44b0*/  NOP ;  /* 0x0000000000007918 */ /* 0x000fe20000000000 */
.L_x_711:
        /* <DEDUP_REMOVED lines=9> */
.L_x_209:
[----:B------:R-:W-:Y:S05]  /*4550*/  BSYNC.RECONVERGENT B0 ;  /* 0x0000000000007941 */ /* 0x000fea0003800200 */
.L_x_208:
[----:B------:R-:W-:-:S03]  /*4560*/  UMOV UR4, 0xffffffff ;  /* 0xffffffff00047882 */ /* 0x000fc60000000000 */
[----:B------:R-:W-:Y:S05]  /*4570*/  BRA.DIV UR4, `(.L_x_210) ;  /* 0x000000ba04487947 */ /* 0x000fea000b800000 */
[----:B------:R-:W-:Y:S01]  /*4580*/  NOP ;  /* 0x0000000000007918 */ /* 0x000fe20000000000 */
.L_x_714:
        /* <DEDUP_REMOVED lines=9> */
.L_x_212:
[----:B------:R-:W-:Y:S05]  /*4620*/  BSYNC.RECONVERGENT B0 ;  /* 0x0000000000007941 */ /* 0x000fea0003800200 */
.L_x_211:
[----:B------:R-:W-:-:S03]  /*4630*/  UMOV UR4, 0xffffffff ;  /* 0xffffffff00047882 */ /* 0x000fc60000000000 */
[----:B------:R-:W-:Y:S05]  /*4640*/  BRA.DIV UR4, `(.L_x_213) ;  /* 0x000000ba04307947 */ /* 0x000fea000b800000 */
[----:B------:R-:W-:Y:S01]  /*4650*/  NOP ;  /* 0x0000000000007918 */ /* 0x000fe20000000000 */
.L_x_717:
        /* <DEDUP_REMOVED lines=9> */
.L_x_215:
[----:B------:R-:W-:Y:S05]  /*46f0*/  BSYNC.RECONVERGENT B0 ;  /* 0x0000000000007941 */ /* 0x000fea0003800200 */
.L_x_214:
[----:B------:R-:W-:-:S03]  /*4700*/  UMOV UR4, 0xffffffff ;  /* 0xffffffff00047882 */ /* 0x000fc60000000000 */
[----:B------:R-:W-:Y:S05]  /*4710*/  BRA.DIV UR4, `(.L_x_216) ;  /* 0x000000ba04187947 */ /* 0x000fea000b800000 */
[----:B------:R-:W-:Y:S01]  /*4720*/  NOP ;  /* 0x0000000000007918 */ /* 0x000fe20000000000 */
.L_x_720:
        /* <DEDUP_REMOVED lines=9> */
.L_x_218:
[----:B------:R-:W-:Y:S05]  /*47c0*/  BSYNC.RECONVERGENT B0 ;  /* 0x0000000000007941 */ /* 0x000fea0003800200 */
.L_x_217:
[----:B------:R-:W-:-:S03]  /*47d0*/  UMOV UR4, 0xffffffff ;  /* 0xffffffff00047882 */ /* 0x000fc60000000000 */
[----:B------:R-:W-:Y:S05]  /*47e0*/  BRA.DIV UR4, `(.L_x_219) ;  /* 0x000000ba04007947 */ /* 0x000fea000b800000 */
[----:B------:R-:W-:Y:S01]  /*47f0*/  NOP ;  /* 0x0000000000007918 */ /* 0x000fe20000000000 */
.L_x_723:
        /* <DEDUP_REMOVED lines=9> */
.L_x_221:
[----:B------:R-:W-:Y:S05]  /*4890*/  BSYNC.RECONVERGENT B0 ;  /* 0x0000000000007941 */ /* 0x000fea0003800200 */
.L_x_220:
[----:B------:R-:W-:-:S03]  /*48a0*/  UMOV UR4, 0xffffffff ;  /* 0xffffffff00047882 */ /* 0x000fc60000000000 */
[----:B------:R-:W-:Y:S05]  /*48b0*/  BRA.DIV UR4, `(.L_x_222) ;  /* 0x000000b604e87947 */ /* 0x000fea000b800000 */
[----:B------:R-:W-:Y:S01]  /*48c0*/  NOP ;  /* 0x0000000000007918 */ /* 0x000fe20000000000 */
.L_x_726:
        /* <DEDUP_REMOVED lines=9> */
.L_x_224:
[----:B------:R-:W-:Y:S05]  /*4960*/  BSYNC.RECONVERGENT B0 ;  /* 0x0000000000007941 */ /* 0x000fea0003800200 */
.L_x_223:
[----:B------:R-:W-:-:S03]  /*4970*/  UMOV UR4, 0xffffffff ;  /* 0xffffffff00047882 */ /* 0x000fc60000000000 */
[----:B------:R-:W-:Y:S05]  /*4980*/  BRA.DIV UR4, `(.L_x_225) ;  /* 0x000000b604d07947 */ /* 0x000fea000b800000 */
[----:B------:R-:W-:Y:S01]  /*4990*/  NOP ;  /* 0x0000000000007918 */ /* 0x000fe20000000000 */
.L_x_729:
        /* <DEDUP_REMOVED lines=9> */
.L_x_227:
[----:B------:R-:W-:Y:S05]  /*4a30*/  BSYNC.RECONVERGENT B0 ;  /* 0x0000000000007941 */ /* 0x000fea0003800200 */
.L_x_226:
[----:B------:R-:W-:-:S03]  /*4a40*/  UMOV UR4, 0xffffffff ;  /* 0xffffffff00047882 */ /* 0x000fc60000000000 */
[----:B------:R-:W-:Y:S05]  /*4a50*/  BRA.DIV UR4, `(.L_x_228) ;  /* 0x000000b604b87947 */ /* 0x000fea000b800000 */
[----:B------:R-:W-:Y:S01]  /*4a60*/  NOP ;  /* 0x0000000000007918 */ /* 0x000fe20000000000 */
.L_x_732:
        /* <DEDUP_REMOVED lines=9> */
.L_x_230:
[----:B------:R-:W-:Y:S05]  /*4b00*/  BSYNC.RECONVERGENT B0 ;  /* 0x0000000000007941 */ /* 0x000fea0003800200 */
.L_x_229:
[----:B------:R-:W-:-:S03]  /*4b10*/  UMOV UR4, 0xffffffff ;  /* 0xffffffff00047882 */ /* 0x000fc60000000000 */
[----:B------:R-:W-:Y:S05]  /*4b20*/  BRA.DIV UR4, `(.L_x_231) ;  /* 0x000000b604a07947 */ /* 0x000fea000b800000 */
[----:B------:R-:W-:Y:S01]  /*4b30*/  NOP ;  /* 0x0000000000007918 */ /* 0x000fe20000000000 */
.L_x_735:
        /* <DEDUP_REMOVED lines=9> */
.L_x_233:
[----:B------:R-:W-:Y:S05]  /*4bd0*/  BSYNC.RECONVERGENT B0 ;  /* 0x0000000000007941 */ /* 0x000fea0003800200 */
.L_x_232:
[----:B------:R-:W-:-:S03]  /*4be0*/  UMOV UR4, 0xffffffff ;  /* 0xffffffff00047882 */ /* 0x000fc60000000000 */
[----:B------:R-:W-:Y:S05]  /*4bf0*/  BRA.DIV UR4, `(.L_x_234) ;  /* 0x000000b604887947 */ /* 0x000fea000b800000 */
[----:B------:R-:W-:Y:S01]  /*4c00*/  NOP ;  /* 0x0000000000007918 */ /* 0x000fe20000000000 */
.L_x_738:
        /* <DEDUP_REMOVED lines=9> */
.L_x_236:
[----:B------:R-:W-:Y:S05]  /*4ca0*/  BSYNC.RECONVERGENT B0 ;  /* 0x0000000000007941 */ /* 0x000fea0003800200 */
.L_x_235:
[----:B------:R-:W-:-:S03]  /*4cb0*/  UMOV UR4, 0xffffffff ;  /* 0xffffffff00047882 */ /* 0x000fc60000000000 */
[----:B------:R-:W-:Y:S05]  /*4cc0*/  BRA.DIV UR4, `(.L_x_237) ;  /* 0x000000b604707947 */ /* 0x000fea000b800000 */
[----:B------:R-:W-:Y:S01]  /*4cd0*/  NOP ;  /* 0x0000000000007918 */ /* 0x000fe20000000000 */
.L_x_741:
        /* <DEDUP_REMOVED lines=9> */
.L_x_239:
[----:B------:R-:W-:Y:S05]  /*4d70*/  BSYNC.RECONVERGENT B0 ;  /* 0x0000000000007941 */ /* 0x000fea0003800200 */
.L_x_238:
[----:B------:R-:W-:-:S03]  /*4d80*/  UMOV UR4, 0xffffffff ;  /* 0xffffffff00047882 */ /* 0x000fc60000000000 */
[----:B------:R-:W-:Y:S05]  /*4d90*/  BRA.DIV UR4, `(.L_x_240) ;  /* 0x000000b604587947 */ /* 0x000fea000b800000 */
[----:B------:R-:W-:Y:S01]  /*4da0*/  NOP ;  /* 0x0000000000007918 */ /* 0x000fe20000000000 */
.L_x_744:
        /* <DEDUP_REMOVED lines=9> */
.L_x_242:
[----:B------:R-:W-:Y:S05]  /*4e40*/  BSYNC.RECONVERGENT B0 ;  /* 0x0000000000007941 */ /* 0x000fea0003800200 */
.L_x_241:
[----:B------:R-:W-:-:S03]  /*4e50*/  UMOV UR4, 0xffffffff ;  /* 0xffffffff00047882 */ /* 0x000fc60000000000 */
[----:B------:R-:W-:Y:S05]  /*4e60*/  BRA.DIV UR4, `(.L_x_243) ;  /* 0x000000b604407947 */ /* 0x000fea000b800000 */
[----:B------:R-:W-:Y:S01]  /*4e70*/  NOP ;  /* 0x0000000000007918 */ /* 0x000fe20000000000 */
.L_x_747:
        /* <DEDUP_REMOVED lines=9> */
.L_x_245:
[----:B------:R-:W-:Y:S05]  /*4f10*/  BSYNC.RECONVERGENT B0 ;  /* 0x0000000000007941 */ /* 0x000fea0003800200 */
.L_x_244:
[----:B------:R-:W-:-:S03]  /*4f20*/  UMOV UR4, 0xffffffff ;  /* 0xffffffff00047882 */ /* 0x000fc60000000000 */
[----:B------:R-:W-:Y:S05]  /*4f30*/  BRA.DIV UR4, `(.L_x_246) ;  /* 0x000000b604287947 */ /* 0x000fea000b800000 */
[----:B------:R-:W-:Y:S01]  /*4f40*/  NOP ;  /* 0x0000000000007918 */ /* 0x000fe20000000000 */
.L_x_750:
[----:B------:R-:W-:Y:S04]  /*4f50*/  BSSY.RECONVERGENT B0, `(.L_x_247) ;  /* 0x0000008000007945 */ /* 0x000fe80003800200 */
[----:B------:R-:W-:Y:S05]  /*4f60*/  @P2 BRA `(.L_x_248) ;  /* 0x0000000000182947 */ /* 0x000fea0003800000 */
[----:B------:R-:W5:Y:S04]  /*4f70*/  LDS R9, [R37+0x4f40] ;  /* 0x004f400025097984 */ /* 0x000f680000000800 */
[----:B------:R-:W0:Y:S01]  /*4f80*/  LDS R3, [R37+0x4ec0] ;  /* 0x004ec00025037984 */ /* 0x000e220000000800 */
[----:B-----5:R-:W-:Y:S02]  /*4f90*/  ISETP.GE.AND P1, PT, R4, R9, PT ;  /* 0x000000090400720c */ /* 0x020fe40003f26270 */
[----:B0-----:R-:W-:-:S11]  /*4fa0*/  ISETP.GE.AND P0, PT, R30, R3, PT ;  /* 0x000000031e00720c */ /* 0x001fd60003f06270 */
[----:B------:R0:W-:Y:S04]  /*4fb0*/  @!P1 STS [R37+0x4f40], R4 ;  /* 0x004f400425009388 */ /* 0x0001e80000000800 */
[----:B------:R0:W-:Y:S02]  /*4fc0*/  @!P0 STS [R37+0x4ec0], R30 ;  /* 0x004ec01e25008388 */ /* 0x0001e40000000800 */
.L_x_248:
[----:B------:R-:W-:Y:S05]  /*4fd0*/  BSYNC.RECONVERGENT B0 ;  /* 0x0000000000007941 */ /* 0x000fea0003800200 */
.L_x_247:
[----:B------:R-:W-:-:S03]  /*4fe0*/  UMOV UR4, 0xffffffff ;  /* 0xffffffff00047882 */ /* 0x000fc60000000000 */
[----:B------:R-:W-:Y:S05]  /*4ff0*/  BRA.DIV UR4, `(.L_x_249) ;  /* 0x000000b604147947 */ /* 0x000fea000b800000 */
[----:B------:R-:W-:Y:S01]  /*5000*/  NOP ;  /* 0x0000000000007918 */ /* 0x000fe20000000000 */
.L_x_753:
[----:B------:R-:W-:Y:S01]  /*5010*/  ISETP.NE.AND P0, PT, R16, RZ, PT ;  /* 0x000000ff1000720c */ /* 0x000fe20003f05270 */
[----:B------:R-:W-:-:S12]  /*5020*/  BSSY.RECONVERGENT B1, `(.L_x_250) ;  /* 0x000004a000017945 */ /* 0x000fd80003800200 */
[----:B------:R-:W-:Y:S05]  /*5030*/  @P0 BRA `(.L_x_251) ;  /* 0x0000000400200947 */ /* 0x000fea0003800000 */
[----:B------:R-:W5:Y:S01]  /*5040*/  LDS R17, [R37+0x200] ;  /* 0x0002000025117984 */ /* 0x000f620000000800 */
[----:B------:R-:W5:Y:S03]  /*5050*/  LDC.64 R12, c[0x0][0x418] ;  /* 0x00010600ff0c7b82 */ /* 0x000f660000000a00 */
[----:B------:R-:W0:Y:S01]  /*5060*/  LDS R0, [R37+0x4ec0] ;  /* 0x004ec00025007984 */ /* 0x000e220000000800 */
[----:B-----5:R-:W-:-:S05]  /*5070*/  IMAD.WIDE R8, R17, 0x4, R12 ;  /* 0x0000000411087825 */ /* 0x020fca00078e020c */
[----:B------:R-:W0:Y:S01]  /*5080*/  LDG.E R3, desc[UR38][R8.64] ;  /* 0x0000002608037981 */ /* 0x000e22000c1e1900 */
[----:B------:R-:W-:Y:S01]  /*5090*/  BSSY.RECONVERGENT B2, `(.L_x_252) ;  /* 0x000003c000027945 */ /* 0x000fe20003800200 */
[----:B0-----:R-:W-:-:S13]  /*50a0*/  ISETP.GE.AND P0, PT, R0, R3, PT ;  /* 0x000000030000720c */ /* 0x001fda0003f06270 */
[----:B------:R-:W-:Y:S05]  /*50b0*/  @P0 BRA `(.L_x_253) ;  /* 0x0000000000ac0947 */ /* 0x000fea0003800000 */
[----:B------:R-:W0:Y:S01]  /*50c0*/  LDC.64 R26, c[0x0][0x420] ;  /* 0x00010800ff1a7b82 */ /* 0x000e220000000a00 */
[----:B------:R-:W5:Y:S04]  /*50d0*/  LDS R0, [R37+0x4f40] ;  /* 0x004f400025007984 */ /* 0x000f680000000800 */
[----:B0-----:R-:W2:Y:S03]  /*50e0*/  LDG.E R26, desc[UR38][R26.64] ;  /* 0x000000261a1a7981 */ /* 0x001ea6000c1e1900 */
[----:B------:R-:W0:Y:S02]  /*50f0*/  LDC.64 R10, c[0x0][0x410] ;  /* 0x00010400ff0a7b82 */ /* 0x000e240000000a00 */
[----:B0-----:R-:W3:Y:S01]  /*5100*/  LDG.E.64 R10, desc[UR38][R10.64] ;  /* 0x000000260a0a7981 */ /* 0x001ee2000c1e1b00 */
[----:B--2---:R-:W-:-:S13]  /*5110*/  ISETP.GE.AND P0, PT, R17, R26, PT ;  /* 0x0000001a1100720c */ /* 0x004fda0003f06270 */
[----:B------:R-:W-:-:S05]  /*5120*/  @!P0 IMAD.WIDE R8, R26, 0x4, R12 ;  /* 0x000000041a088825 */ /* 0x000fca00078e020c */
[----:B------:R0:W4:Y:S01]  /*5130*/  @!P0 LDG.E R3, desc[UR38][R8.64] ;  /* 0x0000002608038981 */ /* 0x000122000c1e1900 */
[----:B------:R-:W-:Y:S01]  /*5140*/  IMAD.MOV.U32 R12, RZ, RZ, 0x1 ;  /* 0x00000001ff0c7424 */ /* 0x000fe200078e00ff */
[----:B------:R-:W-:Y:S01]  /*5150*/  BSSY.RECONVERGENT B3, `(.L_x_254) ;  /* 0x0000018000037945 */ /* 0x000fe20003800200 */
[----:B---3--:R-:W2:Y:S04]  /*5160*/  MUFU.RCP64H R13, R11 ;  /* 0x0000000b000d7308 */ /* 0x008ea80000001800 */
[----:B--2---:R-:W-:-:S08]  /*5170*/  DFMA R14, -R10, R12, 1 ;  /* 0x3ff000000a0e742b */ /* 0x004fd0000000010c */
[----:B------:R-:W-:-:S08]  /*5180*/  DFMA R14, R14, R14, R14 ;  /* 0x0000000e0e0e722b */ /* 0x000fd0000000000e */
[----:B------:R-:W-:Y:S01]  /*5190*/  DFMA R14, R12, R14, R12 ;  /* 0x0000000e0c0e722b */ /* 0x000fe2000000000c */
[----:B-----5:R-:W2:Y:S07]  /*51a0*/  I2F.F64 R12, R0 ;  /* 0x00000000000c7312 */ /* 0x020eae0000201c00 */
[----:B------:R-:W-:-:S08]  /*51b0*/  DFMA R20, -R10, R14, 1 ;  /* 0x3ff000000a14742b */ /* 0x000fd0000000010e */
[----:B------:R-:W-:Y:S01]  /*51c0*/  DFMA R20, R14, R20, R14 ;  /* 0x000000140e14722b */ /* 0x000fe2000000000e */
[----:B--2---:R-:W-:-:S07]  /*51d0*/  FSETP.GEU.AND P1, PT, |R13|, 6.5827683646048100446e-37, PT ;  /* 0x036000000d00780b */ /* 0x004fce0003f2e200 */
[----:B------:R-:W-:-:S08]  /*51e0*/  DMUL R14, R12, R20 ;  /* 0x000000140c0e7228 */ /* 0x000fd00000000000 */
[----:B0-----:R-:W-:-:S08]  /*51f0*/  DFMA R8, -R10, R14, R12 ;  /* 0x0000000e0a08722b */ /* 0x001fd0000000010c */
[----:B------:R-:W-:Y:S01]  /*5200*/  DFMA R8, R20, R8, R14 ;  /* 0x000000081408722b */ /* 0x000fe2000000000e */
[----:B----4-:R-:W-:-:S09]  /*5210*/  IMAD.IADD R30, R3, 0x1, -R30 ;  /* 0x00000001031e7824 */ /* 0x010fd200078e0a1e */
[----:B------:R-:W-:Y:S01]  /*5220*/  FFMA R3, RZ, R11, R9 ;  /* 0x0000000bff037223 */ /* 0x000fe20000000009 */
[----:B------:R0:W-:Y:S04]  /*5230*/  STS [R37+0x4e00], R30 ;  /* 0x004e001e25007388 */ /* 0x0001e80000000800 */
[----:B------:R-:W-:-:S13]  /*5240*/  FSETP.GT.AND P0, PT, |R3|, 1.469367938527859385e-39, PT ;  /* 0x001000000300780b */ /* 0x000fda0003f04200 */
[----:B0-----:R-:W-:Y:S05]  /*5250*/  @P0 BRA P1, `(.L_x_255) ;  /* 0x00000000001c0947 */ /* 0x001fea0000800000 */
[----:B------:R-:W-:Y:S05]  /*5260*/  BMOV.32.CLEAR RZ, B11 ;  /* 0x000000000bff7355 */ /* 0x000fea0000100000 */
[----:B------:R-:W-:Y:S01]  /*5270*/  IMAD.MOV.U32 R15, RZ, RZ, R10 ;  /* 0x000000ffff0f7224 */ /* 0x000fe200078e000a */
[----:B------:R-:W-:Y:S01]  /*5280*/  MOV R0, 0x52b0 ;  /* 0x000052b000007802 */ /* 0x000fe20000000f00 */
[----:B------:R-:W-:-:S07]  /*5290*/  IMAD.MOV.U32 R6, RZ, RZ, R11 ;  /* 0x000000ffff067224 */ /* 0x000fce00078e000b */
[----:B-1----:R-:W-:Y:S05]  /*52a0*/  CALL.REL.NOINC `($__internal_0_$__cuda_sm20_div_rn_f64_full) ;  /* 0x000000d4001c7944 */ /* 0x002fea0003c00000 */
[----:B------:R-:W-:Y:S02]  /*52b0*/  IMAD.MOV.U32 R8, RZ, RZ, R20 ;  /* 0x000000ffff087224 */ /* 0x000fe400078e0014 */
[----:B------:R-:W-:-:S07]  /*52c0*/  IMAD.MOV.U32 R9, RZ, RZ, R21 ;  /* 0x000000ffff097224 */ /* 0x000fce00078e0015 */
.L_x_255:
[----:B------:R-:W-:Y:S05]  /*52d0*/  BSYNC.RECONVERGENT B3 ;  /* 0x0000000000037941 */ /* 0x000fea0003800200 */
.L_x_254:
[----:B------:R-:W0:Y:S01]  /*52e0*/  FRND.F64.FLOOR R8, R8 ;  /* 0x0000000800087313 */ /* 0x000e220000305800 */
[----:B------:R-:W2:Y:S07]  /*52f0*/  LDS R3, [R37+0x240] ;  /* 0x0002400025037984 */ /* 0x000eae0000000800 */
[----:B------:R-:W3:Y:S01]  /*5300*/  I2F.F64 R12, R17 ;  /* 0x00000011000c7312 */ /* 0x000ee20000201c00 */
[----:B0-----:R-:W-:-:S08]  /*5310*/  DADD R10, R8, 1 ;  /* 0x3ff00000080a7429 */ /* 0x001fd00000000000 */
[----:B---3--:R-:W-:-:S10]  /*5320*/  DADD R10, R10, -R12 ;  /* 0x000000000a0a7229 */ /* 0x008fd4000000080c */
[----:B------:R-:W2:Y:S02]  /*5330*/  F2I.F64.TRUNC R10, R10 ;  /* 0x0000000a000a7311 */ /* 0x000ea4000030d100 */
[----:B--2---:R-:W-:-:S05]  /*5340*/  VIMNMX R0, PT, PT, R10, R3, PT ;  /* 0x000000030a007248 */ /* 0x004fca0003fe0100 */
[----:B------:R0:W-:Y:S01]  /*5350*/  STS [R37+0x4e40], R0 ;  /* 0x004e400025007388 */ /* 0x0001e20000000800 */
[----:B------:R-:W-:Y:S05]  /*5360*/  BRA `(.L_x_256) ;  /* 0x0000000000387947 */ /* 0x000fea0003800000 */
.L_x_253:
[----:B------:R-:W0:Y:S01]  /*5370*/  LDC.64 R26, c[0x0][0x420] ;  /* 0x00010800ff1a7b82 */ /* 0x000e220000000a00 */
[----:B------:R-:W-:Y:S01]  /*5380*/  VIADD R3, R17, 0x1 ;  /* 0x0000000111037836 */ /* 0x000fe20000000000 */
[----:B------:R-:W5:Y:S04]  /*5390*/  LDS R0, [R37+0x240] ;  /* 0x0002400025007984 */ /* 0x000f680000000800 */
[----:B0-----:R-:W2:Y:S02]  /*53a0*/  LDG.E R26, desc[UR38][R26.64] ;  /* 0x000000261a1a7981 */ /* 0x001ea4000c1e1900 */
[----:B--2---:R-:W-:-:S13]  /*53b0*/  ISETP.GE.AND P0, PT, R3, R26, PT ;  /* 0x0000001a0300720c */ /* 0x004fda0003f06270 */
[----:B------:R-:W-:-:S05]  /*53c0*/  @!P0 IMAD.WIDE R12, R26, 0x4, R12 ;  /* 0x000000041a0c8825 */ /* 0x000fca00078e020c */
[----:B---34-:R-:W2:Y:S01]  /*53d0*/  @!P0 LDG.E R4, desc[UR38][R12.64] ;  /* 0x000000260c048981 */ /* 0x018ea2000c1e1900 */
[----:B------:R-:W-:-:S03]  /*53e0*/  @!P0 IMAD.IADD R30, R26, 0x1, -R17 ;  /* 0x000000011a1e8824 */ /* 0x000fc600078e0a11 */
[----:B------:R-:W2:Y:S04]  /*53f0*/  @P0 LDG.E R4, desc[UR38][R8.64+0x4] ;  /* 0x0000042608040981 */ /* 0x000ea8000c1e1900 */
[----:B------:R3:W-:Y:S04]  /*5400*/  @!P0 STS [R37+0x4e00], R30 ;  /* 0x004e001e25008388 */ /* 0x0007e80000000800 */
[----:B-----5:R3:W-:Y:S04]  /*5410*/  STS [R37+0x4e40], R0 ;  /* 0x004e400025007388 */ /* 0x0207e80000000800 */
[----:B------:R3:W-:Y:S01]  /*5420*/  @P0 STS [R37+0x4e00], RZ ;  /* 0x004e00ff25000388 */ /* 0x0007e20000000800 */
[----:B------:R-:W-:-:S03]  /*5430*/  @P0 IMAD.MOV.U32 R30, RZ, RZ, RZ ;  /* 0x000000ffff1e0224 */ /* 0x000fc600078e00ff */
[----:B--2---:R3:W-:Y:S04]  /*5440*/  STS [R37+0x4dc0], R4 ;  /* 0x004dc00425007388 */ /* 0x0047e80000000800 */
.L_x_256:
[----:B------:R-:W-:Y:S05]  /*5450*/  BSYNC.RECONVERGENT B2 ;  /* 0x0000000000027941 */ /* 0x000fea0003800200 */
.L_x_252:
[----:B------:R-:W-:Y:S01]  /*5460*/  VIMNMX R3, PT, PT, RZ, R30, !PT ;  /* 0x0000001eff037248 */ /* 0x000fe20007fe0100 */
[----:B------:R-:W-:-:S03]  /*5470*/  IMAD.IADD R17, R17, 0x1, R0 ;  /* 0x0000000111117824 */ /* 0x000fc600078e0200 */
[----:B------:R-:W-:Y:S01]  /*5480*/  ISETP.GT.AND P0, PT, R3, R0, PT ;  /* 0x000000000300720c */ /* 0x000fe20003f04270 */
[----:B0--3--:R-:W-:-:S03]  /*5490*/  IMAD.MOV.U32 R0, RZ, RZ, 0x1 ;  /* 0x00000001ff007424 */ /* 0x009fc600078e00ff */
[----:B------:R-:W-:-:S13]  /*54a0*/  ISETP.GE.AND P0, PT, R17, R26, !P0 ;  /* 0x0000001a1100720c */ /* 0x000fda0004706270 */
[----:B------:R0:W-:Y:S02]  /*54b0*/  @!P0 STS.U8 [R7+0x5000], R0 ;  /* 0x0050000007008388 */ /* 0x0001e40000000000 */
.L_x_251:
[----:B------:R-:W-:Y:S05]  /*54c0*/  BSYNC.RECONVERGENT B1 ;  /* 0x0000000000017941 */ /* 0x000fea0003800200 */
.L_x_250:
[----:B------:R-:W-:-:S03]  /*54d0*/  UMOV UR4, 0xffffffff ;  /* 0xffffffff00047882 */ /* 0x000fc60000000000 */
[----:B------:R-:W-:Y:S05]  /*54e0*/  BRA.DIV UR4, `(.L_x_257) ;  /* 0x000000ae04f47947 */ /* 0x000fea000b800000 */
[----:B------:R-:W-:Y:S01]  /*54f0*/  NOP ;  /* 0x0000000000007918 */ /* 0x000fe20000000000 */
.L_x_756:
[----:B0-----:R-:W0:Y:S02]  /*5500*/  LDS.U8 R7, [R7+0x5000] ;  /* 0x0050000007077984 */ /* 0x001e240000000000 */
[----:B0-----:R-:W-:-:S13]  /*5510*/  ISETP.NE.AND P0, PT, R7, RZ, PT ;  /* 0x000000ff0700720c */ /* 0x001fda0003f05270 */
[----:B------:R-:W-:Y:S05]  /*5520*/  @P0 BRA `(.L_x_258) ;  /* 0x0000001400ac0947 */ /* 0x000fea0003800000 */
[----:B------:R-:W0:Y:S01]  /*5530*/  LDS R3, [R37+0x200] ;  /* 0x0002000025037984 */ /* 0x000e220000000800 */
[----:B------:R-:W-:Y:S01]  /*5540*/  BSSY.RECONVERGENT B0, `(.L_x_259) ;  /* 0x0000045000007945 */ /* 0x000fe20003800200 */
[----:B------:R-:W-:Y:S02]  /*5550*/  PRMT R0, R5, 0x7610, R0 ;  /* 0x0000761005007816 */ /* 0x000fe40000000000 */
[----:B0-----:R-:W-:-:S13]  /*5560*/  ISETP.GE.AND P0, PT, R2, R3, PT ;  /* 0x000000030200720c */ /* 0x001fda0003f06270 */
[----:B------:R-:W-:Y:S05]  /*5570*/  @P0 BRA `(.L_x_260) ;  /* 0x0000000400040947 */ /* 0x000fea0003800000 */
[----:B------:R-:W0:Y:S08]  /*5580*/  LDC.64 R8, c[0x0][0x420] ;  /* 0x00010800ff087b82 */ /* 0x000e300000000a00 */
[----:B------:R-:W1:Y:S01]  /*5590*/  LDC.64 R6, c[0x0][0x418] ;  /* 0x00010600ff067b82 */ /* 0x000e620000000a00 */
[----:B0-----:R-:W1:Y:S02]  /*55a0*/  LDG.E R11, desc[UR38][R8.64] ;  /* 0x00000026080b7981 */ /* 0x001e64000c1e1900 */
[----:B-1----:R-:W-:-:S05]  /*55b0*/  IMAD.WIDE R6, R11, 0x4, R6 ;  /* 0x000000040b067825 */ /* 0x002fca00078e0206 */
[----:B--234-:R0:W5:Y:S01]  /*55c0*/  LDG.E R4, desc[UR38][R6.64] ;  /* 0x0000002606047981 */ /* 0x01c162000c1e1900 */
[----:B------:R-:W-:-:S07]  /*55d0*/  IMAD.MOV.U32 R10, RZ, RZ, R2 ;  /* 0x000000ffff0a7224 */ /* 0x000fce00078e0002 */
.L_x_269:
[----:B0-----:R-:W-:-:S05]  /*55e0*/  IMAD.WIDE R6, R10, 0x14, R54 ;  /* 0x000000140a067825 */ /* 0x001fca00078e0236 */
[----:B------:R-:W2:Y:S04]  /*55f0*/  LD.E R13, desc[UR38][R6.64+0x8] ;  /* 0x00000826060d7980 */ /* 0x000ea8000c101900 */
[----:B------:R-:W2:Y:S01]  /*5600*/  LD.E R14, desc[UR38][R6.64+0xc] ;  /* 0x00000c26060e7980 */ /* 0x000ea2000c101900 */
[----:B------:R-:W-:Y:S02]  /*5610*/  IMAD.MOV.U32 R0, RZ, RZ, 0x1 ;  /* 0x00000001ff007424 */ /* 0x000fe400078e00ff */
[----:B--2---:R-:W-:-:S05]  /*5620*/  IMAD.IADD R15, R13, 0x1, R14 ;  /* 0x000000010d0f7824 */ /* 0x004fca00078e020e */
[----:B-----5:R-:W-:-:S13]  /*5630*/  ISETP.GE.AND P0, PT, R15, R4, PT ;  /* 0x000000040f00720c */ /* 0x020fda0003f06270 */
[----:B------:R-:W-:Y:S05]  /*5640*/  @!P0 BRA `(.L_x_260) ;  /* 0x0000000000d08947 */ /* 0x000fea0003800000 */
[----:B------:R-:W2:Y:S01]  /*5650*/  LD.E R6, desc[UR38][R6.64+0x10] ;  /* 0x0000102606067980 */ /* 0x000ea2000c101900 */
[----:B------:R-:W-:-:S05]  /*5660*/  VIADD R9, R11, 0xffffffff ;  /* 0xffffffff0b097836 */ /* 0x000fca0000000000 */
[----:B--2---:R-:W-:-:S13]  /*5670*/  ISETP.GE.AND P0, PT, R6, R9, PT ;  /* 0x000000090600720c */ /* 0x004fda0003f06270 */
[----:B------:R-:W-:Y:S05]  /*5680*/  @!P0 BRA `(.L_x_260) ;  /* 0x0000000000c08947 */ /* 0x000fea0003800000 */
[----:B------:R-:W0:Y:S01]  /*5690*/  LDC.64 R6, c[0x0][0x418] ;  /* 0x00010600ff067b82 */ /* 0x000e220000000a00 */
[----:B------:R-:W-:Y:S01]  /*56a0*/  IMAD.IADD R8, R3, 0x1, R14 ;  /* 0x0000000103087824 */ /* 0x000fe200078e020e */
[----:B------:R-:W-:Y:S01]  /*56b0*/  BSSY.RECONVERGENT B1, `(.L_x_261) ;  /* 0x0000006000017945 */ /* 0x000fe20003800200 */
[----:B------:R-:W-:-:S03]  /*56c0*/  IMAD.MOV.U32 R12, RZ, RZ, R4 ;  /* 0x000000ffff0c7224 */ /* 0x000fc600078e0004 */
[C---:B------:R-:W-:Y:S01]  /*56d0*/  ISETP.GE.AND P1, PT, R8.reuse, R11, PT ;  /* 0x0000000b0800720c */ /* 0x040fe20003f26270 */
[----:B0-----:R-:W-:-:S12]  /*56e0*/  IMAD.WIDE R8, R8, 0x4, R6 ;  /* 0x0000000408087825 */ /* 0x001fd800078e0206 */
[----:B------:R-:W-:Y:S05]  /*56f0*/  @!P1 BRA `(.L_x_262) ;  /* 0x0000000000049947 */ /* 0x000fea0003800000 */
[----:B------:R0:W5:Y:S02]  /*5700*/  LDG.E R12, desc[UR38][R8.64] ;  /* 0x00000026080c7981 */ /* 0x000164000c1e1900 */
.L_x_262:
[----:B------:R-:W-:Y:S05]  /*5710*/  BSYNC.RECONVERGENT B1 ;  /* 0x0000000000017941 */ /* 0x000fea0003800200 */
.L_x_261:
[----:B-----5:R-:W-:-:S13]  /*5720*/  ISETP.GE.AND P0, PT, R15, R12, PT ;  /* 0x0000000c0f00720c */ /* 0x020fda0003f06270 */
[----:B------:R-:W-:Y:S05]  /*5730*/  @!P0 BRA `(.L_x_260) ;  /* 0x0000000000948947 */ /* 0x000fea0003800000 */
[----:B------:R-:W1:Y:S02]  /*5740*/  LDS R12, [R37+0x4dc0] ;  /* 0x004dc000250c7984 */ /* 0x000e640000000800 */
[----:B-1----:R-:W-:-:S13]  /*5750*/  ISETP.GE.AND P0, PT, R15, R12, PT ;  /* 0x0000000c0f00720c */ /* 0x002fda0003f06270 */
[----:B------:R-:W-:Y:S05]  /*5760*/  @!P0 BRA `(.L_x_260) ;  /* 0x0000000000888947 */ /* 0x000fea0003800000 */
[----:B------:R-:W-:Y:S01]  /*5770*/  ISETP.NE.AND P0, PT, R14, RZ, PT ;  /* 0x000000ff0e00720c */ /* 0x000fe20003f05270 */
[----:B------:R-:W-:-:S12]  /*5780*/  BSSY.RELIABLE B1, `(.L_x_263) ;  /* 0x000000a000017945 */ /* 0x000fd80003800100 */
[----:B------:R-:W-:Y:S05]  /*5790*/  @P0 BRA `(.L_x_264) ;  /* 0x0000000000200947 */ /* 0x000fea0003800000 */
[----:B------:R-:W-:Y:S01]  /*57a0*/  BSSY.RECONVERGENT B2, `(.L_x_265) ;  /* 0x0000004000027945 */ /* 0x000fe20003800200 */
[----:B------:R-:W-:-:S03]  /*57b0*/  IMAD.MOV.U32 R12, RZ, RZ, R4 ;  /* 0x000000ffff0c7224 */ /* 0x000fc600078e0004 */
[----:B------:R-:W-:Y:S05]  /*57c0*/  @!P1 BRA `(.L_x_266) ;  /* 0x0000000000049947 */ /* 0x000fea0003800000 */
[----:B------:R1:W5:Y:S02]  /*57d0*/  LDG.E R12, desc[UR38][R8.64] ;  /* 0x00000026080c7981 */ /* 0x000364000c1e1900 */
.L_x_266:
[----:B------:R-:W-:Y:S05]  /*57e0*/  BSYNC.RECONVERGENT B2 ;  /* 0x0000000000027941 */ /* 0x000fea0003800200 */
.L_x_265:
[----:B-----5:R-:W-:-:S13]  /*57f0*/  ISETP.GE.AND P0, PT, R13, R12, PT ;  /* 0x0000000c0d00720c */ /* 0x020fda0003f06270 */
[----:B------:R-:W-:Y:S05]  /*5800*/  @!P0 BREAK.RELIABLE B1 ;  /* 0x0000000000018942 */ /* 0x000fea0003800100 */
[----:B------:R-:W-:Y:S05]  /*5810*/  @!P0 BRA `(.L_x_260) ;  /* 0x00000000005c8947 */ /* 0x000fea0003800000 */
.L_x_264:
[----:B------:R-:W-:Y:S05]  /*5820*/  BSYNC.RELIABLE B1 ;  /* 0x0000000000017941 */ /* 0x000fea0003800100 */
.L_x_263:
[----:B------:R-:W0:Y:S02]  /*5830*/  LDS R12, [R37+0x4e40] ;  /* 0x004e4000250c7984 */ /* 0x000e240000000800 */
[----:B01----:R-:W-:-:S04]  /*5840*/  IMAD.IADD R9, R3, 0x1, R12 ;  /* 0x0000000103097824 */ /* 0x003fc800078e020c */
[----:B------:R-:W-:-:S06]  /*5850*/  IMAD.WIDE R8, R9, 0x4, R6 ;  /* 0x0000000409087825 */ /* 0x000fcc00078e0206 */
[----:B------:R-:W2:Y:S01]  /*5860*/  LDG.E R9, desc[UR38][R8.64] ;  /* 0x0000002608097981 */ /* 0x000ea2000c1e1900 */
[----:B------:R-:W-:-:S05]  /*5870*/  IMAD.IADD R12, R13, 0x1, R12 ;  /* 0x000000010d0c7824 */ /* 0x000fca00078e020c */
[----:B--2---:R-:W-:-:S13]  /*5880*/  ISETP.GE.AND P0, PT, R12, R9, PT ;  /* 0x000000090c00720c */ /* 0x004fda0003f06270 */
[----:B------:R-:W-:Y:S05]  /*5890*/  @!P0 BRA `(.L_x_260) ;  /* 0x00000000003c8947 */ /* 0x000fea0003800000 */
[----:B------:R-:W0:Y:S01]  /*58a0*/  LDS R8, [R37+0x4e00] ;  /* 0x004e000025087984 */ /* 0x000e220000000800 */
[----:B------:R-:W-:Y:S01]  /*58b0*/  BSSY.RECONVERGENT B1, `(.L_x_267) ;  /* 0x0000007000017945 */ /* 0x000fe20003800200 */
[----:B------:R-:W-:Y:S02]  /*58c0*/  IMAD.MOV.U32 R9, RZ, RZ, R4 ;  /* 0x000000ffff097224 */ /* 0x000fe400078e0004 */
[----:B0-----:R-:W-:-:S05]  /*58d0*/  IMAD.IADD R8, R3, 0x1, R8 ;  /* 0x0000000103087824 */ /* 0x001fca00078e0208 */
[----:B------:R-:W-:-:S13]  /*58e0*/  ISETP.GE.AND P0, PT, R8, R11, PT ;  /* 0x0000000b0800720c */ /* 0x000fda0003f06270 */
[----:B------:R-:W-:Y:S05]  /*58f0*/  @!P0 BRA `(.L_x_268) ;  /* 0x0000000000088947 */ /* 0x000fea0003800000 */
[----:B------:R-:W-:-:S05]  /*5900*/  IMAD.WIDE R6, R8, 0x4, R6 ;  /* 0x0000000408067825 */ /* 0x000fca00078e0206 */
[----:B------:R0:W5:Y:S02]  /*5910*/  LDG.E R9, desc[UR38][R6.64] ;  /* 0x0000002606097981 */ /* 0x000164000c1e1900 */
.L_x_268:
[----:B------:R-:W-:Y:S05]  /*5920*/  BSYNC.RECONVERGENT B1 ;  /* 0x0000000000017941 */ /* 0x000fea0003800200 */
.L_x_267:
[----:B-----5:R-:W-:-:S13]  /*5930*/  ISETP.GE.AND P0, PT, R15, R9, PT ;  /* 0x000000090f00720c */ /* 0x020fda0003f06270 */
[----:B------:R-:W-:Y:S05]  /*5940*/  @!P0 BRA `(.L_x_260) ;  /* 0x0000000000108947 */ /* 0x000fea0003800000 */
[----:B------:R-:W-:-:S05]  /*5950*/  VIADD R10, R10, 0x20 ;  /* 0x000000200a0a7836 */ /* 0x000fca0000000000 */
[----:B------:R-:W-:-:S13]  /*5960*/  ISETP.GE.AND P0, PT, R10, R3, PT ;  /* 0x000000030a00720c */ /* 0x000fda0003f06270 */
[----:B------:R-:W-:Y:S05]  /*5970*/  @!P0 BRA `(.L_x_269) ;  /* 0xfffffffc00188947 */ /* 0x000fea000383ffff */
[----:B------:R-:W-:-:S07]  /*5980*/  PRMT R0, R5, 0x7610, R0 ;  /* 0x0000761005007816 */ /* 0x000fce0000000000 */
.L_x_260:
[----:B------:R-:W-:Y:S05]  /*5990*/  BSYNC.RECONVERGENT B0 ;  /* 0x0000000000007941 */ /* 0x000fea0003800200 */
.L_x_259:
[----:B------:R-:W-:Y:S01]  /*59a0*/  UMOV UR4, 0xffffffff ;  /* 0xffffffff00047882 */ /* 0x000fe20000000000 */
[----:B------:R-:W-:Y:S02]  /*59b0*/  LOP3.LUT P5, RZ, R0, 0xff, RZ, 0xc0, !PT ;  /* 0x000000ff00ff7812 */ /* 0x000fe400078ac0ff */
[----:B------:R-:W-:Y:S11]  /*59c0*/  BRA.DIV UR4, `(.L_x_270) ;  /* 0x000000aa04d87947 */ /* 0x000ff6000b800000 */
[----:B------:R-:W-:-:S13]  /*59d0*/  VOTE.ANY P5, P5 ;  /* 0x0000000000ff7806 */ /* 0x000fda00028a0100 */
.L_x_759:
[----:B------:R-:W-:Y:S01]  /*59e0*/  IMAD.MOV.U32 R5, RZ, RZ, 0x1 ;  /* 0x00000001ff057424 */ /* 0x000fe200078e00ff */
[----:B------:R-:W-:Y:S01]  /*59f0*/  SEL R26, RZ, 0x1, !P5 ;  /* 0x00000001ff1a7807 */ /* 0x000fe20006800000 */
[----:B------:R-:W-:Y:S06]  /*5a00*/  @P5 BRA `(.L_x_258) ;  /* 0x0000001000745947 */ /* 0x000fec0003800000 */
[----:B01----:R-:W0:Y:S01]  /*5a10*/  LDS R8, [R37+0x280] ;  /* 0x0002800025087984 */ /* 0x003e220000000800 */
[----:B------:R-:W-:Y:S01]  /*5a20*/  IMAD.IADD R3, R2, 0x1, R3 ;  /* 0x0000000102037824 */ /* 0x000fe200078e0203 */
[----:B------:R-:W-:Y:S01]  /*5a30*/  BSSY.RECONVERGENT B0, `(.L_x_271) ;  /* 0x0000039000007945 */ /* 0x000fe20003800200 */
[----:B------:R-:W-:-:S03]  /*5a40*/  IMAD.MOV.U32 R13, RZ, RZ, RZ ;  /* 0x000000ffff0d7224 */ /* 0x000fc600078e00ff */
[----:B0-----:R-:W-:-:S13]  /*5a50*/  ISETP.GE.AND P0, PT, R3, R8, PT ;  /* 0x000000080300720c */ /* 0x001fda0003f06270 */
[----:B------:R-:W-:Y:S05]  /*5a60*/  @P0 BRA `(.L_x_272) ;  /* 0x0000000000d40947 */ /* 0x000fea0003800000 */
[----:B--234-:R-:W0:Y:S01]  /*5a70*/  LDC.64 R4, c[0x0][0x420] ;  /* 0x00010800ff047b82 */ /* 0x01ce220000000a00 */
[----:B------:R-:W-:-:S07]  /*5a80*/  IMAD.MOV.U32 R13, RZ, RZ, RZ ;  /* 0x000000ffff0d7224 */ /* 0x000fce00078e00ff */
.L_x_279:
[----:B01----:R-:W2:Y:S01]  /*5a90*/  LDG.E R9, desc[UR38][R4.64] ;  /* 0x0000002604097981 */ /* 0x003ea2000c1e1900 */
[----:B------:R-:W2:Y:S01]  /*5aa0*/  LDC.64 R10, c[0x0][0x418] ;  /* 0x00010600ff0a7b82 */ /* 0x000ea20000000a00 */
[----:B------:R-:W-:-:S05]  /*5ab0*/  IMAD.WIDE R6, R3, 0x14, R54 ;  /* 0x0000001403067825 */ /* 0x000fca00078e0236 */
[----:B------:R-:W3:Y:S04]  /*5ac0*/  LD.E R17, desc[UR38][R6.64+0x8] ;  /* 0x0000082606117980 */ /* 0x000ee8000c101900 */
[----:B------:R-:W3:Y:S01]  /*5ad0*/  LD.E R20, desc[UR38][R6.64+0xc] ;  /* 0x00000c2606147980 */ /* 0x000ee2000c101900 */
[----:B--2---:R-:W-:-:S05]  /*5ae0*/  IMAD.WIDE R14, R9, 0x4, R10 ;  /* 0x00000004090e7825 */ /* 0x004fca00078e020a */
[----:B------:R-:W2:Y:S01]  /*5af0*/  LDG.E R0, desc[UR38][R14.64] ;  /* 0x000000260e007981 */ /* 0x000ea2000c1e1900 */
[----:B---3--:R-:W-:Y:S01]  /*5b00*/  IMAD.IADD R21, R17, 0x1, R20 ;  /* 0x0000000111157824 */ /* 0x008fe200078e0214 */
[----:B------:R-:W-:Y:S04]  /*5b10*/  BSSY.RECONVERGENT B1, `(.L_x_273) ;  /* 0x0000027000017945 */ /* 0x000fe80003800200 */
[----:B------:R-:W-:Y:S01]  /*5b20*/  BSSY.RELIABLE B2, `(.L_x_274) ;  /* 0x0000021000027945 */ /* 0x000fe20003800100 */
[----:B--2---:R-:W-:-:S13]  /*5b30*/  ISETP.GE.AND P0, PT, R21, R0, PT ;  /* 0x000000001500720c */ /* 0x004fda0003f06270 */
[----:B------:R-:W-:Y:S05]  /*5b40*/  @!P0 BRA `(.L_x_275) ;  /* 0x0000000000788947 */ /* 0x000fea0003800000 */
[----:B------:R-:W2:Y:S01]  /*5b50*/  LD.E R12, desc[UR38][R6.64+0x10] ;  /* 0x00001026060c7980 */ /* 0x000ea2000c101900 */
[----:B------:R-:W-:-:S05]  /*5b60*/  VIADD R15, R9, 0xffffffff ;  /* 0xffffffff090f7836 */ /* 0x000fca0000000000 */
[----:B--2---:R-:W-:-:S13]  /*5b70*/  ISETP.GE.AND P0, PT, R12, R15, PT ;  /* 0x0000000f0c00720c */ /* 0x004fda0003f06270 */
[----:B------:R-:W-:Y:S05]  /*5b80*/  @!P0 BRA `(.L_x_275) ;  /* 0x0000000000688947 */ /* 0x000fea0003800000 */
[----:B------:R-:W0:Y:S01]  /*5b90*/  LDS R12, [R37+0x200] ;  /* 0x00020000250c7984 */ /* 0x000e220000000800 */
[----:B------:R-:W-:Y:S01]  /*5ba0*/  BSSY.RECONVERGENT B3, `(.L_x_276) ;  /* 0x0000007000037945 */ /* 0x000fe20003800200 */
[----:B------:R-:W-:Y:S01]  /*5bb0*/  IMAD.MOV.U32 R14, RZ, RZ, R0 ;  /* 0x000000ffff0e7224 */ /* 0x000fe200078e0000 */
[----:B0-----:R-:W-:-:S04]  /*5bc0*/  IADD3 R15, PT, PT, R20, 0x1, R12 ;  /* 0x00000001140f7810 */ /* 0x001fc80007ffe00c */
[----:B------:R-:W-:-:S13]  /*5bd0*/  ISETP.GE.AND P0, PT, R15, R9, PT ;  /* 0x000000090f00720c */ /* 0x000fda0003f06270 */
[----:B------:R-:W-:Y:S05]  /*5be0*/  @!P0 BRA `(.L_x_277) ;  /* 0x0000000000088947 */ /* 0x000fea0003800000 */
[----:B------:R-:W-:-:S06]  /*5bf0*/  IMAD.WIDE R14, R15, 0x4, R10 ;  /* 0x000000040f0e7825 */ /* 0x000fcc00078e020a */
[----:B------:R0:W5:Y:S02]  /*5c00*/  LDG.E R14, desc[UR38][R14.64] ;  /* 0x000000260e0e7981 */ /* 0x000164000c1e1900 */
.L_x_277:
[----:B------:R-:W-:Y:S05]  /*5c10*/  BSYNC.RECONVERGENT B3 ;  /* 0x0000000000037941 */ /* 0x000fea0003800200 */
.L_x_276:
[----:B-----5:R-:W-:-:S13]  /*5c20*/  ISETP.GE.AND P0, PT, R21, R14, PT ;  /* 0x0000000e1500720c */ /* 0x020fda0003f06270 */
[----:B------:R-:W-:Y:S05]  /*5c30*/  @!P0 BRA `(.L_x_275) ;  /* 0x00000000003c8947 */ /* 0x000fea0003800000 */
[----:B------:R-:W1:Y:S02]  /*5c40*/  LDS R14, [R37+0x4dc0] ;  /* 0x004dc000250e7984 */ /* 0x000e640000000800 */
[----:B-1----:R-:W-:-:S13]  /*5c50*/  ISETP.GE.AND P0, PT, R21, R14, PT ;  /* 0x0000000e1500720c */ /* 0x002fda0003f06270 */
[----:B------:R-:W-:Y:S05]  /*5c60*/  @!P0 BRA `(.L_x_275) ;  /* 0x0000000000308947 */ /* 0x000fea0003800000 */
[----:B0-----:R-:W0:Y:S02]  /*5c70*/  LDS R15, [R37+0x4e00] ;  /* 0x004e0000250f7984 */ /* 0x001e240000000800 */
[----:B0-----:R-:W-:Y:S02]  /*5c80*/  IMAD.IADD R15, R12, 0x1, R15 ;  /* 0x000000010c0f7824 */ /* 0x001fe400078e020f */
[----:B------:R-:W0:Y:S02]  /*5c90*/  LDS R12, [R37+0x4e40] ;  /* 0x004e4000250c7984 */ /* 0x000e240000000800 */
[----:B------:R-:W-:-:S06]  /*5ca0*/  IMAD.WIDE R10, R15, 0x4, R10 ;  /* 0x000000040f0a7825 */ /* 0x000fcc00078e020a */
[----:B------:R-:W2:Y:S01]  /*5cb0*/  LDG.E R11, desc[UR38][R10.64] ;  /* 0x000000260a0b7981 */ /* 0x000ea2000c1e1900 */
[----:B------:R-:W-:Y:S01]  /*5cc0*/  ISETP.GE.AND P0, PT, R15, R9, PT ;  /* 0x000000090f00720c */ /* 0x000fe20003f06270 */
[----:B0-----:R-:W-:-:S03]  /*5cd0*/  IMAD.IADD R12, R17, 0x1, R12 ;  /* 0x00000001110c7824 */ /* 0x001fc600078e020c */
[-C--:B--2---:R-:W-:Y:S02]  /*5ce0*/  SEL R0, R0, R11.reuse, !P0 ;  /* 0x0000000b00007207 */ /* 0x084fe40004000000 */
[----:B------:R-:W-:Y:S02]  /*5cf0*/  ISETP.GT.AND P1, PT, R12, R11, PT ;  /* 0x0000000b0c00720c */ /* 0x000fe40003f24270 */
[----:B------:R-:W-:-:S13]  /*5d00*/  ISETP.GE.AND P0, PT, R21, R0, PT ;  /* 0x000000001500720c */ /* 0x000fda0003f06270 */
[----:B------:R-:W-:Y:S05]  /*5d10*/  @P0 BREAK.RELIABLE P1, B2 ;  /* 0x0000000000020942 */ /* 0x000fea0000800100 */
[----:B------:R-:W-:Y:S05]  /*5d20*/  @P0 BRA P1, `(.L_x_278) ;  /* 0x0000000000140947 */ /* 0x000fea0000800000 */
.L_x_275:
[----:B------:R-:W-:Y:S05]  /*5d30*/  BSYNC.RELIABLE B2 ;  /* 0x0000000000027941 */ /* 0x000fea0003800100 */
.L_x_274:
[----:B------:R-:W-:Y:S02]  /*5d40*/  IMAD.MOV.U32 R9, RZ, RZ, -0x1 ;  /* 0xffffffffff097424 */ /* 0x000fe400078e00ff */
[----:B------:R-:W-:-:S03]  /*5d50*/  VIADD R13, R13, 0x1 ;  /* 0x000000010d0d7836 */ /* 0x000fc60000000000 */
[----:B------:R1:W-:Y:S04]  /*5d60*/  ST.E desc[UR38][R6.64+0x4], R9 ;  /* 0x0000040906007985 */ /* 0x0003e8000c101926 */
[----:B------:R1:W2:Y:S02]  /*5d70*/  LDS R8, [R37+0x280] ;  /* 0x0002800025087984 */ /* 0x0002a40000000800 */
.L_x_278:
[----:B------:R-:W-:Y:S05]  /*5d80*/  BSYNC.RECONVERGENT B1 ;  /* 0x0000000000017941 */ /* 0x000fea0003800200 */
.L_x_273:
[----:B------:R-:W-:-:S05]  /*5d90*/  VIADD R3, R3, 0x20 ;  /* 0x0000002003037836 */ /* 0x000fca0000000000 */
[----:B--2---:R-:W-:-:S13]  /*5da0*/  ISETP.GE.AND P0, PT, R3, R8, PT ;  /* 0x000000080300720c */ /* 0x004fda0003f06270 */
[----:B------:R-:W-:Y:S05]  /*5db0*/  @!P0 BRA `(.L_x_279) ;  /* 0xfffffffc00348947 */ /* 0x000fea000383ffff */
.L_x_272:
[----:B------:R-:W-:Y:S05]  /*5dc0*/  BSYNC.RECONVERGENT B0 ;  /* 0x0000000000007941 */ /* 0x000fea0003800200 */
.L_x_271:
[----:B------:R-:W-:-:S03]  /*5dd0*/  UMOV UR4, 0xffffffff ;  /* 0xffffffff00047882 */ /* 0x000fc60000000000 */
[----:B------:R-:W-:Y:S05]  /*5de0*/  BRA.DIV UR4, `(.L_x_280) ;  /* 0x000000a604f07947 */ /* 0x000fea000b800000 */
[----:B------:R-:W5:Y:S02]  /*5df0*/  SHFL.BFLY PT, R14, R13, 0x1, 0x1f ;  /* 0x0c201f000d0e7f89 */ /* 0x000f6400000e0000 */
[----:B-----5:R-:W-:-:S05]  /*5e00*/  IMAD.IADD R13, R14, 0x1, R13 ;  /* 0x000000010e0d7824 */ /* 0x020fca00078e020d */
[----:B------:R-:W5:Y:S02]  /*5e10*/  SHFL.BFLY PT, R14, R13, 0x2, 0x1f ;  /* 0x0c401f000d0e7f89 */ /* 0x000f6400000e0000 */
[----:B-----5:R-:W-:-:S05]  /*5e20*/  IMAD.IADD R0, R13, 0x1, R14 ;  /* 0x000000010d007824 */ /* 0x020fca00078e020e */
[----:B------:R-:W5:Y:S02]  /*5e30*/  SHFL.BFLY PT, R14, R0, 0x4, 0x1f ;  /* 0x0c801f00000e7f89 */ /* 0x000f6400000e0000 */
[----:B-----5:R-:W-:-:S05]  /*5e40*/  IMAD.IADD R3, R0, 0x1, R14 ;  /* 0x0000000100037824 */ /* 0x020fca00078e020e */
[----:B------:R-:W5:Y:S02]  /*5e50*/  SHFL.BFLY PT, R14, R3, 0x8, 0x1f ;  /* 0x0d001f00030e7f89 */ /* 0x000f6400000e0000 */
[----:B-----5:R-:W-:-:S05]  /*5e60*/  IMAD.IADD R27, R3, 0x1, R14 ;  /* 0x00000001031b7824 */ /* 0x020fca00078e020e */
[----:B------:R0:W0:Y:S02]  /*5e70*/  SHFL.BFLY PT, R14, R27, 0x10, 0x1f ;  /* 0x0e001f001b0e7f89 */ /* 0x00002400000e0000 */
.L_x_766:
[----:B------:R-:W5:Y:S01]  /*5e80*/  LDS R0, [R37+0x240] ;  /* 0x0002400025007984 */ /* 0x000f620000000800 */
[----:B------:R-:W-:Y:S01]  /*5e90*/  BSSY B0, `(.L_x_281) ;  /* 0x0000039000007945 */ /* 0x000fe20003800000 */
[----:B0-----:R-:W-:Y:S01]  /*5ea0*/  IMAD.IADD R27, R27, 0x1, R14 ;  /* 0x000000011b1b7824 */ /* 0x001fe200078e020e */
[----:B-----5:R-:W-:-:S13]  /*5eb0*/  ISETP.GE.AND P0, PT, R0, 0x1, PT ;  /* 0x000000010000780c */ /* 0x020fda0003f06270 */
[----:B------:R-:W-:Y:S05]  /*5ec0*/  @!P0 BRA `(.L_x_282) ;  /* 0x0000000000d48947 */ /* 0x000fea0003800000 */
[----:B------:R0:W0:Y:S01]  /*5ed0*/  LDS R3, [R37+0x200] ;  /* 0x0002000025037984 */ /* 0x0000220000000800 */
[----:B------:R-:W-:Y:S01]  /*5ee0*/  BSSY B1, `(.L_x_283) ;  /* 0x0000032000017945 */ /* 0x000fe20003800000 */
[----:B-1----:R-:W-:Y:S02]  /*5ef0*/  VIADD R6, R0, 0xffffffff ;  /* 0xffffffff00067836 */ /* 0x002fe40000000000 */
[----:B------:R-:W-:-:S07]  /*5f00*/  IMAD.MOV.U32 R7, RZ, RZ, RZ ;  /* 0x000000ffff077224 */ /* 0x000fce00078e00ff */
.L_x_290:
[C---:B0-----:R-:W-:Y:S01]  /*5f10*/  LOP3.LUT R5, R7.reuse, 0x1, RZ, 0xc0, !PT ;  /* 0x0000000107057812 */ /* 0x041fe200078ec0ff */
[----:B------:R-:W-:Y:S01]  /*5f20*/  VIADD R7, R7, 0x1 ;  /* 0x0000000107077836 */ /* 0x000fe20000000000 */
[----:B------:R-:W-:Y:S03]  /*5f30*/  BSSY.RECONVERGENT B2, `(.L_x_284) ;  /* 0x0000028000027945 */ /* 0x000fe60003800200 */
[----:B------:R-:W-:Y:S01]  /*5f40*/  IMAD R5, R2, 0x2, R5 ;  /* 0x0000000202057824 */ /* 0x000fe200078e0205 */
[----:B------:R-:W-:-:S04]  /*5f50*/  ISETP.NE.AND P1, PT, R7, R0, PT ;  /* 0x000000000700720c */ /* 0x000fc80003f25270 */
[----:B------:R-:W-:-:S13]  /*5f60*/  ISETP.GE.AND P0, PT, R5, R6, PT ;  /* 0x000000060500720c */ /* 0x000fda0003f06270 */
[----:B------:R-:W-:Y:S05]  /*5f70*/  @P0 BRA `(.L_x_285) ;  /* 0x00000000008c0947 */ /* 0x000fea0003800000 */
[----:B------:R-:W-:-:S07]  /*5f80*/  IMAD.MOV.U32 R8, RZ, RZ, R5 ;  /* 0x000000ffff087224 */ /* 0x000fce00078e0005 */
.L_x_288:
[----:B0-234-:R-:W-:Y:S02]  /*5f90*/  SHF.R.S32.HI R4, RZ, 0x1f, R8 ;  /* 0x0000001fff047819 */ /* 0x01dfe40000011408 */
[----:B0-----:R-:W-:-:S04]  /*5fa0*/  IADD3 R5, P0, PT, R3, R8, RZ ;  /* 0x0000000803057210 */ /* 0x001fc80007f1e0ff */
        /* <DEDUP_REMOVED lines=30> */
.L_x_287:
[----:B------:R-:W-:Y:S05]  /*6190*/  BSYNC.RECONVERGENT B3 ;  /* 0x0000000000037941 */ /* 0x000fea0003800200 */
.L_x_286:
[----:B------:R-:W-:Y:S05]  /*61a0*/  @!P2 BRA `(.L_x_288) ;  /* 0xfffffffc0078a947 */ /* 0x000fea000383ffff */
.L_x_285:
[----:B------:R-:W-:Y:S05]  /*61b0*/  BSYNC.RECONVERGENT B2 ;  /* 0x0000000000027941 */ /* 0x000fea0003800200 */
.L_x_284:
[----:B------:R-:W-:-:S03]  /*61c0*/  UMOV UR4, 0xffffffff ;  /* 0xffffffff00047882 */ /* 0x000fc60000000000 */
[----:B------:R-:W-:Y:S05]  /*61d0*/  BRA.DIV UR4, `(.L_x_289) ;  /* 0x000000a6047c7947 */ /* 0x000fea000b800000 */
[----:B------:R-:W-:Y:S01]  /*61e0*/  NOP ;  /* 0x0000000000007918 */ /* 0x000fe20000000000 */
.L_x_769:
[----:B------:R-:W-:Y:S05]  /*61f0*/  @P1 BRA `(.L_x_290) ;  /* 0xfffffffc00441947 */ /* 0x000fea000383ffff */
[----:B------:R-:W-:Y:S05]  /*6200*/  BSYNC B1 ;  /* 0x0000000000017941 */ /* 0x000fea0003800000 */
.L_x_283:
[----:B------:R1:W0:Y:S02]  /*6210*/  LDS R8, [R37+0x280] ;  /* 0x0002800025087984 */ /* 0x0002240000000800 */
.L_x_282:
[----:B------:R-:W-:Y:S05]  /*6220*/  BSYNC B0 ;  /* 0x0000000000007941 */ /* 0x000fea0003800000 */
.L_x_281:
[----:B0-----:R-:W-:Y:S01]  /*6230*/  IMAD.IADD R0, R8, 0x1, -R27 ;  /* 0x0000000108007824 */ /* 0x001fe200078e0a1b */
[----:B------:R-:W-:Y:S04]  /*6240*/  BSSY B6, `(.L_x_291) ;  /* 0x000008c000067945 */ /* 0x000fe80003800000 */
[----:B------:R-:W-:-:S13]  /*6250*/  ISETP.GT.AND P0, PT, R0, R27, PT ;  /* 0x0000001b0000720c */ /* 0x000fda0003f04270 */
[----:B------:R-:W-:Y:S05]  /*6260*/  @P0 BRA `(.L_x_292) ;  /* 0x0000000400040947 */ /* 0x000fea0003800000 */
[----:B------:R-:W-:Y:S01]  /*6270*/  ISETP.GT.AND P0, PT, R8, R27, PT ;  /* 0x0000001b0800720c */ /* 0x000fe20003f04270 */
[----:B------:R-:W-:-:S12]  /*6280*/  BSSY B10, `(.L_x_293) ;  /* 0x000003e0000a7945 */ /* 0x000fd80003800000 */
[----:B------:R-:W-:Y:S05]  /*6290*/  @!P0 BRA `(.L_x_294) ;  /* 0x0000000000f08947 */ /* 0x000fea0003800000 */
[----:B------:R-:W-:-:S07]  /*62a0*/  IMAD.MOV.U32 R39, RZ, RZ, RZ ;  /* 0x000000ffff277224 */ /* 0x000fce00078e00ff */
.L_x_301:
[----:B------:R-:W-:Y:S01]  /*62b0*/  IMAD.IADD R29, R2, 0x1, -R27 ;  /* 0x00000001021d7824 */ /* 0x000fe200078e0a1b */
[----:B------:R-:W-:Y:S05]  /*62c0*/  BMOV.32.CLEAR RZ, B11 ;  /* 0x000000000bff7355 */ /* 0x000fea0000100000 */
[----:B------:R-:W-:Y:S01]  /*62d0*/  IMAD.IADD R29, R29, 0x1, R8 ;  /* 0x000000011d1d7824 */ /* 0x000fe200078e0208 */
[----:B------:R-:W-:Y:S04]  /*62e0*/  BSSY.RECONVERGENT B11, `(.L_x_295) ;  /* 0x000002f0000b7945 */ /* 0x000fe80003800200 */
[----:B------:R-:W-:-:S13]  /*62f0*/  ISETP.GE.AND P0, PT, R29, R8, PT ;  /* 0x000000081d00720c */ /* 0x000fda0003f06270 */
[----:B0-----:R-:W-:Y:S05]  /*6300*/  @P0 BRA `(.L_x_296) ;  /* 0x0000000000b00947 */ /* 0x001fea0003800000 */
[----:B--234-:R-:W-:-:S05]  /*6310*/  IMAD.WIDE.U32 R4, R39, 0x14, R54 ;  /* 0x0000001427047825 */ /* 0x01cfca00078e0036 */
[----:B------:R0:W5:Y:S02]  /*6320*/  LD.E R25, desc[UR38][R4.64] ;  /* 0x0000002604197980 */ /* 0x000164000c101900 */
.L_x_299:
[----:B-1----:R-:W-:Y:S01]  /*6330*/  IMAD.WIDE R8, R29, 0x14, R54 ;  /* 0x000000141d087825 */ /* 0x002fe200078e0236 */
[----:B------:R-:W1:Y:S01]  /*6340*/  LDC.64 R10, c[0x0][0x470] ;  /* 0x00011c00ff0a7b82 */ /* 0x000e620000000a00 */
[----:B0-----:R-:W0:Y:S03]  /*6350*/  LDCU.64 UR4, c[0x0][0x468] ;  /* 0x00008d00ff0477ac */ /* 0x001e260008000a00 */
        /* <DEDUP_REMOVED lines=34> */
.L_x_298:
[----:B------:R-:W-:Y:S05]  /*6580*/  BSYNC.RECONVERGENT B0 ;  /* 0x0000000000007941 */ /* 0x000fea0003800200 */
.L_x_297:
[----:B------:R-:W1:Y:S01]  /*6590*/  LDS R0, [R37+0x280] ;  /* 0x0002800025007984 */ /* 0x000e620000000800 */
[----:B------:R-:W-:-:S05]  /*65a0*/  VIADD R29, R29, 0x20 ;  /* 0x000000201d1d7836 */ /* 0x000fca0000000000 */
[----:B-1----:R-:W-:-:S13]  /*65b0*/  ISETP.GE.AND P0, PT, R29, R0, PT ;  /* 0x000000001d00720c */ /* 0x002fda0003f06270 */
[----:B------:R-:W-:Y:S05]  /*65c0*/  @!P0 BRA `(.L_x_299) ;  /* 0xfffffffc00588947 */ /* 0x000fea000383ffff */
.L_x_296:
[----:B------:R-:W-:Y:S05]  /*65d0*/  BSYNC.RECONVERGENT B11 ;  /* 0x00000000000b7941 */ /* 0x000fea0003800200 */
.L_x_295:
[----:B------:R-:W-:-:S03]  /*65e0*/  UMOV UR4, 0xffffffff ;  /* 0xffffffff00047882 */ /* 0x000fc60000000000 */
[----:B------:R-:W-:Y:S05]  /*65f0*/  BRA.DIV UR4, `(.L_x_300) ;  /* 0x000000a204907947 */ /* 0x000fea000b800000 */
[----:B------:R-:W-:Y:S01]  /*6600*/  NOP ;  /* 0x0000000000007918 */ /* 0x000fe20000000000 */
.L_x_772:
[----:B------:R-:W5:Y:S01]  /*6610*/  LDS R8, [R37+0x280] ;  /* 0x0002800025087984 */ /* 0x000f620000000800 */
[----:B------:R-:W-:Y:S02]  /*6620*/  VIADD R39, R39, 0x1 ;  /* 0x0000000127277836 */ /* 0x000fe40000000000 */
[----:B-----5:R-:W-:-:S05]  /*6630*/  IMAD.IADD R0, R8, 0x1, -R27 ;  /* 0x0000000108007824 */ /* 0x020fca00078e0a1b */
[----:B------:R-:W-:-:S13]  /*6640*/  ISETP.GE.AND P0, PT, R39, R0, PT ;  /* 0x000000002700720c */ /* 0x000fda0003f06270 */
[----:B------:R-:W-:Y:S05]  /*6650*/  @!P0 BRA `(.L_x_301) ;  /* 0xfffffffc00148947 */ /* 0x000fea000383ffff */
.L_x_294:
[----:B------:R-:W-:Y:S05]  /*6660*/  BSYNC B10 ;  /* 0x00000000000a7941 */ /* 0x000fea0003800000 */
.L_x_293:
[----:B------:R-:W-:Y:S05]  /*6670*/  BRA `(.L_x_302) ;  /* 0x0000000400207947 */ /* 0x000fea0003800000 */
.L_x_292:
[----:B------:R-:W-:Y:S01]  /*6680*/  SHF.R.S32.HI R3, RZ, 0x1f, R38 ;  /* 0x0000001fff037819 */ /* 0x000fe20000011426 */
[----:B------:R-:W-:Y:S03]  /*6690*/  BSSY.RECONVERGENT B10, `(.L_x_303) ;  /* 0x00000430000a7945 */ /* 0x000fe60003800200 */
[----:B------:R-:W-:-:S04]  /*66a0*/  LEA.HI R3, R3, R38, RZ, 0x5 ;  /* 0x0000002603037211 */ /* 0x000fc800078f28ff */
[----:B------:R-:W-:-:S05]  /*66b0*/  LOP3.LUT R3, R3, 0xffffffe0, RZ, 0xc0, !PT ;  /* 0xffffffe003037812 */ /* 0x000fca00078ec0ff */
[----:B------:R-:W-:-:S05]  /*66c0*/  IMAD.IADD R29, R38, 0x1, -R3 ;  /* 0x00000001261d7824 */ /* 0x000fca00078e0a03 */
[----:B------:R-:W-:-:S13]  /*66d0*/  ISETP.GE.AND P0, PT, R29, R0, PT ;  /* 0x000000001d00720c */ /* 0x000fda0003f06270 */
[----:B------:R-:W-:Y:S05]  /*66e0*/  @P0 BRA `(.L_x_304) ;  /* 0x0000000000f40947 */ /* 0x000fea0003800000 */
.L_x_310:
[----:B------:R-:W-:Y:S01]  /*66f0*/  ISETP.GE.AND P0, PT, R27, 0x1, PT ;  /* 0x000000011b00780c */ /* 0x000fe20003f06270 */
[----:B------:R-:W-:Y:S05]  /*6700*/  BMOV.32.CLEAR RZ, B11 ;  /* 0x000000000bff7355 */ /* 0x000fea0000100000 */
[----:B------:R-:W-:Y:S07]  /*6710*/  BSSY.RECONVERGENT B11, `(.L_x_305) ;  /* 0x00000360000b7945 */ /* 0x000fee0003800200 */
[----:B01----:R-:W-:Y:S05]  /*6720*/  @!P0 BRA `(.L_x_306) ;  /* 0x0000000000d08947 */ /* 0x003fea0003800000 */
[----:B------:R-:W-:-:S05]  /*6730*/  IMAD.WIDE R2, R29, 0x14, R54 ;  /* 0x000000141d027825 */ /* 0x000fca00078e0236 */
[----:B------:R0:W5:Y:S01]  /*6740*/  LD.E R17, desc[UR38][R2.64] ;  /* 0x0000002602117980 */ /* 0x000162000c101900 */
[----:B------:R-:W-:Y:S01]  /*6750*/  BSSY.RECONVERGENT B0, `(.L_x_306) ;  /* 0x0000031000007945 */ /* 0x000fe20003800200 */
[----:B------:R-:W-:-:S03]  /*6760*/  IMAD.IADD R25, R8, 0x1, -R27 ;  /* 0x0000000108197824 */ /* 0x000fc600078e0a1b */
[----:B------:R-:W0:Y:S05]  /*6770*/  BMOV.32.CLEAR R28, B0 ;  /* 0x00000000001c7355 */ /* 0x000e2a0000100000 */
.L_x_309:
[----:B0-----:R-:W-:Y:S01]  /*6780*/  IMAD.WIDE R2, R25, 0x14, R54 ;  /* 0x0000001419027825 */ /* 0x001fe200078e0236 */
[----:B-1----:R-:W0:Y:S01]  /*6790*/  LDC.64 R8, c[0x0][0x470] ;  /* 0x00011c00ff087b82 */ /* 0x002e220000000a00 */
[----:B------:R-:W2:Y:S04]  /*67a0*/  LDCU.64 UR4, c[0x0][0x468] ;  /* 0x00008d00ff0477ac */ /* 0x000ea80008000a00 */
[----:B------:R-:W0:Y:S02]  /*67b0*/  LD.E R2, desc[UR38][R2.64] ;  /* 0x0000002602027980 */ /* 0x000e24000c101900 */
[----:B0-----:R-:W-:-:S05]  /*67c0*/  IMAD.WIDE R8, R2, 0x8, R8 ;  /* 0x0000000802087825 */ /* 0x001fca00078e0208 */
[----:B------:R-:W2:Y:S04]  /*67d0*/  LDG.E.64 R10, desc[UR38][R8.64] ;  /* 0x00000026080a7981 */ /* 0x000ea8000c1e1b00 */
[----:B------:R-:W2:Y:S01]  /*67e0*/  LDG.E R5, desc[UR38][R8.64+0x8] ;  /* 0x0000082608057981 */ /* 0x000ea2000c1e1900 */
[----:B------:R-:W-:Y:S05]  /*67f0*/  BMOV.32.CLEAR RZ, B0 ;  /* 0x0000000000ff7355 */ /* 0x000fea0000100000 */
[----:B-----5:R-:W-:Y:S01]  /*6800*/  IMAD.MOV.U32 R7, RZ, RZ, R17 ;  /* 0x000000ffff077224 */ /* 0x020fe200078e0011 */
[----:B------:R-:W-:Y:S01]  /*6810*/  MOV R20, 0x6870 ;  /* 0x0000687000147802 */ /* 0x000fe20000000f00 */
[----:B------:R-:W-:Y:S01]  /*6820*/  IMAD.MOV.U32 R21, RZ, RZ, 0x0 ;  /* 0x00000000ff157424 */ /* 0x000fe200078e00ff */
[----:B--234-:R-:W-:Y:S01]  /*6830*/  LEA R4, P0, R10, UR4, 0x2 ;  /* 0x000000040a047c11 */ /* 0x01cfe2000f8010ff */
[----:B------:R-:W-:-:S03]  /*6840*/  IMAD.IADD R6, R5, 0x1, -R10 ;  /* 0x0000000105067824 */ /* 0x000fc600078e0a0a */
[----:B------:R-:W-:-:S09]  /*6850*/  LEA.HI.X R5, R10, UR5, R11, 0x2, P0 ;  /* 0x000000050a057c11 */ /* 0x000fd200080f140b */
[----:B------:R-:W-:Y:S05]  /*6860*/  CALL.REL.NOINC `($_Z12expand_level8GPU_Data$_Z20device_bsearch_arrayPiii) ;  /* 0x000000b800ec7944 */ /* 0x000fea0003c00000 */
        /* <DEDUP_REMOVED lines=10> */
[----:B------:R-:W-:Y:S05]  /*6910*/  BMOV.32.CLEAR RZ, B0 ;  /* 0x0000000000ff7355 */ /* 0x000fea0000100000 */
        /* <DEDUP_REMOVED lines=8> */
[----:B------:R-:W-:Y:S05]  /*69a0*/  BMOV.32.CLEAR RZ, B0 ;  /* 0x0000000000ff7355 */ /* 0x000fea0000100000 */
[----:B------:R-:W-:Y:S07]  /*69b0*/  BSSY.RECONVERGENT B0, `(.L_x_307) ;  /* 0x0000005000007945 */ /* 0x000fee0003800200 */
[----:B------:R-:W-:Y:S05]  /*69c0*/  @!P0 BRA `(.L_x_308) ;  /* 0x00000000000c8947 */ /* 0x000fea0003800000 */
[----:B------:R-:W2:Y:S02]  /*69d0*/  LD.E R0, desc[UR38][R60.64+0x10] ;  /* 0x000010263c007980 */ /* 0x000ea4000c101900 */
[----:B--2---:R-:W-:-:S05]  /*69e0*/  VIADD R3, R0, 0xffffffff ;  /* 0xffffffff00037836 */ /* 0x004fca0000000000 */
[----:B------:R0:W-:Y:S02]  /*69f0*/  ST.E desc[UR38][R60.64+0x10], R3 ;  /* 0x000010033c007985 */ /* 0x0001e4000c101926 */
.L_x_308:
[----:B------:R-:W-:Y:S05]  /*6a00*/  BSYNC.RECONVERGENT B0 ;  /* 0x0000000000007941 */ /* 0x000fea0003800200 */
.L_x_307:
[----:B------:R-:W1:Y:S01]  /*6a10*/  LDS R8, [R37+0x280] ;  /* 0x0002800025087984 */ /* 0x000e620000000800 */
[----:B------:R-:W-:-:S05]  /*6a20*/  VIADD R25, R25, 0x1 ;  /* 0x0000000119197836 */ /* 0x000fca0000000000 */
[----:B-1----:R-:W-:-:S13]  /*6a30*/  ISETP.GE.AND P0, PT, R25, R8, PT ;  /* 0x000000081900720c */ /* 0x002fda0003f06270 */
[----:B------:R-:W-:Y:S05]  /*6a40*/  @!P0 BRA `(.L_x_309) ;  /* 0xfffffffc004c8947 */ /* 0x000fea000383ffff */
[----:B------:R1:W-:Y:S05]  /*6a50*/  BMOV.32 B0, R28 ;  /* 0x0000001c00007356 */ /* 0x0003ea0000000000 */
[----:B------:R-:W-:Y:S05]  /*6a60*/  BSYNC.RECONVERGENT B0 ;  /* 0x0000000000007941 */ /* 0x000fea0003800200 */
.L_x_306:
[----:B------:R-:W-:Y:S05]  /*6a70*/  BSYNC.RECONVERGENT B11 ;  /* 0x00000000000b7941 */ /* 0x000fea0003800200 */
.L_x_305:
[----:B------:R-:W-:Y:S02]  /*6a80*/  VIADD R29, R29, 0x20 ;  /* 0x000000201d1d7836 */ /* 0x000fe40000000000 */
[----:B------:R-:W-:-:S05]  /*6a90*/  IMAD.IADD R0, R8, 0x1, -R27 ;  /* 0x0000000108007824 */ /* 0x000fca00078e0a1b */
[----:B------:R-:W-:-:S13]  /*6aa0*/  ISETP.GE.AND P0, PT, R29, R0, PT ;  /* 0x000000001d00720c */ /* 0x000fda0003f06270 */
[----:B------:R-:W-:Y:S05]  /*6ab0*/  @!P0 BRA `(.L_x_310) ;  /* 0xfffffffc000c8947 */ /* 0x000fea000383ffff */
.L_x_304:
[----:B------:R-:W-:Y:S05]  /*6ac0*/  BSYNC.RECONVERGENT B10 ;  /* 0x00000000000a7941 */ /* 0x000fea0003800200 */
.L_x_303:
[----:B------:R-:W-:-:S03]  /*6ad0*/  UMOV UR4, 0xffffffff ;  /* 0xffffffff00047882 */ /* 0x000fc60000000000 */
[----:B------:R-:W-:Y:S05]  /*6ae0*/  BRA.DIV UR4, `(.L_x_311) ;  /* 0x0000009e04707947 */ /* 0x000fea000b800000 */
[----:B------:R-:W-:Y:S01]  /*6af0*/  NOP ;  /* 0x0000000000007918 */ /* 0x000fe20000000000 */
.L_x_302:
[----:B------:R-:W-:Y:S05]  /*6b00*/  BSYNC B6 ;  /* 0x0000000000067941 */ /* 0x000fea0003800000 */
.L_x_291:
[----:B------:R-:W-:Y:S01]  /*6b10*/  ISETP.NE.AND P0, PT, R16, RZ, PT ;  /* 0x000000ff1000720c */ /* 0x000fe20003f05270 */
[----:B------:R-:W-:-:S12]  /*6b20*/  UMOV UR4, 0xffffffff ;  /* 0xffffffff00047882 */ /* 0x000fd80000000000 */
[----:B------:R-:W5:Y:S04]  /*6b30*/  @!P0 LDS R0, [R37+0x280] ;  /* 0x0002800025008984 */ /* 0x000f680000000800 */
[----:B------:R-:W0:Y:S01]  /*6b40*/  @!P0 LDS R2, [R37+0x240] ;  /* 0x0002400025028984 */ /* 0x000e220000000800 */
[--C-:B-----5:R-:W-:Y:S02]  /*6b50*/  @!P0 IMAD.IADD R0, R0, 0x1, -R27.reuse ;  /* 0x0000000100008824 */ /* 0x120fe400078e0a1b */
[----:B0-----:R-:W-:-:S03]  /*6b60*/  @!P0 IMAD.IADD R2, R2, 0x1, -R27 ;  /* 0x0000000102028824 */ /* 0x001fc600078e0a1b */
[----:B------:R0:W-:Y:S04]  /*6b70*/  @!P0 STS [R37+0x280], R0 ;  /* 0x0002800025008388 */ /* 0x0001e80000000800 */
[----:B------:R0:W-:Y:S01]  /*6b80*/  @!P0 STS [R37+0x240], R2 ;  /* 0x0002400225008388 */ /* 0x0001e20000000800 */
[----:B------:R-:W-:Y:S05]  /*6b90*/  BRA.DIV UR4, `(.L_x_312) ;  /* 0x0000009e04607947 */ /* 0x000fea000b800000 */
[----:B------:R-:W-:Y:S01]  /*6ba0*/  NOP ;  /* 0x0000000000007918 */ /* 0x000fe20000000000 */
.L_x_777:
[----:B------:R-:W-:Y:S02]  /*6bb0*/  ISETP.GT.AND P0, PT, R27, RZ, PT ;  /* 0x000000ff1b00720c */ /* 0x000fe40003f04270 */
[----:B------:R-:W-:-:S11]  /*6bc0*/  PRMT R5, R26, 0x7610, R5 ;  /* 0x000076101a057816 */ /* 0x000fd60000000005 */
[----:B------:R-:W-:Y:S05]  /*6bd0*/  @P0 BRA `(.L_x_313) ;  /* 0xffffffc000840947 */ /* 0x000fea000383ffff */
.L_x_258:
[----:B------:R-:W-:Y:S05]  /*6be0*/  BSYNC B7 ;  /* 0x0000000000077941 */ /* 0x000fea0003800000 */
.L_x_143:
[----:B0-----:R-:W0:Y:S01]  /*6bf0*/  LDC.64 R2, c[0x0][0x420] ;  /* 0x00010800ff027b82 */ /* 0x001e220000000a00 */
[----:B------:R-:W5:Y:S04]  /*6c00*/  LDS R25, [R37+0x280] ;  /* 0x0002800025197984 */ /* 0x000f680000000800 */
[----:B0-----:R-:W5:Y:S02]  /*6c10*/  LDG.E R2, desc[UR38][R2.64] ;  /* 0x0000002602027981 */ /* 0x001f64000c1e1900 */
[----:B-----5:R-:W-:-:S13]  /*6c20*/  ISETP.GE.AND P0, PT, R25, R2, PT ;  /* 0x000000021900720c */ /* 0x020fda0003f06270 */
[----:B------:R-:W-:Y:S05]  /*6c30*/  @!P0 BRA `(.L_x_142) ;  /* 0x0000007800248947 */ /* 0x000fea0003800000 */
[----:B------:R-:W-:Y:S01]  /*6c40*/  LOP3.LUT P0, RZ, R5, 0xff, RZ, 0xc0, !PT ;  /* 0x000000ff05ff7812 */ /* 0x000fe2000780c0ff */
[----:B------:R-:W-:Y:S01]  /*6c50*/  BSSY B0, `(.L_x_314) ;  /* 0x0000062000007945 */ /* 0x000fe20003800000 */
[----:B------:R-:W-:-:S03]  /*6c60*/  SHF.R.S32.HI R17, RZ, 0x1f, R38 ;  /* 0x0000001fff117819 */ /* 0x000fc60000011426 */
[----:B------:R-:W-:Y:S01]  /*6c70*/  BSSY.RELIABLE B1, `(.L_x_315) ;  /* 0x0000017000017945 */ /* 0x000fe20003800100 */
[----:B------:R-:W-:-:S04]  /*6c80*/  LEA.HI R17, R17, R38, RZ, 0x5 ;  /* 0x0000002611117211 */ /* 0x000fc800078f28ff */
[----:B------:R-:W-:Y:S02]  /*6c90*/  LOP3.LUT R3, R17, 0xffffffe0, RZ, 0xc0, !PT ;  /* 0xffffffe011037812 */ /* 0x000fe400078ec0ff */
[----:B------:R-:W-:Y:S01]  /*6ca0*/  SHF.R.S32.HI R10, RZ, 0x5, R17 ;  /* 0x00000005ff0a7819 */ /* 0x000fe20000011411 */
[----:B------:R0:W0:Y:S02]  /*6cb0*/  @P0 LDS R29, [R37+0x200] ;  /* 0x00020000251d0984 */ /* 0x0000240000000800 */
[----:B------:R-:W-:Y:S01]  /*6cc0*/  IMAD.IADD R0, R38, 0x1, -R3 ;  /* 0x0000000126007824 */ /* 0x000fe200078e0a03 */
[----:B------:R-:W-:Y:S06]  /*6cd0*/  @P0 BRA `(.L_x_316) ;  /* 0x0000000000340947 */ /* 0x000fec0003800000 */
[----:B------:R-:W5:Y:S01]  /*6ce0*/  S2UR UR5, SR_CgaCtaId ;  /* 0x00000000000579c3 */ /* 0x000f620000008800 */
[----:B------:R-:W-:Y:S01]  /*6cf0*/  LEA.HI R3, R10, R10, RZ, 0x4 ;  /* 0x0000000a0a037211 */ /* 0x000fe200078f20ff */
[----:B------:R-:W-:Y:S01]  /*6d00*/  UMOV UR4, 0x400 ;  /* 0x0000040000047882 */ /* 0x000fe20000000000 */
[----:B0-----:R-:W-:Y:S02]  /*6d10*/  LDS R29, [R37+0x200] ;  /* 0x00020000251d7984 */ /* 0x001fe40000000800 */
[----:B------:R-:W-:-:S05]  /*6d20*/  LOP3.LUT R3, R3, 0xfffffff0, RZ, 0xc0, !PT ;  /* 0xfffffff003037812 */ /* 0x000fca00078ec0ff */
[----:B------:R-:W-:Y:S01]  /*6d30*/  IMAD.IADD R3, R10, 0x1, -R3 ;  /* 0x000000010a037824 */ /* 0x000fe200078e0a03 */
[----:B-----5:R-:W-:-:S06]  /*6d40*/  ULEA UR4, UR5, UR4, 0x18 ;  /* 0x0000000405047291 */ /* 0x020fcc000f8ec0ff */
[----:B--234-:R-:W-:-:S05]  /*6d50*/  LEA R4, R3, UR4, 0x3 ;  /* 0x0000000403047c11 */ /* 0x01cfca000f8e18ff */
[----:B------:R-:W-:-:S06]  /*6d60*/  IMAD R3, R3, -0x7, R4 ;  /* 0xfffffff903037824 */ /* 0x000fcc00078e0204 */
[----:B------:R-:W0:Y:S02]  /*6d70*/  LDS.U8 R3, [R3+0x5000] ;  /* 0x0050000003037984 */ /* 0x000e240000000000 */
[----:B0-----:R-:W-:-:S13]  /*6d80*/  ISETP.NE.AND P0, PT, R3, RZ, PT ;  /* 0x000000ff0300720c */ /* 0x001fda0003f05270 */
[----:B------:R-:W-:Y:S05]  /*6d90*/  @!P0 BREAK.RELIABLE B1 ;  /* 0x0000000000018942 */ /* 0x000fea0003800100 */
[----:B------:R-:W-:Y:S05]  /*6da0*/  @!P0 BRA `(.L_x_317) ;  /* 0x0000000400308947 */ /* 0x000fea0003800000 */
.L_x_316:
[----:B0-----:R-:W-:-:S13]  /*6db0*/  ISETP.GE.AND P0, PT, R29, R2, PT ;  /* 0x000000021d00720c */ /* 0x001fda0003f06270 */
[----:B------:R-:W-:Y:S05]  /*6dc0*/  @!P0 BREAK.RELIABLE B1 ;  /* 0x0000000000018942 */ /* 0x000fea0003800100 */
[----:B------:R-:W-:Y:S05]  /*6dd0*/  @!P0 BRA `(.L_x_317) ;  /* 0x0000000400248947 */ /* 0x000fea0003800000 */
[----:B------:R-:W-:Y:S05]  /*6de0*/  BSYNC.RELIABLE B1 ;  /* 0x0000000000017941 */ /* 0x000fea0003800100 */
.L_x_315:
[----:B------:R-:W-:Y:S01]  /*6df0*/  ISETP.GE.AND P0, PT, R0, R29, PT ;  /* 0x0000001d0000720c */ /* 0x000fe20003f06270 */
[----:B------:R-:W-:Y:S01]  /*6e00*/  BSSY.RECONVERGENT B1, `(.L_x_318) ;  /* 0x000000e000017945 */ /* 0x000fe20003800200 */
[----:B------:R-:W-:-:S11]  /*6e10*/  PLOP3.LUT P5, PT, PT, PT, PT, 0x8, 0x80 ;  /* 0x000000000080781c */ /* 0x000fd60003fae170 */
[----:B------:R-:W-:Y:S05]  /*6e20*/  @P0 BRA `(.L_x_319) ;  /* 0x00000000002c0947 */ /* 0x000fea0003800000 */
[----:B------:R-:W0:Y:S02]  /*6e30*/  LDC.64 R2, c[0x0][0x418] ;  /* 0x00010600ff027b82 */ /* 0x000e240000000a00 */
[----:B0-----:R-:W-:-:S05]  /*6e40*/  IMAD.WIDE R2, R29, 0x4, R2 ;  /* 0x000000041d027825 */ /* 0x001fca00078e0202 */
[----:B------:R0:W5:Y:S01]  /*6e50*/  LDG.E R5, desc[UR38][R2.64] ;  /* 0x0000002602057981 */ /* 0x000162000c1e1900 */
[----:B--234-:R-:W-:-:S07]  /*6e60*/  IMAD.MOV.U32 R4, RZ, RZ, R0 ;  /* 0x000000ffff047224 */ /* 0x01cfce00078e0000 */
.L_x_320:
[----:B0-----:R-:W-:-:S06]  /*6e70*/  IMAD.WIDE R2, R4, 0x14, R54 ;  /* 0x0000001404027825 */ /* 0x001fcc00078e0236 */
[----:B------:R-:W2:Y:S01]  /*6e80*/  LD.E R2, desc[UR38][R2.64+0x8] ;  /* 0x0000082602027980 */ /* 0x000ea2000c101900 */
[----:B------:R-:W-:-:S05]  /*6e90*/  VIADD R4, R4, 0x20 ;  /* 0x0000002004047836 */ /* 0x000fca0000000000 */
[----:B------:R-:W-:Y:S02]  /*6ea0*/  ISETP.GE.AND P0, PT, R4, R29, PT ;  /* 0x0000001d0400720c */ /* 0x000fe40003f06270 */
[CC--:B--2--5:R-:W-:Y:S02]  /*6eb0*/  ISETP.GE.AND P1, PT, R2.reuse, R5.reuse, PT ;  /* 0x000000050200720c */ /* 0x0e4fe40003f26270 */
[----:B------:R-:W-:-:S11]  /*6ec0*/  ISETP.LT.AND P5, PT, R2, R5, PT ;  /* 0x000000050200720c */ /* 0x000fd60003fa1270 */
[----:B------:R-:W-:Y:S05]  /*6ed0*/  @!P0 BRA P1, `(.L_x_320) ;  /* 0xfffffffc00e48947 */ /* 0x000fea000083ffff */
.L_x_319:
[----:B------:R-:W-:Y:S05]  /*6ee0*/  BSYNC.RECONVERGENT B1 ;  /* 0x0000000000017941 */ /* 0x000fea0003800200 */
.L_x_318:
[----:B------:R-:W-:-:S03]  /*6ef0*/  UMOV UR4, 0xffffffff ;  /* 0xffffffff00047882 */ /* 0x000fc60000000000 */
[----:B------:R-:W-:Y:S05]  /*6f00*/  BRA.DIV UR4, `(.L_x_321) ;  /* 0x0000009a04a07947 */ /* 0x000fea000b800000 */
[----:B------:R-:W-:-:S13]  /*6f10*/  VOTE.ANY P5, P5 ;  /* 0x0000000000ff7806 */ /* 0x000fda00028a0100 */
.L_x_780:
[----:B------:R-:W-:Y:S05]  /*6f20*/  @P5 BRA `(.L_x_317) ;  /* 0x0000000000d05947 */ /* 0x000fea0003800000 */
[----:B-1----:R-:W0:Y:S01]  /*6f30*/  LDC.64 R6, c[0x0][0x4a0] ;  /* 0x00012800ff067b82 */ /* 0x002e220000000a00 */
[----:B------:R-:W-:Y:S02]  /*6f40*/  SHF.R.S32.HI R2, RZ, 0x1f, R10 ;  /* 0x0000001fff027819 */ /* 0x000fe4000001140a */
[----:B0-----:R-:W-:-:S04]  /*6f50*/  LEA R6, P0, R10, R6, 0x3 ;  /* 0x000000060a067211 */ /* 0x001fc800078018ff */
[C---:B------:R-:W-:Y:S02]  /*6f60*/  LEA.HI.X R7, R10.reuse, R7, R2, 0x3, P0 ;  /* 0x000000070a077211 */ /* 0x040fe400000f1c02 */
[----:B------:R-:W0:Y:S03]  /*6f70*/  LDC.64 R2, c[0x0][0x4a8] ;  /* 0x00012a00ff027b82 */ /* 0x000e260000000a00 */
[----:B--234-:R-:W2:Y:S01]  /*6f80*/  LDG.E.64 R4, desc[UR38][R6.64] ;  /* 0x0000002606047981 */ /* 0x01cea2000c1e1b00 */
[----:B------:R-:W-:-:S05]  /*6f90*/  IMAD R9, R10, 0x1f4, RZ ;  /* 0x000001f40a097824 */ /* 0x000fca00078e02ff */
[----:B--2---:R-:W-:-:S04]  /*6fa0*/  IADD3 R8, P0, PT, R4, R9, RZ ;  /* 0x0000000904087210 */ /* 0x004fc80007f1e0ff */
[----:B------:R-:W-:Y:S02]  /*6fb0*/  LEA.HI.X.SX32 R5, R9, R5, 0x1, P0 ;  /* 0x0000000509057211 */ /* 0x000fe400000f0eff */
[----:B0-----:R-:W-:-:S04]  /*6fc0*/  LEA R4, P0, R8, R2, 0x3 ;  /* 0x0000000208047211 */ /* 0x001fc800078018ff */
[----:B------:R-:W-:-:S06]  /*6fd0*/  LEA.HI.X R5, R8, R3, R5, 0x3, P0 ;  /* 0x0000000308057211 */ /* 0x000fcc00000f1c05 */
[----:B------:R-:W2:Y:S01]  /*6fe0*/  LDG.E.64 R4, desc[UR38][R4.64] ;  /* 0x0000002604047981 */ /* 0x000ea2000c1e1b00 */
[----:B------:R-:W-:Y:S01]  /*6ff0*/  ISETP.GE.AND P1, PT, R0, R29, PT ;  /* 0x0000001d0000720c */ /* 0x000fe20003f26270 */
[----:B------:R-:W-:Y:S01]  /*7000*/  IMAD R9, R10, 0x1388, RZ ;  /* 0x000013880a097824 */ /* 0x000fe200078e02ff */
[----:B------:R-:W-:Y:S01]  /*7010*/  LOP3.LUT R8, R38, 0x1f, RZ, 0xc0, !PT ;  /* 0x0000001f26087812 */ /* 0x000fe200078ec0ff */
[----:B------:R-:W-:Y:S03]  /*7020*/  BSSY.RECONVERGENT B1, `(.L_x_322) ;  /* 0x0000011000017945 */ /* 0x000fe60003800200 */
[----:B------:R-:W-:Y:S02]  /*7030*/  ISETP.NE.AND P2, PT, R8, RZ, PT ;  /* 0x000000ff0800720c */ /* 0x000fe40003f45270 */
[----:B--2---:R-:W-:-:S04]  /*7040*/  IADD3 R13, P0, PT, R4, R9, RZ ;  /* 0x00000009040d7210 */ /* 0x004fc80007f1e0ff */
[----:B------:R-:W-:Y:S01]  /*7050*/  LEA.HI.X.SX32 R15, R9, R5, 0x1, P0 ;  /* 0x00000005090f7211 */ /* 0x000fe200000f0eff */
[----:B------:R-:W-:Y:S08]  /*7060*/  @P1 BRA `(.L_x_323) ;  /* 0x0000000000301947 */ /* 0x000ff00003800000 */
[----:B------:R-:W-:-:S07]  /*7070*/  IMAD.MOV.U32 R8, RZ, RZ, R0 ;  /* 0x000000ffff087224 */ /* 0x000fce00078e0000 */
.L_x_324:
[C---:B0-----:R-:W-:Y:S01]  /*7080*/  IMAD.WIDE R4, R8.reuse, 0x14, R54 ;  /* 0x0000001408047825 */ /* 0x041fe200078e0236 */
[----:B------:R-:W0:Y:S05]  /*7090*/  LDCU.64 UR4, c[0x0][0x4b0] ;  /* 0x00009600ff0477ac */ /* 0x000e2a0008000a00 */
[----:B------:R-:W2:Y:S01]  /*70a0*/  LD.E R5, desc[UR38][R4.64] ;  /* 0x0000002604057980 */ /* 0x000ea2000c101900 */
[----:B------:R-:W-:-:S04]  /*70b0*/  IADD3 R7, P0, PT, R8, R13, RZ ;  /* 0x0000000d08077210 */ /* 0x000fc80007f1e0ff */
[C---:B------:R-:W-:Y:S01]  /*70c0*/  LEA.HI.X.SX32 R10, R8.reuse, R15, 0x1, P0 ;  /* 0x0000000f080a7211 */ /* 0x040fe200000f0eff */
[----:B------:R-:W-:Y:S01]  /*70d0*/  VIADD R8, R8, 0x20 ;  /* 0x0000002008087836 */ /* 0x000fe20000000000 */
[----:B0-----:R-:W-:-:S04]  /*70e0*/  LEA R6, P0, R7, UR4, 0x2 ;  /* 0x0000000407067c11 */ /* 0x001fc8000f8010ff */
[----:B------:R-:W-:Y:S02]  /*70f0*/  LEA.HI.X R7, R7, UR5, R10, 0x2, P0 ;  /* 0x0000000507077c11 */ /* 0x000fe400080f140a */
[----:B------:R-:W-:-:S03]  /*7100*/  ISETP.GE.AND P0, PT, R8, R29, PT ;  /* 0x0000001d0800720c */ /* 0x000fc60003f06270 */
[----:B--2---:R0:W-:Y:S10]  /*7110*/  STG.E desc[UR38][R6.64], R5 ;  /* 0x0000000506007986 */ /* 0x0041f4000c101926 */
[----:B------:R-:W-:Y:S05]  /*7120*/  @!P0 BRA `(.L_x_324) ;  /* 0xfffffffc00d48947 */ /* 0x000fea000383ffff */
.L_x_323:
[----:B------:R-:W-:Y:S05]  /*7130*/  BSYNC.RECONVERGENT B1 ;  /* 0x0000000000017941 */ /* 0x000fea0003800200 */
.L_x_322:
[----:B------:R-:W-:Y:S05]  /*7140*/  @P2 BRA `(.L_x_317) ;  /* 0x0000000000482947 */ /* 0x000fea0003800000 */
[----:B0-----:R-:W0:Y:S01]  /*7150*/  LDC.64 R4, c[0x0][0x4a0] ;  /* 0x00012800ff047b82 */ /* 0x001e220000000a00 */
[----:B------:R-:W-:-:S05]  /*7160*/  SHF.R.S32.HI R7, RZ, 0x5, R38 ;  /* 0x00000005ff077819 */ /* 0x000fca0000011426 */
[----:B0-----:R-:W-:-:S05]  /*7170*/  IMAD.WIDE R4, R7, 0x8, R4 ;  /* 0x0000000807047825 */ /* 0x001fca00078e0204 */
[----:B------:R-:W2:Y:S01]  /*7180*/  LDG.E.64 R10, desc[UR38][R4.64] ;  /* 0x00000026040a7981 */ /* 0x000ea2000c1e1b00 */
[C---:B------:R-:W-:Y:S01]  /*7190*/  IMAD R9, R7.reuse, 0x1f4, RZ ;  /* 0x000001f407097824 */ /* 0x040fe200078e02ff */
[----:B--2---:R-:W-:Y:S01]  /*71a0*/  IADD3 R6, P0, PT, R10, 0x1, RZ ;  /* 0x000000010a067810 */ /* 0x004fe20007f1e0ff */
[----:B------:R-:W-:-:S03]  /*71b0*/  IMAD R10, R7, 0x1388, RZ ;  /* 0x00001388070a7824 */ /* 0x000fc600078e02ff */
[----:B------:R-:W-:Y:S01]  /*71c0*/  IADD3 R12, P2, PT, R9, R6, RZ ;  /* 0x00000006090c7210 */ /* 0x000fe20007f5e0ff */
[----:B------:R-:W-:Y:S01]  /*71d0*/  IMAD.X R7, RZ, RZ, R11, P0 ;  /* 0x000000ffff077224 */ /* 0x000fe200000e060b */
[--C-:B------:R-:W-:Y:S02]  /*71e0*/  IADD3 R8, P0, P1, R29, R13, -R10.reuse ;  /* 0x0000000d1d087210 */ /* 0x100fe4000791e80a */
[----:B------:R-:W-:Y:S02]  /*71f0*/  SHF.R.S32.HI R11, RZ, 0x1f, R29 ;  /* 0x0000001fff0b7819 */ /* 0x000fe4000001141d */
[----:B------:R-:W-:Y:S01]  /*7200*/  LEA.HI.X.SX32 R13, R9, R7, 0x1, P2 ;  /* 0x00000007090d7211 */ /* 0x000fe200010f0eff */
[----:B------:R0:W-:Y:S01]  /*7210*/  STG.E.64 desc[UR38][R4.64], R6 ;  /* 0x0000000604007986 */ /* 0x0001e2000c101b26 */
[----:B------:R-:W-:Y:S02]  /*7220*/  SHF.R.S32.HI R10, RZ, 0x1f, R10 ;  /* 0x0000001fff0a7819 */ /* 0x000fe4000001140a */
[----:B------:R-:W-:-:S02]  /*7230*/  LEA R2, P2, R12, R2, 0x3 ;  /* 0x000000020c027211 */ /* 0x000fc400078418ff */
[----:B------:R-:W-:Y:S02]  /*7240*/  IADD3.X R9, PT, PT, R11, R15, ~R10, P0, P1 ;  /* 0x0000000f0b097210 */ /* 0x000fe400007e2c0a */
[----:B------:R-:W-:-:S05]  /*7250*/  LEA.HI.X R3, R12, R3, R13, 0x3, P2 ;  /* 0x000000030c037211 */ /* 0x000fca00010f1c0d */
[----:B------:R0:W-:Y:S04]  /*7260*/  STG.E.64 desc[UR38][R2.64], R8 ;  /* 0x0000000802007986 */ /* 0x0001e8000c101b26 */
.L_x_317:
[----:B------:R-:W-:Y:S05]  /*7270*/  BSYNC B0 ;  /* 0x0000000000007941 */ /* 0x000fea0003800000 */
.L_x_314:
[----:B------:R-:W-:Y:S01]  /*7280*/  ISETP.GE.AND P0, PT, R0, R29, PT ;  /* 0x0000001d0000720c */ /* 0x000fe20003f06270 */
[----:B------:R-:W-:Y:S01]  /*7290*/  BSSY.RECONVERGENT B6, `(.L_x_325) ;  /* 0x0000031000067945 */ /* 0x000fe20003800200 */
[----:B------:R-:W-:-:S11]  /*72a0*/  IMAD.MOV.U32 R16, RZ, RZ, RZ ;  /* 0x000000ffff107224 */ /* 0x000fd600078e00ff */
[----:B------:R-:W-:Y:S05]  /*72b0*/  @P0 BRA `(.L_x_326) ;  /* 0x0000000000b80947 */ /* 0x000fea0003800000 */
[----:B0-----:R-:W-:Y:S02]  /*72c0*/  IMAD.MOV.U32 R2, RZ, RZ, R0 ;  /* 0x000000ffff027224 */ /* 0x001fe400078e0000 */
[----:B------:R-:W-:-:S07]  /*72d0*/  IMAD.MOV.U32 R16, RZ, RZ, RZ ;  /* 0x000000ffff107224 */ /* 0x000fce00078e00ff */
.L_x_331:
[----:B0-----:R-:W0:Y:S01]  /*72e0*/  LDS R0, [R37+0x4e00] ;  /* 0x004e000025007984 */ /* 0x001e220000000800 */
[----:B--234-:R-:W2:Y:S01]  /*72f0*/  LDC.64 R4, c[0x0][0x418] ;  /* 0x00010600ff047b82 */ /* 0x01cea20000000a00 */
[----:B-1----:R-:W-:-:S05]  /*7300*/  IMAD.WIDE R6, R2, 0x14, R54 ;  /* 0x0000001402067825 */ /* 0x002fca00078e0236 */
[----:B------:R-:W3:Y:S01]  /*7310*/  LD.E R3, desc[UR38][R6.64+0xc] ;  /* 0x00000c2606037980 */ /* 0x000ee2000c101900 */
[----:B0-----:R-:W-:-:S03]  /*7320*/  IMAD.IADD R9, R29, 0x1, R0 ;  /* 0x000000011d097824 */ /* 0x001fc600078e0200 */
[----:B------:R-:W4:Y:S01]  /*7330*/  LD.E R0, desc[UR38][R6.64+0x8] ;  /* 0x0000082606007980 */ /* 0x000f22000c101900 */
[----:B--2---:R-:W-:-:S06]  /*7340*/  IMAD.WIDE R4, R9, 0x4, R4 ;  /* 0x0000000409047825 */ /* 0x004fcc00078e0204 */
[----:B------:R-:W2:Y:S01]  /*7350*/  LDG.E R5, desc[UR38][R4.64] ;  /* 0x0000002604057981 */ /* 0x000ea2000c1e1900 */
[----:B------:R-:W-:Y:S01]  /*7360*/  BSSY.RECONVERGENT B7, `(.L_x_327) ;  /* 0x0000020000077945 */ /* 0x000fe20003800200 */
[----:B---3--:R-:W-:Y:S01]  /*7370*/  ISETP.GE.AND P0, PT, R3, 0x1, PT ;  /* 0x000000010300780c */ /* 0x008fe20003f06270 */
[----:B----4-:R-:W-:-:S05]  /*7380*/  IMAD.IADD R0, R0, 0x1, R3 ;  /* 0x0000000100007824 */ /* 0x010fca00078e0203 */
[----:B--2---:R-:W-:-:S04]  /*7390*/  ISETP.NE.OR P0, PT, R0, R5, !P0 ;  /* 0x000000050000720c */ /* 0x004fc80004705670 */
[----:B------:R-:W-:-:S13]  /*73a0*/  ISETP.GE.OR P0, PT, R29, R25, P0 ;  /* 0x000000191d00720c */ /* 0x000fda0000706670 */
[----:B------:R-:W-:Y:S05]  /*73b0*/  @P0 BRA `(.L_x_328) ;  /* 0x0000000000680947 */ /* 0x000fea0003800000 */
[----:B------:R-:W2:Y:S01]  /*73c0*/  LD.E R7, desc[UR38][R6.64] ;  /* 0x0000002606077980 */ /* 0x000ea2000c101900 */
[----:B------:R-:W2:Y:S01]  /*73d0*/  LDC.64 R26, c[0x0][0x470] ;  /* 0x00011c00ff1a7b82 */ /* 0x000ea20000000a00 */
[----:B------:R-:W-:Y:S01]  /*73e0*/  BSSY.RECONVERGENT B10, `(.L_x_329) ;  /* 0x00000160000a7945 */ /* 0x000fe20003800200 */
[----:B--2---:R-:W-:-:S07]  /*73f0*/  IMAD.WIDE R26, R7, 0x8, R26 ;  /* 0x00000008071a7825 */ /* 0x004fce00078e021a */
.L_x_330:
        /* <DEDUP_REMOVED lines=11> */
[----:B------:R-:W-:Y:S01]  /*74b0*/  ISETP.NE.AND P0, PT, R4, RZ, PT ;  /* 0x000000ff0400720c */ /* 0x000fe20003f05270 */
[----:B------:R-:W-:-:S04]  /*74c0*/  IMAD.WIDE R4, R29, 0x14, R54 ;  /* 0x000000141d047825 */ /* 0x000fc800078e0236 */
[----:B------:R-:W-:-:S08]  /*74d0*/  VIADD R29, R29, 0x1 ;  /* 0x000000011d1d7836 */ /* 0x000fd00000000000 */
[----:B------:R-:W-:Y:S02]  /*74e0*/  @P0 IMAD.MOV.U32 R3, RZ, RZ, 0x4 ;  /* 0x00000004ff030424 */ /* 0x000fe400078e00ff */
[----:B------:R-:W-:-:S03]  /*74f0*/  @P0 VIADD R16, R16, 0x1 ;  /* 0x0000000110100836 */ /* 0x000fc60000000000 */
[----:B------:R-:W-:Y:S04]  /*7500*/  @P0 ST.E desc[UR38][R4.64+0x4], R3 ;  /* 0x0000040304000985 */ /* 0x000fe8000c101926 */
[----:B------:R-:W0:Y:S02]  /*7510*/  @P0 LDS R25, [R37+0x280] ;  /* 0x0002800025190984 */ /* 0x000e240000000800 */
[----:B0-----:R-:W-:-:S13]  /*7520*/  ISETP.GE.AND P1, PT, R29, R25, PT ;  /* 0x000000191d00720c */ /* 0x001fda0003f26270 */
[----:B------:R-:W-:Y:S05]  /*7530*/  @!P1 BRA `(.L_x_330) ;  /* 0xfffffffc00b09947 */ /* 0x000fea000383ffff */
[----:B------:R-:W-:Y:S05]  /*7540*/  BSYNC.RECONVERGENT B10 ;  /* 0x00000000000a7941 */ /* 0x000fea0003800200 */
.L_x_329:
[----:B------:R0:W1:Y:S02]  /*7550*/  LDS R29, [R37+0x200] ;  /* 0x00020000251d7984 */ /* 0x0000640000000800 */
.L_x_328:
[----:B------:R-:W-:Y:S05]  /*7560*/  BSYNC.RECONVERGENT B7 ;  /* 0x0000000000077941 */ /* 0x000fea0003800200 */
.L_x_327:
[----:B------:R-:W-:-:S05]  /*7570*/  VIADD R2, R2, 0x20 ;  /* 0x0000002002027836 */ /* 0x000fca0000000000 */
[----:B-1----:R-:W-:-:S13]  /*7580*/  ISETP.GE.AND P0, PT, R2, R29, PT ;  /* 0x0000001d0200720c */ /* 0x002fda0003f06270 */
[----:B------:R-:W-:Y:S05]  /*7590*/  @!P0 BRA `(.L_x_331) ;  /* 0xfffffffc00508947 */ /* 0x000fea000383ffff */
.L_x_326:
[----:B------:R-:W-:Y:S05]  /*75a0*/  BSYNC.RECONVERGENT B6 ;  /* 0x0000000000067941 */ /* 0x000fea0003800200 */
.L_x_325:
[----:B------:R-:W-:Y:S01]  /*75b0*/  UMOV UR4, 0xffffffff ;  /* 0xffffffff00047882 */ /* 0x000fe20000000000 */
[----:B------:R-:W-:Y:S02]  /*75c0*/  ISETP.GE.AND P0, PT, R16, 0x1, PT ;  /* 0x000000011000780c */ /* 0x000fe40003f06270 */
[----:B------:R-:W-:Y:S11]  /*75d0*/  BRA.DIV UR4, `(.L_x_332) ;  /* 0x00000096040c7947 */ /* 0x000ff6000b800000 */
.L_x_783:
[----:B------:R-:W-:-:S03]  /*75e0*/  UMOV UR4, 0xffffffff ;  /* 0xffffffff00047882 */ /* 0x000fc60000000000 */
[----:B------:R-:W-:Y:S05]  /*75f0*/  BRA.DIV UR4, `(.L_x_333) ;  /* 0x00000096042c7947 */ /* 0x000fea000b800000 */
.L_x_786:
[----:B------:R-:W-:-:S03]  /*7600*/  UMOV UR4, 0xffffffff ;  /* 0xffffffff00047882 */ /* 0x000fc60000000000 */
[----:B------:R-:W-:Y:S05]  /*7610*/  BRA.DIV UR4, `(.L_x_334) ;  /* 0x00000096044c7947 */ /* 0x000fea000b800000 */
.L_x_789:
[----:B------:R-:W-:-:S03]  /*7620*/  UMOV UR4, 0xffffffff ;  /* 0xffffffff00047882 */ /* 0x000fc60000000000 */
[----:B------:R-:W-:Y:S05]  /*7630*/  BRA.DIV UR4, `(.L_x_335) ;  /* 0x00000096046c7947 */ /* 0x000fea000b800000 */
.L_x_792:
[----:B------:R-:W-:-:S03]  /*7640*/  UMOV UR4, 0xffffffff ;  /* 0xffffffff00047882 */ /* 0x000fc60000000000 */
[----:B------:R-:W-:Y:S05]  /*7650*/  BRA.DIV UR4, `(.L_x_336) ;  /* 0x00000096048c7947 */ /* 0x000fea000b800000 */
.L_x_795:
[----:B------:R-:W-:Y:S04]  /*7660*/  BSSY B6, `(.L_x_337) ;  /* 0x0000653000067945 */ /* 0x000fe80003800000 */
[----:B------:R-:W-:Y:S05]  /*7670*/  @!P0 BRA `(.L_x_338) ;  /* 0x0000001400248947 */ /* 0x000fea0003800000 */
[----:B------:R-:W-:Y:S01]  /*7680*/  ISETP.GE.AND P0, PT, R25, 0x1, PT ;  /* 0x000000011900780c */ /* 0x000fe20003f06270 */
[----:B------:R-:W-:Y:S01]  /*7690*/  BSSY B0, `(.L_x_339) ;  /* 0x0000065000007945 */ /* 0x000fe20003800000 */
[----:B0-----:R-:W-:-:S05]  /*76a0*/  LOP3.LUT R3, R17, 0xffffffe0, RZ, 0xc0, !PT ;  /* 0xffffffe011037812 */ /* 0x001fca00078ec0ff */
[----:B------:R-:W-:-:S06]  /*76b0*/  IMAD.IADD R10, R38, 0x1, -R3 ;  /* 0x00000001260a7824 */ /* 0x000fcc00078e0a03 */
[----:B------:R-:W-:Y:S05]  /*76c0*/  @!P0 BRA `(.L_x_340) ;  /* 0x0000000400848947 */ /* 0x000fea0003800000 */
[----:B------:R-:W-:Y:S01]  /*76d0*/  BSSY B1, `(.L_x_341) ;  /* 0x000005e000017945 */ /* 0x000fe20003800000 */
[----:B--234-:R-:W-:Y:S02]  /*76e0*/  VIADD R4, R25, 0xffffffff ;  /* 0xffffffff19047836 */ /* 0x01cfe40000000000 */
[----:B------:R-:W-:-:S07]  /*76f0*/  IMAD.MOV.U32 R0, RZ, RZ, RZ ;  /* 0x000000ffff007224 */ /* 0x000fce00078e00ff */
.L_x_351:
[C---:B0-----:R-:W-:Y:S01]  /*7700*/  LOP3.LUT R2, R0.reuse, 0x1, RZ, 0xc0, !PT ;  /* 0x0000000100027812 */ /* 0x041fe200078ec0ff */
[----:B------:R-:W-:Y:S01]  /*7710*/  VIADD R0, R0, 0x1 ;  /* 0x0000000100007836 */ /* 0x000fe20000000000 */
[----:B------:R-:W-:Y:S03]  /*7720*/  BSSY.RECONVERGENT B2, `(.L_x_342) ;  /* 0x0000054000027945 */ /* 0x000fe60003800200 */
[----:B------:R-:W-:Y:S01]  /*7730*/  IMAD R2, R10, 0x2, R2 ;  /* 0x000000020a027824 */ /* 0x000fe200078e0202 */
[----:B------:R-:W-:-:S04]  /*7740*/  ISETP.NE.AND P2, PT, R0, R25, PT ;  /* 0x000000190000720c */ /* 0x000fc80003f45270 */
[----:B------:R-:W-:-:S13]  /*7750*/  ISETP.GE.AND P0, PT, R2, R4, PT ;  /* 0x000000040200720c */ /* 0x000fda0003f06270 */
[----:B-----5:R-:W-:Y:S05]  /*7760*/  @P0 BRA `(.L_x_343) ;  /* 0x00000004003c0947 */ /* 0x020fea0003800000 */
[----:B------:R-:W-:-:S07]  /*7770*/  IMAD.MOV.U32 R5, RZ, RZ, R2 ;  /* 0x000000ffff057224 */ /* 0x000fce00078e0002 */
.L_x_349:
[----:B0-----:R-:W-:-:S05]  /*7780*/  IMAD.WIDE R2, R5, 0x14, R54 ;  /* 0x0000001405027825 */ /* 0x001fca00078e0236 */
[----:B-1----:R-:W2:Y:S04]  /*7790*/  LD.E R8, desc[UR38][R2.64+0x18] ;  /* 0x0000182602087980 */ /* 0x002ea8000c101900 */
[----:B------:R-:W3:Y:S04]  /*77a0*/  LD.E R15, desc[UR38][R2.64+0x4] ;  /* 0x00000426020f7980 */ /* 0x000ee8000c101900 */
[----:B-----5:R0:W5:Y:S04]  /*77b0*/  LD.E R13, desc[UR38][R2.64] ;  /* 0x00000026020d7980 */ /* 0x020168000c101900 */
[----:B------:R0:W5:Y:S01]  /*77c0*/  LD.E R6, desc[UR38][R2.64+0x14] ;  /* 0x0000142602067980 */ /* 0x000162000c101900 */
[----:B------:R-:W-:Y:S01]  /*77d0*/  VIADD R5, R5, 0x40 ;  /* 0x0000004005057836 */ /* 0x000fe20000000000 */
[----:B------:R-:W-:Y:S04]  /*77e0*/  BSSY.RECONVERGENT B3, `(.L_x_344) ;  /* 0x0000046000037945 */ /* 0x000fe80003800200 */
[----:B------:R-:W-:-:S02]  /*77f0*/  ISETP.GE.AND P3, PT, R5, R4, PT ;  /* 0x000000040500720c */ /* 0x000fc40003f66270 */
[----:B--2---:R-:W-:Y:S02]  /*7800*/  ISETP.NE.AND P0, PT, R8, 0x1, PT ;  /* 0x000000010800780c */ /* 0x004fe40003f05270 */
[----:B---3--:R-:W-:-:S13]  /*7810*/  ISETP.EQ.AND P1, PT, R15, 0x1, PT ;  /* 0x000000010f00780c */ /* 0x008fda0003f22270 */
[----:B0-----:R-:W-:Y:S05]  /*7820*/  @P0 BRA P1, `(.L_x_345) ;  /* 0x0000000400040947 */ /* 0x001fea0000800000 */
[----:B------:R0:W5:Y:S04]  /*7830*/  LD.E R21, desc[UR38][R2.64+0x8] ;  /* 0x0000082602157980 */ /* 0x000168000c101900 */
[----:B------:R0:W5:Y:S04]  /*7840*/  LD.E R27, desc[UR38][R2.64+0xc] ;  /* 0x00000c26021b7980 */ /* 0x000168000c101900 */
[----:B------:R0:W5:Y:S01]  /*7850*/  LD.E R29, desc[UR38][R2.64+0x10] ;  /* 0x00001026021d7980 */ /* 0x000162000c101900 */
[----:B------:R-:W-:Y:S01]  /*7860*/  ISETP.NE.AND P4, PT, R8, 0x1, PT ;  /* 0x000000010800780c */ /* 0x000fe20003f85270 */
[----:B------:R-:W-:Y:S01]  /*7870*/  BSSY.RELIABLE B4, `(.L_x_346) ;  /* 0x000002f000047945 */ /* 0x000fe20003800100 */
[----:B------:R-:W-:-:S13]  /*7880*/  ISETP.NE.AND P1, PT, R15, 0x1, PT ;  /* 0x000000010f00780c */ /* 0x000fda0003f25270 */
[----:B0-----:R-:W-:Y:S05]  /*7890*/  @!P4 BRA P1, `(.L_x_347) ;  /* 0x0000000000b0c947 */ /* 0x001fea0000800000 */
[----:B------:R-:W-:Y:S02]  /*78a0*/  ISETP.NE.AND P1, PT, R8, 0x2, PT ;  /* 0x000000020800780c */ /* 0x000fe40003f25270 */
[----:B------:R-:W-:-:S13]  /*78b0*/  ISETP.EQ.AND P5, PT, R15, 0x2, PT ;  /* 0x000000020f00780c */ /* 0x000fda0003fa2270 */
[----:B------:R-:W-:Y:S05]  /*78c0*/  @P1 BREAK.RELIABLE P5, B4 ;  /* 0x0000000000041942 */ /* 0x000fea0002800100 */
[----:B------:R-:W-:Y:S05]  /*78d0*/  @P1 BRA P5, `(.L_x_345) ;  /* 0x0000000000d81947 */ /* 0x000fea0002800000 */
[----:B------:R-:W-:Y:S02]  /*78e0*/  ISETP.NE.AND P1, PT, R8, 0x2, PT ;  /* 0x000000020800780c */ /* 0x000fe40003f25270 */
[----:B------:R-:W-:-:S13]  /*78f0*/  ISETP.NE.AND P5, PT, R15, 0x2, PT ;  /* 0x000000020f00780c */ /* 0x000fda0003fa5270 */
[----:B------:R-:W-:Y:S05]  /*7900*/  @!P1 BRA P5, `(.L_x_347) ;  /* 0x0000000000949947 */ /* 0x000fea0002800000 */
[----:B------:R-:W-:Y:S02]  /*7910*/  ISETP.NE.AND P1, PT, R8, 0x4, PT ;  /* 0x000000040800780c */ /* 0x000fe40003f25270 */
[----:B------:R-:W-:-:S13]  /*7920*/  ISETP.EQ.AND P5, PT, R15, 0x4, PT ;  /* 0x000000040f00780c */ /* 0x000fda0003fa2270 */
[----:B------:R-:W-:Y:S05]  /*7930*/  @P1 BREAK.RELIABLE P5, B4 ;  /* 0x0000000000041942 */ /* 0x000fea0002800100 */
[----:B------:R-:W-:Y:S05]  /*7940*/  @P1 BRA P5, `(.L_x_345) ;  /* 0x0000000000bc1947 */ /* 0x000fea0002800000 */
[----:B------:R-:W-:Y:S02]  /*7950*/  ISETP.NE.AND P1, PT, R8, 0x4, PT ;  /* 0x000000040800780c */ /* 0x000fe40003f25270 */
[----:B------:R-:W-:-:S13]  /*7960*/  ISETP.NE.AND P5, PT, R15, 0x4, PT ;  /* 0x000000040f00780c */ /* 0x000fda0003fa5270 */
[----:B------:R-:W-:Y:S05]  /*7970*/  @!P1 BRA P5, `(.L_x_347) ;  /* 0x0000000000789947 */ /* 0x000fea0002800000 */
[----:B------:R-:W-:Y:S02]  /*7980*/  ISETP.NE.AND P1, PT, R8, RZ, PT ;  /* 0x000000ff0800720c */ /* 0x000fe40003f25270 */
[----:B------:R-:W-:-:S13]  /*7990*/  ISETP.EQ.AND P5, PT, R15, RZ, PT ;  /* 0x000000ff0f00720c */ /* 0x000fda0003fa2270 */
[----:B------:R-:W-:Y:S05]  /*79a0*/  @P1 BREAK.RELIABLE P5, B4 ;  /* 0x0000000000041942 */ /* 0x000fea0002800100 */
[----:B------:R-:W-:Y:S05]  /*79b0*/  @P1 BRA P5, `(.L_x_345) ;  /* 0x0000000000a01947 */ /* 0x000fea0002800000 */
[----:B------:R-:W-:Y:S02]  /*79c0*/  ISETP.NE.AND P1, PT, R8, RZ, PT ;  /* 0x000000ff0800720c */ /* 0x000fe40003f25270 */
[----:B------:R-:W-:-:S13]  /*79d0*/  ISETP.NE.AND P5, PT, R15, RZ, PT ;  /* 0x000000ff0f00720c */ /* 0x000fda0003fa5270 */
[----:B------:R-:W-:Y:S05]  /*79e0*/  @!P1 BRA P5, `(.L_x_347) ;  /* 0x00000000005c9947 */ /* 0x000fea0002800000 */
[----:B------:R-:W-:Y:S02]  /*79f0*/  ISETP.NE.AND P1, PT, R8, 0x3, PT ;  /* 0x000000030800780c */ /* 0x000fe40003f25270 */
[----:B------:R-:W-:-:S13]  /*7a00*/  ISETP.EQ.AND P5, PT, R15, 0x3, PT ;  /* 0x000000030f00780c */ /* 0x000fda0003fa2270 */
[----:B------:R-:W-:Y:S05]  /*7a10*/  @P1 BREAK.RELIABLE P5, B4 ;  /* 0x0000000000041942 */ /* 0x000fea0002800100 */
[----:B------:R-:W-:Y:S05]  /*7a20*/  @P1 BRA P5, `(.L_x_345) ;  /* 0x0000000000841947 */ /* 0x000fea0002800000 */
[----:B------:R-:W-:Y:S02]  /*7a30*/  ISETP.NE.AND P5, PT, R8, 0x3, PT ;  /* 0x000000030800780c */ /* 0x000fe40003fa5270 */
[C---:B------:R-:W-:Y:S02]  /*7a40*/  ISETP.EQ.AND P1, PT, R15.reuse, -0x1, P0 ;  /* 0xffffffff0f00780c */ /* 0x040fe40000722270 */
[----:B------:R-:W-:-:S04]  /*7a50*/  ISETP.NE.AND P0, PT, R15, 0x3, !P5 ;  /* 0x000000030f00780c */ /* 0x000fc80006f05270 */
[----:B------:R-:W-:-:S13]  /*7a60*/  PLOP3.LUT P0, PT, P0, P1, PT, 0xf8, 0x8f ;  /* 0x00000000008f781c */ /* 0x000fda0000703f70 */
[----:B------:R-:W-:Y:S05]  /*7a70*/  @P0 BRA `(.L_x_347) ;  /* 0x0000000000380947 */ /* 0x000fea0003800000 */
[----:B------:R-:W-:Y:S02]  /*7a80*/  ISETP.NE.AND P0, PT, R8, -0x1, PT ;  /* 0xffffffff0800780c */ /* 0x000fe40003f05270 */
[----:B------:R-:W-:-:S13]  /*7a90*/  ISETP.NE.AND P1, PT, R15, -0x1, PT ;  /* 0xffffffff0f00780c */ /* 0x000fda0003f25270 */
[----:B------:R-:W-:Y:S05]  /*7aa0*/  @!P0 BREAK.RELIABLE P1, B4 ;  /* 0x0000000000048942 */ /* 0x000fea0000800100 */
[----:B------:R-:W-:Y:S05]  /*7ab0*/  @!P0 BRA P1, `(.L_x_345) ;  /* 0x0000000000608947 */ /* 0x000fea0000800000 */
[----:B------:R-:W-:-:S13]  /*7ac0*/  ISETP.EQ.AND P0, PT, R15, 0x1, PT ;  /* 0x000000010f00780c */ /* 0x000fda0003f02270 */
[----:B------:R-:W-:Y:S05]  /*7ad0*/  @!P4 BRA P0, `(.L_x_348) ;  /* 0x000000000014c947 */ /* 0x000fea0000000000 */
[----:B------:R-:W-:Y:S02]  /*7ae0*/  LOP3.LUT P0, RZ, R15, R8, RZ, 0xfc, !PT ;  /* 0x000000080fff7212 */ /* 0x000fe4000780fcff */
[----:B-----5:R-:W-:-:S13]  /*7af0*/  ISETP.LT.AND P1, PT, R13, R6, PT ;  /* 0x000000060d00720c */ /* 0x020fda0003f21270 */
[----:B------:R-:W-:Y:S05]  /*7b00*/  @!P0 BRA P1, `(.L_x_347) ;  /* 0x0000000000148947 */ /* 0x000fea0000800000 */
[----:B------:R-:W-:Y:S05]  /*7b10*/  BREAK.RELIABLE B4 ;  /* 0x0000000000047942 */ /* 0x000fea0003800100 */
[----:B------:R-:W-:Y:S05]  /*7b20*/  BRA `(.L_x_345) ;  /* 0x0000000000447947 */ /* 0x000fea0003800000 */
.L_x_348:
[----:B-----5:R-:W-:-:S13]  /*7b30*/  ISETP.GT.AND P0, PT, R13, R6, PT ;  /* 0x000000060d00720c */ /* 0x020fda0003f04270 */
[----:B------:R-:W-:Y:S05]  /*7b40*/  @!P0 BREAK.RELIABLE B4 ;  /* 0x0000000000048942 */ /* 0x000fea0003800100 */
[----:B------:R-:W-:Y:S05]  /*7b50*/  @!P0 BRA `(.L_x_345) ;  /* 0x0000000000388947 */ /* 0x000fea0003800000 */
.L_x_347:
[----:B------:R-:W-:Y:S05]  /*7b60*/  BSYNC.RELIABLE B4 ;  /* 0x0000000000047941 */ /* 0x000fea0003800100 */
.L_x_346:
[----:B------:R-:W2:Y:S04]  /*7b70*/  LD.E R7, desc[UR38][R2.64+0x1c] ;  /* 0x00001c2602077980 */ /* 0x000ea8000c101900 */
[----:B------:R-:W3:Y:S04]  /*7b80*/  LD.E R9, desc[UR38][R2.64+0x20] ;  /* 0x0000202602097980 */ /* 0x000ee8000c101900 */
[----:B------:R-:W4:Y:S04]  /*7b90*/  LD.E R11, desc[UR38][R2.64+0x24] ;  /* 0x00002426020b7980 */ /* 0x000f28000c101900 */
[----:B-----5:R0:W-:Y:S04]  /*7ba0*/  ST.E desc[UR38][R2.64], R6 ;  /* 0x0000000602007985 */ /* 0x0201e8000c101926 */
[----:B------:R0:W-:Y:S04]  /*7bb0*/  ST.E desc[UR38][R2.64+0x4], R8 ;  /* 0x0000040802007985 */ /* 0x0001e8000c101926 */
[----:B------:R0:W-:Y:S04]  /*7bc0*/  ST.E desc[UR38][R2.64+0x14], R13 ;  /* 0x0000140d02007985 */ /* 0x0001e8000c101926 */
[----:B------:R0:W-:Y:S04]  /*7bd0*/  ST.E desc[UR38][R2.64+0x18], R15 ;  /* 0x0000180f02007985 */ /* 0x0001e8000c101926 */
[----:B------:R0:W-:Y:S04]  /*7be0*/  ST.E desc[UR38][R2.64+0x1c], R21 ;  /* 0x00001c1502007985 */ /* 0x0001e8000c101926 */
[----:B------:R0:W-:Y:S04]  /*7bf0*/  ST.E desc[UR38][R2.64+0x20], R27 ;  /* 0x0000201b02007985 */ /* 0x0001e8000c101926 */
[----:B------:R0:W-:Y:S04]  /*7c00*/  ST.E desc[UR38][R2.64+0x24], R29 ;  /* 0x0000241d02007985 */ /* 0x0001e8000c101926 */
[----:B--2---:R0:W-:Y:S04]  /*7c10*/  ST.E desc[UR38][R2.64+0x8], R7 ;  /* 0x0000080702007985 */ /* 0x0041e8000c101926 */
[----:B---3--:R0:W-:Y:S04]  /*7c20*/  ST.E desc[UR38][R2.64+0xc], R9 ;  /* 0x00000c0902007985 */ /* 0x0081e8000c101926 */
[----:B----4-:R0:W-:Y:S02]  /*7c30*/  ST.E desc[UR38][R2.64+0x10], R11 ;  /* 0x0000100b02007985 */ /* 0x0101e4000c101926 */
.L_x_345:
[----:B------:R-:W-:Y:S05]  /*7c40*/  BSYNC.RECONVERGENT B3 ;  /* 0x0000000000037941 */ /* 0x000fea0003800200 */
.L_x_344:
[----:B------:R-:W-:Y:S05]  /*7c50*/  @!P3 BRA `(.L_x_349) ;  /* 0xfffffff800c8b947 */ /* 0x000fea000383ffff */
.L_x_343:
[----:B------:R-:W-:Y:S05]  /*7c60*/  BSYNC.RECONVERGENT B2 ;  /* 0x0000000000027941 */ /* 0x000fea0003800200 */
.L_x_342:
[----:B------:R-:W-:-:S03]  /*7c70*/  UMOV UR4, 0xffffffff ;  /* 0xffffffff00047882 */ /* 0x000fc60000000000 */
[----:B------:R-:W-:Y:S05]  /*7c80*/  BRA.DIV UR4, `(.L_x_350) ;  /* 0x0000009204287947 */ /* 0x000fea000b800000 */
[----:B------:R-:W-:Y:S01]  /*7c90*/  NOP ;  /* 0x0000000000007918 */ /* 0x000fe20000000000 */
.L_x_798:
[----:B------:R-:W-:Y:S05]  /*7ca0*/  @P2 BRA `(.L_x_351) ;  /* 0xfffffff800942947 */ /* 0x000fea000383ffff */
[----:B------:R-:W-:Y:S05]  /*7cb0*/  BSYNC B1 ;  /* 0x0000000000017941 */ /* 0x000fea0003800000 */
.L_x_341:
[----:B------:R2:W3:Y:S04]  /*7cc0*/  LDS R25, [R37+0x280] ;  /* 0x0002800025197984 */ /* 0x0004e80000000800 */
[----:B0----5:R2:W0:Y:S02]  /*7cd0*/  LDS R29, [R37+0x200] ;  /* 0x00020000251d7984 */ /* 0x0214240000000800 */
.L_x_340:
[----:B------:R-:W-:Y:S05]  /*7ce0*/  BSYNC B0 ;  /* 0x0000000000007941 */ /* 0x000fea0003800000 */
.L_x_339:
[----:B---3--:R-:W-:Y:S01]  /*7cf0*/  ISETP.GE.AND P0, PT, R10, R25, PT ;  /* 0x000000190a00720c */ /* 0x008fe20003f06270 */
[----:B------:R-:W-:-:S12]  /*7d00*/  BSSY.RECONVERGENT B7, `(.L_x_352) ;  /* 0x000003e000077945 */ /* 0x000fd80003800200 */
[----:B------:R-:W-:Y:S05]  /*7d10*/  @P0 BRA `(.L_x_353) ;  /* 0x0000000000f00947 */ /* 0x000fea0003800000 */
[----:B------:R-:W-:Y:S01]  /*7d20*/  BSSY.RECONVERGENT B10, `(.L_x_353) ;  /* 0x000003b0000a7945 */ /* 0x000fe20003800200 */
[----:B------:R-:W-:-:S07]  /*7d30*/  IMAD.MOV.U32 R27, RZ, RZ, R10 ;  /* 0x000000ffff1b7224 */ /* 0x000fce00078e000a */
.L_x_358:
[----:B------:R-:W-:-:S05]  /*7d40*/  IMAD.WIDE R2, R27, 0x14, R54 ;  /* 0x000000141b027825 */ /* 0x000fca00078e0236 */
[----:B------:R3:W5:Y:S01]  /*7d50*/  LD.E R25, desc[UR38][R2.64] ;  /* 0x0000002602197980 */ /* 0x000762000c101900 */
[----:B------:R-:W-:Y:S05]  /*7d60*/  BMOV.32.CLEAR RZ, B11 ;  /* 0x000000000bff7355 */ /* 0x000fea0000100000 */
[----:B------:R-:W-:Y:S01]  /*7d70*/  BSSY.RECONVERGENT B11, `(.L_x_354) ;  /* 0x00000300000b7945 */ /* 0x000fe20003800200 */
.L_x_357:
[----:B0--3--:R-:W-:Y:S01]  /*7d80*/  IMAD.WIDE R2, R29, 0x14, R54 ;  /* 0x000000141d027825 */ /* 0x009fe200078e0236 */
[----:B-1----:R-:W0:Y:S01]  /*7d90*/  LDC.64 R8, c[0x0][0x470] ;  /* 0x00011c00ff087b82 */ /* 0x002e220000000a00 */
[----:B------:R-:W2:Y:S04]  /*7da0*/  LDCU.64 UR4, c[0x0][0x468] ;  /* 0x00008d00ff0477ac */ /* 0x000ea80008000a00 */
[----:B------:R-:W0:Y:S02]  /*7db0*/  LD.E R2, desc[UR38][R2.64] ;  /* 0x0000002602027980 */ /* 0x000e24000c101900 */
[----:B0-----:R-:W-:-:S05]  /*7dc0*/  IMAD.WIDE R8, R2, 0x8, R8 ;  /* 0x0000000802087825 */ /* 0x001fca00078e0208 */
[----:B------:R-:W2:Y:S04]  /*7dd0*/  LDG.E.64 R10, desc[UR38][R8.64] ;  /* 0x00000026080a7981 */ /* 0x000ea8000c1e1b00 */
[----:B------:R-:W3:Y:S01]  /*7de0*/  LDG.E R5, desc[UR38][R8.64+0x8] ;  /* 0x0000082608057981 */ /* 0x000ee2000c1e1900 */
[----:B-----5:R-:W-:Y:S01]  /*7df0*/  IMAD.MOV.U32 R7, RZ, RZ, R25 ;  /* 0x000000ffff077224 */ /* 0x020fe200078e0019 */
[----:B------:R-:W-:Y:S01]  /*7e00*/  MOV R20, 0x7e60 ;  /* 0x00007e6000147802 */ /* 0x000fe20000000f00 */
[----:B------:R-:W-:Y:S01]  /*7e10*/  IMAD.MOV.U32 R21, RZ, RZ, 0x0 ;  /* 0x00000000ff157424 */ /* 0x000fe200078e00ff */
[----:B--2-4-:R-:W-:Y:S01]  /*7e20*/  LEA R4, P0, R10, UR4, 0x2 ;  /* 0x000000040a047c11 */ /* 0x014fe2000f8010ff */
[----:B---3--:R-:W-:-:S03]  /*7e30*/  IMAD.IADD R6, R5, 0x1, -R10 ;  /* 0x0000000105067824 */ /* 0x008fc600078e0a0a */
[----:B------:R-:W-:-:S09]  /*7e40*/  LEA.HI.X R5, R10, UR5, R11, 0x2, P0 ;  /* 0x000000050a057c11 */ /* 0x000fd200080f140b */
[----:B------:R-:W-:Y:S05]  /*7e50*/  CALL.REL.NOINC `($_Z12expand_level8GPU_Data$_Z20device_bsearch_arrayPiii) ;  /* 0x000000a400707944 */ /* 0x000fea0003c00000 */
[----:B------:R-:W-:Y:S01]  /*7e60*/  ISETP.NE.AND P0, PT, R4, -0x1, PT ;  /* 0xffffffff0400780c */ /* 0x000fe20003f05270 */
[----:B------:R-:W-:Y:S01]  /*7e70*/  IMAD.WIDE R12, R27, 0x14, R54 ;  /* 0x000000141b0c7825 */ /* 0x000fe200078e0236 */
[----:B------:R-:W0:Y:S01]  /*7e80*/  LDC.64 R8, c[0x0][0x480] ;  /* 0x00012000ff087b82 */ /* 0x000e220000000a00 */
[----:B------:R-:W1:Y:S10]  /*7e90*/  LDCU.64 UR4, c[0x0][0x478] ;  /* 0x00008f00ff0477ac */ /* 0x000e740008000a00 */
[----:B------:R-:W2:Y:S04]  /*7ea0*/  @P0 LD.E R0, desc[UR38][R12.64+0x8] ;  /* 0x000008260c000980 */ /* 0x000ea8000c101900 */
[----:B------:R-:W3:Y:S01]  /*7eb0*/  @P0 LD.E R3, desc[UR38][R12.64+0xc] ;  /* 0x00000c260c030980 */ /* 0x000ee2000c101900 */
[----:B0-----:R-:W-:-:S04]  /*7ec0*/  IMAD.WIDE R8, R2, 0x8, R8 ;  /* 0x0000000802087825 */ /* 0x001fc800078e0208 */
[----:B--2---:R-:W-:Y:S02]  /*7ed0*/  @P0 VIADD R0, R0, 0x1 ;  /* 0x0000000100000836 */ /* 0x004fe40000000000 */
[----:B---3--:R-:W-:-:S03]  /*7ee0*/  @P0 VIADD R3, R3, 0xffffffff ;  /* 0xffffffff03030836 */ /* 0x008fc60000000000 */
[----:B------:R0:W-:Y:S04]  /*7ef0*/  @P0 ST.E desc[UR38][R12.64+0x8], R0 ;  /* 0x000008000c000985 */ /* 0x0001e8000c101926 */
        /* <DEDUP_REMOVED lines=13> */
[----:B------:R-:W-:-:S05]  /*7fd0*/  IMAD.WIDE R2, R27, 0x4, R52 ;  /* 0x000000041b027825 */ /* 0x000fca00078e0234 */
[----:B------:R-:W2:Y:S02]  /*7fe0*/  LD.E R0, desc[UR38][R2.64] ;  /* 0x0000002602007980 */ /* 0x000ea4000c101900 */
[----:B--2---:R-:W-:-:S05]  /*7ff0*/  VIADD R5, R0, 0x1 ;  /* 0x0000000100057836 */ /* 0x004fca0000000000 */
[----:B------:R0:W-:Y:S02]  /*8000*/  ST.E desc[UR38][R2.64], R5 ;  /* 0x0000000502007985 */ /* 0x0001e4000c101926 */
.L_x_356:
[----:B------:R-:W-:Y:S05]  /*8010*/  BSYNC.RECONVERGENT B0 ;  /* 0x0000000000007941 */ /* 0x000fea0003800200 */
.L_x_355:
[----:B0-----:R-:W0:Y:S01]  /*8020*/  LDS R3, [R37+0x200] ;  /* 0x0002000025037984 */ /* 0x001e220000000800 */
[----:B------:R-:W-:Y:S02]  /*8030*/  VIADD R29, R29, 0x1 ;  /* 0x000000011d1d7836 */ /* 0x000fe40000000000 */
[----:B0-----:R-:W-:-:S05]  /*8040*/  IMAD.IADD R0, R3, 0x1, R16 ;  /* 0x0000000103007824 */ /* 0x001fca00078e0210 */
[----:B------:R-:W-:-:S13]  /*8050*/  ISETP.GE.AND P0, PT, R29, R0, PT ;  /* 0x000000001d00720c */ /* 0x000fda0003f06270 */
[----:B------:R-:W-:Y:S05]  /*8060*/  @!P0 BRA `(.L_x_357) ;  /* 0xfffffffc00448947 */ /* 0x000fea000383ffff */
[----:B------:R-:W-:Y:S05]  /*8070*/  BSYNC.RECONVERGENT B11 ;  /* 0x00000000000b7941 */ /* 0x000fea0003800200 */
.L_x_354:
[----:B------:R-:W0:Y:S01]  /*8080*/  LDS R25, [R37+0x280] ;  /* 0x0002800025197984 */ /* 0x000e220000000800 */
[----:B------:R-:W-:Y:S02]  /*8090*/  VIADD R27, R27, 0x20 ;  /* 0x000000201b1b7836 */ /* 0x000fe40000000000 */
[----:B------:R-:W-:-:S03]  /*80a0*/  IMAD.MOV.U32 R29, RZ, RZ, R3 ;  /* 0x000000ffff1d7224 */ /* 0x000fc600078e0003 */
[----:B0-----:R-:W-:-:S13]  /*80b0*/  ISETP.GE.AND P0, PT, R27, R25, PT ;  /* 0x000000191b00720c */ /* 0x001fda0003f06270 */
[----:B------:R-:W-:Y:S05]  /*80c0*/  @!P0 BRA `(.L_x_358) ;  /* 0xfffffffc001c8947 */ /* 0x000fea000383ffff */
[----:B------:R-:W-:Y:S05]  /*80d0*/  BSYNC.RECONVERGENT B10 ;  /* 0x00000000000a7941 */ /* 0x000fea0003800200 */
.L_x_353:
[----:B------:R-:W-:Y:S05]  /*80e0*/  BSYNC.RECONVERGENT B7 ;  /* 0x0000000000077941 */ /* 0x000fea0003800200 */
.L_x_352:
[----:B------:R-:W-:Y:S01]  /*80f0*/  LOP3.LUT R3, R17, 0xffffffe0, RZ, 0xc0, !PT ;  /* 0xffffffe011037812 */ /* 0x000fe200078ec0ff */
[----:B------:R-:W-:Y:S01]  /*8100*/  BSSY.RECONVERGENT B0, `(.L_x_359) ;  /* 0x000000d000007945 */ /* 0x000fe20003800200 */
[----:B------:R-:W-:-:S03]  /*8110*/  PLOP3.LUT P5, PT, PT, PT, PT, 0x8, 0x80 ;  /* 0x000000000080781c */ /* 0x000fc60003fae170 */
[----:B------:R-:W-:-:S05]  /*8120*/  IMAD.IADD R33, R38, 0x1, -R3 ;  /* 0x0000000126217824 */ /* 0x000fca00078e0a03 */
[----:B0-----:R-:W-:-:S13]  /*8130*/  ISETP.GE.AND P0, PT, R33, R29, PT ;  /* 0x0000001d2100720c */ /* 0x001fda0003f06270 */
[----:B------:R-:W-:Y:S05]  /*8140*/  @P0 BRA `(.L_x_360) ;  /* 0x0000000000200947 */ /* 0x000fea0003800000 */
[----:B------:R-:W-:-:S07]  /*8150*/  IMAD.MOV.U32 R0, RZ, RZ, R33 ;  /* 0x000000ffff007224 */ /* 0x000fce00078e0021 */
.L_x_361:
[----:B------:R-:W-:-:S06]  /*8160*/  IMAD.WIDE R2, R0, 0x4, R52 ;  /* 0x0000000400027825 */ /* 0x000fcc00078e0234 */
[----:B------:R-:W3:Y:S01]  /*8170*/  LD.E R3, desc[UR38][R2.64] ;  /* 0x0000002602037980 */ /* 0x000ee2000c101900 */
[----:B------:R-:W-:-:S05]  /*8180*/  VIADD R0, R0, 0x20 ;  /* 0x0000002000007836 */ /* 0x000fca0000000000 */
[----:B------:R-:W-:Y:S02]  /*8190*/  ISETP.GE.AND P0, PT, R0, R29, PT ;  /* 0x0000001d0000720c */ /* 0x000fe40003f06270 */
[CC--:B---3--:R-:W-:Y:S02]  /*81a0*/  ISETP.EQ.AND P1, PT, R3.reuse, R16.reuse, PT ;  /* 0x000000100300720c */ /* 0x0c8fe40003f22270 */
[----:B------:R-:W-:-:S11]  /*81b0*/  ISETP.NE.AND P5, PT, R3, R16, PT ;  /* 0x000000100300720c */ /* 0x000fd60003fa5270 */
[----:B------:R-:W-:Y:S05]  /*81c0*/  @!P0 BRA P1, `(.L_x_361) ;  /* 0xfffffffc00e48947 */ /* 0x000fea000083ffff */
.L_x_360:
[----:B------:R-:W-:Y:S05]  /*81d0*/  BSYNC.RECONVERGENT B0 ;  /* 0x0000000000007941 */ /* 0x000fea0003800200 */
.L_x_359:
[----:B------:R-:W-:-:S03]  /*81e0*/  UMOV UR4, 0xffffffff ;  /* 0xffffffff00047882 */ /* 0x000fc60000000000 */
[----:B------:R-:W-:Y:S05]  /*81f0*/  BRA.DIV UR4, `(.L_x_362) ;  /* 0x0000008a04e87947 */ /* 0x000fea000b800000 */
[----:B------:R-:W-:-:S13]  /*8200*/  VOTE.ANY P5, P5 ;  /* 0x0000000000ff7806 */ /* 0x000fda00028a0100 */
.L_x_801:
[----:B------:R-:W-:Y:S01]  /*8210*/  PLOP3.LUT P0, PT, PT, PT, PT, 0x8, 0x80 ;  /* 0x000000000080781c */ /* 0x000fe20003f0e170 */
[----:B------:R-:W-:-:S12]  /*8220*/  @P5 BRA `(.L_x_363) ;  /* 0x0000005800585947 */ /* 0x000fd80003800000 */
[C---:B------:R-:W-:Y:S01]  /*8230*/  ISETP.GE.AND P0, PT, R33.reuse, R16, PT ;  /* 0x000000102100720c */ /* 0x040fe20003f06270 */
[----:B------:R-:W-:Y:S01]  /*8240*/  BSSY.RECONVERGENT B0, `(.L_x_364) ;  /* 0x000000e000007945 */ /* 0x000fe20003800200 */
[----:B------:R-:W-:Y:S01]  /*8250*/  PLOP3.LUT P5, PT, PT, PT, PT, 0x8, 0x80 ;  /* 0x000000000080781c */ /* 0x000fe20003fae170 */
[----:B------:R-:W-:-:S10]  /*8260*/  IMAD.IADD R5, R33, 0x1, R29 ;  /* 0x0000000121057824 */ /* 0x000fd400078e021d */
[----:B------:R-:W-:Y:S05]  /*8270*/  @P0 BRA `(.L_x_365) ;  /* 0x0000000000280947 */ /* 0x000fea0003800000 */
[----:B-1----:R-:W-:Y:S02]  /*8280*/  VIADD R9, R16, 0xffffffff ;  /* 0xffffffff10097836 */ /* 0x002fe40000000000 */
[----:B------:R-:W-:Y:S02]  /*8290*/  IMAD.IADD R0, R29, 0x1, R16 ;  /* 0x000000011d007824 */ /* 0x000fe400078e0210 */
[----:B------:R-:W-:-:S07]  /*82a0*/  IMAD.MOV.U32 R7, RZ, RZ, R5 ;  /* 0x000000ffff077224 */ /* 0x000fce00078e0005 */
.L_x_366:
[----:B------:R-:W-:-:S06]  /*82b0*/  IMAD.WIDE R2, R7, 0x4, R52 ;  /* 0x0000000407027825 */ /* 0x000fcc00078e0234 */
[----:B------:R-:W3:Y:S01]  /*82c0*/  LD.E R2, desc[UR38][R2.64] ;  /* 0x0000002602027980 */ /* 0x000ee2000c101900 */
[----:B------:R-:W-:-:S05]  /*82d0*/  VIADD R7, R7, 0x20 ;  /* 0x0000002007077836 */ /* 0x000fca0000000000 */
[----:B------:R-:W-:Y:S02]  /*82e0*/  ISETP.LT.AND P1, PT, R7, R0, PT ;  /* 0x000000000700720c */ /* 0x000fe40003f21270 */
[CC--:B---3--:R-:W-:Y:S02]  /*82f0*/  ISETP.GE.AND P0, PT, R2.reuse, R9.reuse, PT ;  /* 0x000000090200720c */ /* 0x0c8fe40003f06270 */
[----:B------:R-:W-:-:S11]  /*8300*/  ISETP.LT.AND P5, PT, R2, R9, PT ;  /* 0x000000090200720c */ /* 0x000fd60003fa1270 */
[----:B------:R-:W-:Y:S05]  /*8310*/  @P0 BRA P1, `(.L_x_366) ;  /* 0xfffffffc00e40947 */ /* 0x000fea000083ffff */
.L_x_365:
[----:B------:R-:W-:Y:S05]  /*8320*/  BSYNC.RECONVERGENT B0 ;  /* 0x0000000000007941 */ /* 0x000fea0003800200 */
.L_x_364:
[----:B------:R-:W-:-:S03]  /*8330*/  UMOV UR4, 0xffffffff ;  /* 0xffffffff00047882 */ /* 0x000fc60000000000 */
[----:B------:R-:W-:Y:S05]  /*8340*/  BRA.DIV UR4, `(.L_x_367) ;  /* 0x0000008a04b47947 */ /* 0x000fea000b800000 */
[----:B------:R-:W-:-:S13]  /*8350*/  VOTE.ANY P5, P5 ;  /* 0x0000000000ff7806 */ /* 0x000fda00028a0100 */
.L_x_804:
[----:B------:R-:W-:Y:S01]  /*8360*/  PLOP3.LUT P0, PT, PT, PT, PT, 0x8, 0x80 ;  /* 0x000000000080781c */ /* 0x000fe20003f0e170 */
[----:B------:R-:W-:-:S12]  /*8370*/  @P5 BRA `(.L_x_363) ;  /* 0x0000005800045947 */ /* 0x000fd80003800000 */
[----:B------:R-:W-:Y:S01]  /*8380*/  ISETP.GE.AND P0, PT, R33, R16, PT ;  /* 0x000000102100720c */ /* 0x000fe20003f06270 */
[----:B------:R-:W-:-:S12]  /*8390*/  BSSY.RECONVERGENT B0, `(.L_x_368) ;  /* 0x000000d000007945 */ /* 0x000fd80003800200 */
[----:B------:R-:W-:Y:S05]  /*83a0*/  @P0 BRA `(.L_x_369) ;  /* 0x00000000002c0947 */ /* 0x000fea0003800000 */
[----:B------:R-:W-:Y:S01]  /*83b0*/  BSSY.RECONVERGENT B1, `(.L_x_370) ;  /* 0x0000009000017945 */ /* 0x000fe20003800200 */
[----:B-1----:R-:W-:-:S07]  /*83c0*/  IMAD.MOV.U32 R7, RZ, RZ, 0x1 ;  /* 0x00000001ff077424 */ /* 0x002fce00078e00ff */
.L_x_371:
[----:B------:R-:W-:-:S04]  /*83d0*/  IMAD.WIDE R2, R5, 0x14, R54 ;  /* 0x0000001405027825 */ /* 0x000fc800078e0236 */
[----:B------:R-:W-:Y:S01]  /*83e0*/  VIADD R5, R5, 0x20 ;  /* 0x0000002005057836 */ /* 0x000fe20000000000 */
[----:B------:R-:W-:Y:S04]  /*83f0*/  ST.E desc[UR38][R2.64+0x4], R7 ;  /* 0x0000040702007985 */ /* 0x000fe8000c101926 */
[----:B------:R-:W0:Y:S02]  /*8400*/  LDS R29, [R37+0x200] ;  /* 0x00020000251d7984 */ /* 0x000e240000000800 */
[----:B0-----:R-:W-:-:S05]  /*8410*/  IMAD.IADD R0, R29, 0x1, R16 ;  /* 0x000000011d007824 */ /* 0x001fca00078e0210 */
[----:B------:R-:W-:-:S13]  /*8420*/  ISETP.GE.AND P0, PT, R5, R0, PT ;  /* 0x000000000500720c */ /* 0x000fda0003f06270 */
[----:B------:R-:W-:Y:S05]  /*8430*/  @!P0 BRA `(.L_x_371) ;  /* 0xfffffffc00e48947 */ /* 0x000fea000383ffff */
[----:B------:R-:W-:Y:S05]  /*8440*/  BSYNC.RECONVERGENT B1 ;  /* 0x0000000000017941 */ /* 0x000fea0003800200 */
.L_x_370:
[----:B------:R0:W3:Y:S02]  /*8450*/  LDS R25, [R37+0x280] ;  /* 0x0002800025197984 */ /* 0x0000e40000000800 */
.L_x_369:
[----:B------:R-:W-:Y:S05]  /*8460*/  BSYNC.RECONVERGENT B0 ;  /* 0x0000000000007941 */ /* 0x000fea0003800200 */
.L_x_368:
[----:B------:R-:W5:Y:S01]  /*8470*/  LDS R3, [R37+0x240] ;  /* 0x0002400025037984 */ /* 0x000f620000000800 */
[----:B------:R-:W-:Y:S01]  /*8480*/  IMAD.IADD R29, R16, 0x1, R29 ;  /* 0x00000001101d7824 */ /* 0x000fe200078e021d */
[----:B---3--:R-:W-:Y:S01]  /*8490*/  ISETP.GE.AND P0, PT, R25, 0x1, PT ;  /* 0x000000011900780c */ /* 0x008fe20003f06270 */
[----:B------:R-:W-:Y:S03]  /*84a0*/  BSSY B0, `(.L_x_338) ;  /* 0x0000066000007945 */ /* 0x000fe60003800000 */
[----:B------:R3:W-:Y:S01]  /*84b0*/  STS [R37+0x200], R29 ;  /* 0x0002001d25007388 */ /* 0x0007e20000000800 */
[----:B-----5:R-:W-:-:S05]  /*84c0*/  IMAD.IADD R0, R3, 0x1, -R16 ;  /* 0x0000000103007824 */ /* 0x020fca00078e0a10 */
[----:B------:R3:W-:Y:S03]  /*84d0*/  STS [R37+0x240], R0 ;  /* 0x0002400025007388 */ /* 0x0007e60000000800 */
[----:B------:R-:W-:Y:S05]  /*84e0*/  @!P0 BRA `(.L_x_372) ;  /* 0x0000000400848947 */ /* 0x000fea0003800000 */
[----:B------:R-:W-:Y:S01]  /*84f0*/  BSSY B1, `(.L_x_373) ;  /* 0x000005e000017945 */ /* 0x000fe20003800000 */
[----:B-1----:R-:W-:Y:S02]  /*8500*/  VIADD R8, R25, 0xffffffff ;  /* 0xffffffff19087836 */ /* 0x002fe40000000000 */
[----:B---3--:R-:W-:-:S07]  /*8510*/  IMAD.MOV.U32 R0, RZ, RZ, RZ ;  /* 0x000000ffff007224 */ /* 0x008fce00078e00ff */
.L_x_383:
[C---:B-1----:R-:W-:Y:S01]  /*8520*/  LOP3.LUT R2, R0.reuse, 0x1, RZ, 0xc0, !PT ;  /* 0x0000000100027812 */ /* 0x042fe200078ec0ff */
[----:B------:R-:W-:Y:S01]  /*8530*/  VIADD R0, R0, 0x1 ;  /* 0x0000000100007836 */ /* 0x000fe20000000000 */
[----:B------:R-:W-:Y:S03]  /*8540*/  BSSY.RECONVERGENT B2, `(.L_x_374) ;  /* 0x0000054000027945 */ /* 0x000fe60003800200 */
[----:B------:R-:W-:Y:S01]  /*8550*/  IMAD R2, R33, 0x2, R2 ;  /* 0x0000000221027824 */ /* 0x000fe200078e0202 */
[----:B------:R-:W-:-:S04]  /*8560*/  ISETP.NE.AND P2, PT, R0, R25, PT ;  /* 0x000000190000720c */ /* 0x000fc80003f45270 */
[----:B------:R-:W-:-:S13]  /*8570*/  ISETP.GE.AND P0, PT, R2, R8, PT ;  /* 0x000000080200720c */ /* 0x000fda0003f06270 */
[----:B-----5:R-:W-:Y:S05]  /*8580*/  @P0 BRA `(.L_x_375) ;  /* 0x00000004003c0947 */ /* 0x020fea0003800000 */
[----:B------:R-:W-:-:S07]  /*8590*/  IMAD.MOV.U32 R5, RZ, RZ, R2 ;  /* 0x000000ffff057224 */ /* 0x000fce00078e0002 */
.L_x_381:
[----:B-1----:R-:W-:-:S05]  /*85a0*/  IMAD.WIDE R2, R5, 0x14, R54 ;  /* 0x0000001405027825 */ /* 0x002fca00078e0236 */
[----:B------:R-:W3:Y:S04]  /*85b0*/  LD.E R6, desc[UR38][R2.64+0x18] ;  /* 0x0000182602067980 */ /* 0x000ee8000c101900 */
[----:B------:R-:W3:Y:S04]  /*85c0*/  LD.E R15, desc[UR38][R2.64+0x4] ;  /* 0x00000426020f7980 */ /* 0x000ee8000c101900 */
[----:B-----5:R1:W5:Y:S04]  /*85d0*/  LD.E R13, desc[UR38][R2.64] ;  /* 0x00000026020d7980 */ /* 0x020368000c101900 */
[----:B--2-4-:R1:W5:Y:S01]  /*85e0*/  LD.E R4, desc[UR38][R2.64+0x14] ;  /* 0x0000142602047980 */ /* 0x014362000c101900 */
[----:B------:R-:W-:Y:S01]  /*85f0*/  VIADD R5, R5, 0x40 ;  /* 0x0000004005057836 */ /* 0x000fe20000000000 */
[----:B------:R-:W-:Y:S04]  /*8600*/  BSSY.RECONVERGENT B3, `(.L_x_376) ;  /* 0x0000046000037945 */ /* 0x000fe80003800200 */
[----:B------:R-:W-:-:S02]  /*8610*/  ISETP.GE.AND P3, PT, R5, R8, PT ;  /* 0x000000080500720c */ /* 0x000fc40003f66270 */
[----:B---3--:R-:W-:Y:S02]  /*8620*/  ISETP.NE.AND P0, PT, R6, 0x1, PT ;  /* 0x000000010600780c */ /* 0x008fe40003f05270 */
[----:B------:R-:W-:-:S13]  /*8630*/  ISETP.EQ.AND P1, PT, R15, 0x1, PT ;  /* 0x000000010f00780c */ /* 0x000fda0003f22270 */
[----:B-1----:R-:W-:Y:S05]  /*8640*/  @P0 BRA P1, `(.L_x_377) ;  /* 0x0000000400040947 */ /* 0x002fea0000800000 */
[----:B------:R1:W5:Y:S04]  /*8650*/  LD.E R21, desc[UR38][R2.64+0x8] ;  /* 0x0000082602157980 */ /* 0x000368000c101900 */
[----:B------:R1:W5:Y:S04]  /*8660*/  LD.E R27, desc[UR38][R2.64+0xc] ;  /* 0x00000c26021b7980 */ /* 0x000368000c101900 */
[----:B------:R1:W5:Y:S01]  /*8670*/  LD.E R29, desc[UR38][R2.64+0x10] ;  /* 0x00001026021d7980 */ /* 0x000362000c101900 */
[----:B------:R-:W-:Y:S01]  /*8680*/  ISETP.NE.AND P4, PT, R6, 0x1, PT ;  /* 0x000000010600780c */ /* 0x000fe20003f85270 */
[----:B------:R-:W-:Y:S01]  /*8690*/  BSSY.RELIABLE B4, `(.L_x_378) ;  /* 0x000002f000047945 */ /* 0x000fe20003800100 */
[----:B------:R-:W-:-:S13]  /*86a0*/  ISETP.NE.AND P1, PT, R15, 0x1, PT ;  /* 0x000000010f00780c */ /* 0x000fda0003f25270 */
[----:B-1----:R-:W-:Y:S05]  /*86b0*/  @!P4 BRA P1, `(.L_x_379) ;  /* 0x0000000000b0c947 */ /* 0x002fea0000800000 */
        /* <DEDUP_REMOVED lines=41> */
.L_x_380:
[----:B-----5:R-:W-:-:S13]  /*8950*/  ISETP.GT.AND P0, PT, R13, R4, PT ;  /* 0x000000040d00720c */ /* 0x020fda0003f04270 */
[----:B------:R-:W-:Y:S05]  /*8960*/  @!P0 BREAK.RELIABLE B4 ;  /* 0x0000000000048942 */ /* 0x000fea0003800100 */
[----:B------:R-:W-:Y:S05]  /*8970*/  @!P0 BRA `(.L_x_377) ;  /* 0x0000000000388947 */ /* 0x000fea0003800000 */
.L_x_379:
[----:B------:R-:W-:Y:S05]  /*8980*/  BSYNC.RELIABLE B4 ;  /* 0x0000000000047941 */ /* 0x000fea0003800100 */
.L_x_378:
        /* <DEDUP_REMOVED lines=13> */
.L_x_377:
[----:B------:R-:W-:Y:S05]  /*8a60*/  BSYNC.RECONVERGENT B3 ;  /* 0x0000000000037941 */ /* 0x000fea0003800200 */
.L_x_376:
[----:B------:R-:W-:Y:S05]  /*8a70*/  @!P3 BRA `(.L_x_381) ;  /* 0xfffffff800c8b947 */ /* 0x000fea000383ffff */
.L_x_375:
[----:B------:R-:W-:Y:S05]  /*8a80*/  BSYNC.RECONVERGENT B2 ;  /* 0x0000000000027941 */ /* 0x000fea0003800200 */
.L_x_374:
[----:B------:R-:W-:-:S03]  /*8a90*/  UMOV UR4, 0xffffffff ;  /* 0xffffffff00047882 */ /* 0x000fc60000000000 */
[----:B------:R-:W-:Y:S05]  /*8aa0*/  BRA.DIV UR4, `(.L_x_382) ;  /* 0x0000008204fc7947 */ /* 0x000fea000b800000 */
[----:B------:R-:W-:Y:S01]  /*8ab0*/  NOP ;  /* 0x0000000000007918 */ /* 0x000fe20000000000 */
.L_x_807:
[----:B------:R-:W-:Y:S05]  /*8ac0*/  @P2 BRA `(.L_x_383) ;  /* 0xfffffff800942947 */ /* 0x000fea000383ffff */
[----:B------:R-:W-:Y:S05]  /*8ad0*/  BSYNC B1 ;  /* 0x0000000000017941 */ /* 0x000fea0003800000 */
.L_x_373:
[----:B-1---5:R1:W3:Y:S04]  /*8ae0*/  LDS R29, [R37+0x200] ;  /* 0x00020000251d7984 */ /* 0x0222e80000000800 */
[----:B------:R1:W0:Y:S02]  /*8af0*/  LDS R25, [R37+0x280] ;  /* 0x0002800025197984 */ /* 0x0002240000000800 */
.L_x_372:
[----:B------:R-:W-:Y:S05]  /*8b00*/  BSYNC B0 ;  /* 0x0000000000007941 */ /* 0x000fea0003800000 */
.L_x_338:
[----:B0--3--:R-:W-:Y:S01]  /*8b10*/  ISETP.GE.AND P0, PT, R29, R25, PT ;  /* 0x000000191d00720c */ /* 0x009fe20003f06270 */
[----:B------:R-:W-:Y:S01]  /*8b20*/  BSSY.RECONVERGENT B0, `(.L_x_384) ;  /* 0x000000f000007945 */ /* 0x000fe20003800200 */
[----:B------:R-:W-:-:S11]  /*8b30*/  IMAD.MOV.U32 R2, RZ, RZ, RZ ;  /* 0x000000ffff027224 */ /* 0x000fd600078e00ff */
[----:B------:R-:W-:Y:S05]  /*8b40*/  @P0 BRA `(.L_x_385) ;  /* 0x0000000000300947 */ /* 0x000fea0003800000 */
[----:B------:R-:W-:-:S07]  /*8b50*/  IMAD.MOV.U32 R2, RZ, RZ, RZ ;  /* 0x000000ffff027224 */ /* 0x000fce00078e00ff */
.L_x_386:
[----:B--2-4-:R-:W-:-:S06]  /*8b60*/  IMAD.WIDE R4, R29, 0x4, R52 ;  /* 0x000000041d047825 */ /* 0x014fcc00078e0234 */
[----:B------:R-:W2:Y:S02]  /*8b70*/  LD.E R5, desc[UR38][R4.64] ;  /* 0x0000002604057980 */ /* 0x000ea4000c101900 */
[----:B--2---:R-:W-:-:S13]  /*8b80*/  ISETP.NE.AND P0, PT, R5, R16, PT ;  /* 0x000000100500720c */ /* 0x004fda0003f05270 */
[----:B------:R-:W-:Y:S02]  /*8b90*/  @P0 IMAD.MOV.U32 R3, RZ, RZ, -0x1 ;  /* 0xffffffffff030424 */ /* 0x000fe400078e00ff */
[----:B-1----:R-:W-:-:S04]  /*8ba0*/  @P0 IMAD.WIDE R6, R29, 0x14, R54 ;  /* 0x000000141d060825 */ /* 0x002fc800078e0236 */
[----:B------:R-:W-:Y:S01]  /*8bb0*/  VIADD R29, R29, 0x1 ;  /* 0x000000011d1d7836 */ /* 0x000fe20000000000 */
[----:B------:R-:W-:Y:S01]  /*8bc0*/  @P0 ST.E desc[UR38][R6.64+0x4], R3 ;  /* 0x0000040306000985 */ /* 0x000fe2000c101926 */
[----:B------:R-:W-:-:S03]  /*8bd0*/  @P0 VIADD R2, R2, 0x1 ;  /* 0x0000000102020836 */ /* 0x000fc60000000000 */
[----:B------:R-:W0:Y:S02]  /*8be0*/  @P0 LDS R25, [R37+0x280] ;  /* 0x0002800025190984 */ /* 0x000e240000000800 */
[----:B0-----:R-:W-:-:S13]  /*8bf0*/  ISETP.GE.AND P1, PT, R29, R25, PT ;  /* 0x000000191d00720c */ /* 0x001fda0003f26270 */
[----:B------:R-:W-:Y:S05]  /*8c00*/  @!P1 BRA `(.L_x_386) ;  /* 0xfffffffc00d49947 */ /* 0x000fea000383ffff */
.L_x_385:
[----:B------:R-:W-:Y:S05]  /*8c10*/  BSYNC.RECONVERGENT B0 ;  /* 0x0000000000007941 */ /* 0x000fea0003800200 */
.L_x_384:
[----:B------:R-:W-:Y:S01]  /*8c20*/  ISETP.GE.AND P0, PT, R25, 0x1, PT ;  /* 0x000000011900780c */ /* 0x000fe20003f06270 */
[----:B------:R-:W-:Y:S01]  /*8c30*/  BSSY B0, `(.L_x_387) ;  /* 0x0000064000007945 */ /* 0x000fe20003800000 */
[----:B------:R-:W-:-:S05]  /*8c40*/  LOP3.LUT R16, R17, 0xffffffe0, RZ, 0xc0, !PT ;  /* 0xffffffe011107812 */ /* 0x000fca00078ec0ff */
[----:B------:R-:W-:-:S06]  /*8c50*/  IMAD.IADD R27, R38, 0x1, -R16 ;  /* 0x00000001261b7824 */ /* 0x000fcc00078e0a10 */
[----:B------:R-:W-:Y:S05]  /*8c60*/  @!P0 BRA `(.L_x_388) ;  /* 0x0000000400808947 */ /* 0x000fea0003800000 */
[----:B------:R-:W-:Y:S01]  /*8c70*/  BSSY B1, `(.L_x_389) ;  /* 0x000005e000017945 */ /* 0x000fe20003800000 */
[----:B------:R-:W-:Y:S02]  /*8c80*/  VIADD R10, R25, 0xffffffff ;  /* 0xffffffff190a7836 */ /* 0x000fe40000000000 */
[----:B------:R-:W-:-:S07]  /*8c90*/  IMAD.MOV.U32 R0, RZ, RZ, RZ ;  /* 0x000000ffff007224 */ /* 0x000fce00078e00ff */
.L_x_399:
[C---:B0-2-4-:R-:W-:Y:S01]  /*8ca0*/  LOP3.LUT R4, R0.reuse, 0x1, RZ, 0xc0, !PT ;  /* 0x0000000100047812 */ /* 0x055fe200078ec0ff */
[----:B------:R-:W-:Y:S01]  /*8cb0*/  VIADD R0, R0, 0x1 ;  /* 0x0000000100007836 */ /* 0x000fe20000000000 */
[----:B------:R-:W-:Y:S03]  /*8cc0*/  BSSY.RECONVERGENT B2, `(.L_x_390) ;  /* 0x0000054000027945 */ /* 0x000fe60003800200 */
[----:B------:R-:W-:Y:S01]  /*8cd0*/  IMAD R4, R27, 0x2, R4 ;  /* 0x000000021b047824 */ /* 0x000fe200078e0204 */
[----:B------:R-:W-:-:S04]  /*8ce0*/  ISETP.NE.AND P2, PT, R0, R25, PT ;  /* 0x000000190000720c */ /* 0x000fc80003f45270 */
[----:B------:R-:W-:-:S13]  /*8cf0*/  ISETP.GE.AND P0, PT, R4, R10, PT ;  /* 0x0000000a0400720c */ /* 0x000fda0003f06270 */
[----:B-----5:R-:W-:Y:S05]  /*8d00*/  @P0 BRA `(.L_x_391) ;  /* 0x00000004003c0947 */ /* 0x020fea0003800000 */
[----:B------:R-:W-:-:S07]  /*8d10*/  IMAD.MOV.U32 R3, RZ, RZ, R4 ;  /* 0x000000ffff037224 */ /* 0x000fce00078e0004 */
.L_x_397:
        /* <DEDUP_REMOVED lines=59> */
.L_x_396:
[----:B-----5:R-:W-:-:S13]  /*90d0*/  ISETP.GT.AND P0, PT, R13, R6, PT ;  /* 0x000000060d00720c */ /* 0x020fda0003f04270 */
[----:B------:R-:W-:Y:S05]  /*90e0*/  @!P0 BREAK.RELIABLE B4 ;  /* 0x0000000000048942 */ /* 0x000fea0003800100 */
[----:B------:R-:W-:Y:S05]  /*90f0*/  @!P0 BRA `(.L_x_393) ;  /* 0x0000000000388947 */ /* 0x000fea0003800000 */
.L_x_395:
[----:B------:R-:W-:Y:S05]  /*9100*/  BSYNC.RELIABLE B4 ;  /* 0x0000000000047941 */ /* 0x000fea0003800100 */
.L_x_394:
        /* <DEDUP_REMOVED lines=13> */
.L_x_393:
[----:B------:R-:W-:Y:S05]  /*91e0*/  BSYNC.RECONVERGENT B3 ;  /* 0x0000000000037941 */ /* 0x000fea0003800200 */
.L_x_392:
[----:B------:R-:W-:Y:S05]  /*91f0*/  @!P3 BRA `(.L_x_397) ;  /* 0xfffffff800c8b947 */ /* 0x000fea000383ffff */
.L_x_391:
[----:B------:R-:W-:Y:S05]  /*9200*/  BSYNC.RECONVERGENT B2 ;  /* 0x0000000000027941 */ /* 0x000fea0003800200 */
.L_x_390:
[----:B------:R-:W-:-:S03]  /*9210*/  UMOV UR4, 0xffffffff ;  /* 0xffffffff00047882 */ /* 0x000fc60000000000 */
[----:B------:R-:W-:Y:S05]  /*9220*/  BRA.DIV UR4, `(.L_x_398) ;  /* 0x0000007e04387947 */ /* 0x000fea000b800000 */
[----:B------:R-:W-:Y:S01]  /*9230*/  NOP ;  /* 0x0000000000007918 */ /* 0x000fe20000000000 */
.L_x_810:
[----:B------:R-:W-:Y:S05]  /*9240*/  @P2 BRA `(.L_x_399) ;  /* 0xfffffff800942947 */ /* 0x000fea000383ffff */
[----:B------:R-:W-:Y:S05]  /*9250*/  BSYNC B1 ;  /* 0x0000000000017941 */ /* 0x000fea0003800000 */
.L_x_389:
[----:B------:R3:W2:Y:S02]  /*9260*/  LDS R25, [R37+0x280] ;  /* 0x0002800025197984 */ /* 0x0006a40000000800 */
.L_x_388:
[----:B------:R-:W-:Y:S05]  /*9270*/  BSYNC B0 ;  /* 0x0000000000007941 */ /* 0x000fea0003800000 */
.L_x_387:
[----:B--2---:R-:W-:Y:S01]  /*9280*/  IMAD.IADD R3, R25, 0x1, -R2 ;  /* 0x0000000119037824 */ /* 0x004fe200078e0a02 */
[----:B------:R-:W-:Y:S04]  /*9290*/  BSSY B7, `(.L_x_400) ;  /* 0x0000089000077945 */ /* 0x000fe80003800000 */
[----:B------:R-:W-:-:S13]  /*92a0*/  ISETP.GT.AND P0, PT, R3, R2, PT ;  /* 0x000000020300720c */ /* 0x000fda0003f04270 */
[----:B------:R-:W-:Y:S05]  /*92b0*/  @P0 BRA `(.L_x_401) ;  /* 0x0000000400040947 */ /* 0x000fea0003800000 */
[----:B------:R-:W-:Y:S01]  /*92c0*/  ISETP.GT.AND P0, PT, R25, R2, PT ;  /* 0x000000021900720c */ /* 0x000fe20003f04270 */
[----:B------:R-:W-:-:S12]  /*92d0*/  BSSY B10, `(.L_x_402) ;  /* 0x000003e0000a7945 */ /* 0x000fd80003800000 */
[----:B------:R-:W-:Y:S05]  /*92e0*/  @!P0 BRA `(.L_x_403) ;  /* 0x0000000000f08947 */ /* 0x000fea0003800000 */
[----:B0----5:R-:W-:-:S07]  /*92f0*/  IMAD.MOV.U32 R29, RZ, RZ, RZ ;  /* 0x000000ffff1d7224 */ /* 0x021fce00078e00ff */
.L_x_410:
[----:B------:R-:W-:Y:S01]  /*9300*/  IMAD.IADD R0, R27, 0x1, -R2 ;  /* 0x000000011b007824 */ /* 0x000fe200078e0a02 */
[----:B------:R-:W-:Y:S05]  /*9310*/  BMOV.32.CLEAR RZ, B11 ;  /* 0x000000000bff7355 */ /* 0x000fea0000100000 */
[----:B------:R-:W-:Y:S01]  /*9320*/  IMAD.IADD R39, R0, 0x1, R25 ;  /* 0x0000000100277824 */ /* 0x000fe200078e0219 */
[----:B------:R-:W-:Y:S04]  /*9330*/  BSSY.RECONVERGENT B11, `(.L_x_404) ;  /* 0x000002f0000b7945 */ /* 0x000fe80003800200 */
[----:B------:R-:W-:-:S13]  /*9340*/  ISETP.GE.AND P0, PT, R39, R25, PT ;  /* 0x000000192700720c */ /* 0x000fda0003f06270 */
[----:B0-----:R-:W-:Y:S05]  /*9350*/  @P0 BRA `(.L_x_405) ;  /* 0x0000000000b00947 */ /* 0x001fea0003800000 */
[----:B----4-:R-:W-:-:S05]  /*9360*/  IMAD.WIDE.U32 R4, R29, 0x14, R54 ;  /* 0x000000141d047825 */ /* 0x010fca00078e0036 */
[----:B------:R0:W5:Y:S02]  /*9370*/  LD.E R26, desc[UR38][R4.64] ;  /* 0x00000026041a7980 */ /* 0x000164000c101900 */
.L_x_408:
        /* <DEDUP_REMOVED lines=13> */
[----:B---3--:R-:W-:Y:S05]  /*9450*/  CALL.REL.NOINC `($_Z12expand_level8GPU_Data$_Z20device_bsearch_arrayPiii) ;  /* 0x0000008c00f07944 */ /* 0x008fea0003c00000 */
        /* <DEDUP_REMOVED lines=23> */
.L_x_407:
[----:B------:R-:W-:Y:S05]  /*95d0*/  BSYNC.RECONVERGENT B0 ;  /* 0x0000000000007941 */ /* 0x000fea0003800200 */
.L_x_406:
[----:B------:R-:W1:Y:S01]  /*95e0*/  LDS R0, [R37+0x280] ;  /* 0x0002800025007984 */ /* 0x000e620000000800 */
[----:B------:R-:W-:-:S05]  /*95f0*/  VIADD R39, R39, 0x20 ;  /* 0x0000002027277836 */ /* 0x000fca0000000000 */
[----:B-1----:R-:W-:-:S13]  /*9600*/  ISETP.GE.AND P0, PT, R39, R0, PT ;  /* 0x000000002700720c */ /* 0x002fda0003f06270 */
[----:B------:R-:W-:Y:S05]  /*9610*/  @!P0 BRA `(.L_x_408) ;  /* 0xfffffffc00588947 */ /* 0x000fea000383ffff */
.L_x_405:
[----:B------:R-:W-:Y:S05]  /*9620*/  BSYNC.RECONVERGENT B11 ;  /* 0x00000000000b7941 */ /* 0x000fea0003800200 */
.L_x_404:
[----:B------:R-:W-:-:S03]  /*9630*/  UMOV UR4, 0xffffffff ;  /* 0xffffffff00047882 */ /* 0x000fc60000000000 */
[----:B------:R-:W-:Y:S05]  /*9640*/  BRA.DIV UR4, `(.L_x_409) ;  /* 0x0000007a044c7947 */ /* 0x000fea000b800000 */
[----:B------:R-:W-:Y:S01]  /*9650*/  NOP ;  /* 0x0000000000007918 */ /* 0x000fe20000000000 */
.L_x_813:
[----:B------:R-:W2:Y:S01]  /*9660*/  LDS R25, [R37+0x280] ;  /* 0x0002800025197984 */ /* 0x000ea20000000800 */
[----:B------:R-:W-:Y:S02]  /*9670*/  VIADD R29, R29, 0x1 ;  /* 0x000000011d1d7836 */ /* 0x000fe40000000000 */
[----:B--2---:R-:W-:-:S05]  /*9680*/  IMAD.IADD R0, R25, 0x1, -R2 ;  /* 0x0000000119007824 */ /* 0x004fca00078e0a02 */
[----:B------:R-:W-:-:S13]  /*9690*/  ISETP.GE.AND P0, PT, R29, R0, PT ;  /* 0x000000001d00720c */ /* 0x000fda0003f06270 */
[----:B------:R-:W-:Y:S05]  /*96a0*/  @!P0 BRA `(.L_x_410) ;  /* 0xfffffffc00148947 */ /* 0x000fea000383ffff */
.L_x_403:
[----:B------:R-:W-:Y:S05]  /*96b0*/  BSYNC B10 ;  /* 0x00000000000a7941 */ /* 0x000fea0003800000 */
.L_x_402:
[----:B------:R-:W-:Y:S05]  /*96c0*/  BRA `(.L_x_411) ;  /* 0x0000000400147947 */ /* 0x000fea0003800000 */
.L_x_401:
[----:B------:R-:W-:Y:S01]  /*96d0*/  IMAD.IADD R27, R38, 0x1, -R16 ;  /* 0x00000001261b7824 */ /* 0x000fe200078e0a10 */
[----:B------:R-:W-:Y:S04]  /*96e0*/  BSSY.RECONVERGENT B10, `(.L_x_412) ;  /* 0x000003f0000a7945 */ /* 0x000fe80003800200 */
[----:B------:R-:W-:-:S13]  /*96f0*/  ISETP.GE.AND P0, PT, R27, R3, PT ;  /* 0x000000031b00720c */ /* 0x000fda0003f06270 */
[----:B------:R-:W-:Y:S05]  /*9700*/  @P0 BRA `(.L_x_413) ;  /* 0x0000000000f00947 */ /* 0x000fea0003800000 */
.L_x_419:
[----:B------:R-:W-:Y:S01]  /*9710*/  ISETP.GE.AND P0, PT, R2, 0x1, PT ;  /* 0x000000010200780c */ /* 0x000fe20003f06270 */
[----:B------:R-:W-:Y:S05]  /*9720*/  BMOV.32.CLEAR RZ, B11 ;  /* 0x000000000bff7355 */ /* 0x000fea0000100000 */
[----:B------:R-:W-:Y:S07]  /*9730*/  BSSY.RECONVERGENT B11, `(.L_x_414) ;  /* 0x00000350000b7945 */ /* 0x000fee0003800200 */
[----:B0-----:R-:W-:Y:S05]  /*9740*/  @!P0 BRA `(.L_x_415) ;  /* 0x0000000000cc8947 */ /* 0x001fea0003800000 */
[----:B------:R-:W-:-:S05]  /*9750*/  IMAD.WIDE R52, R27, 0x14, R54 ;  /* 0x000000141b347825 */ /* 0x000fca00078e0236 */
[----:B------:R2:W5:Y:S01]  /*9760*/  LD.E R26, desc[UR38][R52.64] ;  /* 0x00000026341a7980 */ /* 0x000562000c101900 */
[----:B------:R-:W-:Y:S01]  /*9770*/  BSSY.RECONVERGENT B0, `(.L_x_415) ;  /* 0x0000030000007945 */ /* 0x000fe20003800200 */
[----:B0----5:R-:W-:-:S03]  /*9780*/  IMAD.IADD R29, R25, 0x1, -R2 ;  /* 0x00000001191d7824 */ /* 0x021fc600078e0a02 */
[----:B-1----:R-:W0:Y:S05]  /*9790*/  BMOV.32.CLEAR R28, B0 ;  /* 0x00000000001c7355 */ /* 0x002e2a0000100000 */
.L_x_418:
[----:B------:R-:W-:Y:S01]  /*97a0*/  IMAD.WIDE R8, R29, 0x14, R54 ;  /* 0x000000141d087825 */ /* 0x000fe200078e0236 */
[----:B------:R-:W1:Y:S01]  /*97b0*/  LDC.64 R10, c[0x0][0x470] ;  /* 0x00011c00ff0a7b82 */ /* 0x000e620000000a00 */
[----:B------:R-:W4:Y:S03]  /*97c0*/  LDCU.64 UR4, c[0x0][0x468] ;  /* 0x00008d00ff0477ac */ /* 0x000f260008000a00 */
[----:B------:R-:W1:Y:S02]  /*97d0*/  LD.E R25, desc[UR38][R8.64] ;  /* 0x0000002608197980 */ /* 0x000e64000c101900 */
[----:B-1----:R-:W-:-:S05]  /*97e0*/  IMAD.WIDE R10, R25, 0x8, R10 ;  /* 0x00000008190a7825 */ /* 0x002fca00078e020a */
[----:B------:R-:W4:Y:S04]  /*97f0*/  LDG.E.64 R12, desc[UR38][R10.64] ;  /* 0x000000260a0c7981 */ /* 0x000f28000c1e1b00 */
[----:B0-----:R-:W5:Y:S01]  /*9800*/  LDG.E R3, desc[UR38][R10.64+0x8] ;  /* 0x000008260a037981 */ /* 0x001f62000c1e1900 */
[----:B------:R-:W-:Y:S05]  /*9810*/  BMOV.32.CLEAR RZ, B0 ;  /* 0x0000000000ff7355 */ /* 0x000fea0000100000 */
[----:B------:R-:W-:Y:S01]  /*9820*/  IMAD.MOV.U32 R7, RZ, RZ, R26 ;  /* 0x000000ffff077224 */ /* 0x000fe200078e001a */
[----:B------:R-:W-:Y:S01]  /*9830*/  MOV R20, 0x9890 ;  /* 0x0000989000147802 */ /* 0x000fe20000000f00 */
[----:B------:R-:W-:Y:S01]  /*9840*/  IMAD.MOV.U32 R21, RZ, RZ, 0x0 ;  /* 0x00000000ff157424 */ /* 0x000fe200078e00ff */
[----:B----4-:R-:W-:Y:S01]  /*9850*/  LEA R4, P0, R12, UR4, 0x2 ;  /* 0x000000040c047c11 */ /* 0x010fe2000f8010ff */
[----:B-----5:R-:W-:-:S03]  /*9860*/  IMAD.IADD R6, R3, 0x1, -R12 ;  /* 0x0000000103067824 */ /* 0x020fc600078e0a0c */
[----:B------:R-:W-:-:S09]  /*9870*/  LEA.HI.X R5, R12, UR5, R13, 0x2, P0 ;  /* 0x000000050c057c11 */ /* 0x000fd200080f140d */
[----:B0-23--:R-:W-:Y:S05]  /*9880*/  CALL.REL.NOINC `($_Z12expand_level8GPU_Data$_Z20device_bsearch_arrayPiii) ;  /* 0x0000008800e47944 */ /* 0x00dfea0003c00000 */
[----:B------:R-:W-:Y:S01]  /*9890*/  ISETP.NE.AND P0, PT, R4, -0x1, PT ;  /* 0xffffffff0400780c */ /* 0x000fe20003f05270 */
[----:B------:R-:W0:Y:S01]  /*98a0*/  LDC.64 R8, c[0x0][0x480] ;  /* 0x00012000ff087b82 */ /* 0x000e220000000a00 */
[----:B------:R-:W1:Y:S11]  /*98b0*/  LDCU.64 UR4, c[0x0][0x478] ;  /* 0x00008f00ff0477ac */ /* 0x000e760008000a00 */
        /* <DEDUP_REMOVED lines=21> */
.L_x_417:
[----:B------:R-:W-:Y:S05]  /*9a10*/  BSYNC.RECONVERGENT B0 ;  /* 0x0000000000007941 */ /* 0x000fea0003800200 */
.L_x_416:
[----:B------:R-:W1:Y:S01]  /*9a20*/  LDS R25, [R37+0x280] ;  /* 0x0002800025197984 */ /* 0x000e620000000800 */
[----:B------:R-:W-:-:S05]  /*9a30*/  VIADD R29, R29, 0x1 ;  /* 0x000000011d1d7836 */ /* 0x000fca0000000000 */
[----:B-1----:R-:W-:-:S13]  /*9a40*/  ISETP.GE.AND P0, PT, R29, R25, PT ;  /* 0x000000191d00720c */ /* 0x002fda0003f06270 */
[----:B------:R-:W-:Y:S05]  /*9a50*/  @!P0 BRA `(.L_x_418) ;  /* 0xfffffffc00508947 */ /* 0x000fea000383ffff */
[----:B------:R1:W-:Y:S05]  /*9a60*/  BMOV.32 B0, R28 ;  /* 0x0000001c00007356 */ /* 0x0003ea0000000000 */
[----:B------:R-:W-:Y:S05]  /*9a70*/  BSYNC.RECONVERGENT B0 ;  /* 0x0000000000007941 */ /* 0x000fea0003800200 */
.L_x_415:
[----:B------:R-:W-:Y:S05]  /*9a80*/  BSYNC.RECONVERGENT B11 ;  /* 0x00000000000b7941 */ /* 0x000fea0003800200 */
.L_x_414:
[----:B------:R-:W-:Y:S02]  /*9a90*/  VIADD R27, R27, 0x20 ;  /* 0x000000201b1b7836 */ /* 0x000fe40000000000 */
[----:B------:R-:W-:-:S05]  /*9aa0*/  IMAD.IADD R0, R25, 0x1, -R2 ;  /* 0x0000000119007824 */ /* 0x000fca00078e0a02 */
[----:B------:R-:W-:-:S13]  /*9ab0*/  ISETP.GE.AND P0, PT, R27, R0, PT ;  /* 0x000000001b00720c */ /* 0x000fda0003f06270 */
[----:B------:R-:W-:Y:S05]  /*9ac0*/  @!P0 BRA `(.L_x_419) ;  /* 0xfffffffc00108947 */ /* 0x000fea000383ffff */
.L_x_413:
[----:B------:R-:W-:Y:S05]  /*9ad0*/  BSYNC.RECONVERGENT B10 ;  /* 0x00000000000a7941 */ /* 0x000fea0003800200 */
.L_x_412:
[----:B------:R-:W-:-:S03]  /*9ae0*/  UMOV UR4, 0xffffffff ;  /* 0xffffffff00047882 */ /* 0x000fc60000000000 */
[----:B------:R-:W-:Y:S05]  /*9af0*/  BRA.DIV UR4, `(.L_x_420) ;  /* 0x00000076043c7947 */ /* 0x000fea000b800000 */
[----:B------:R-:W-:Y:S01]  /*9b00*/  NOP ;  /* 0x0000000000007918 */ /* 0x000fe20000000000 */
.L_x_816:
[----:B------:R2:W0:Y:S02]  /*9b10*/  LDS R25, [R37+0x280] ;  /* 0x0002800025197984 */ /* 0x0004240000000800 */
.L_x_411:
[----:B------:R-:W-:Y:S05]  /*9b20*/  BSYNC B7 ;  /* 0x0000000000077941 */ /* 0x000fea0003800000 */
.L_x_400:
[----:B0---4-:R-:W0:Y:S01]  /*9b30*/  LDC.64 R4, c[0x0][0x420] ;  /* 0x00010800ff047b82 */ /* 0x011e220000000a00 */
[----:B------:R-:W4:Y:S04]  /*9b40*/  LDS R3, [R37+0x240] ;  /* 0x0002400025037984 */ /* 0x000f280000000800 */
[----:B0-----:R-:W3:Y:S01]  /*9b50*/  LDG.E R5, desc[UR38][R4.64] ;  /* 0x0000002604057981 */ /* 0x001ee2000c1e1900 */
[----:B------:R-:W-:-:S05]  /*9b60*/  IMAD.IADD R0, R25, 0x1, -R2 ;  /* 0x0000000119007824 */ /* 0x000fca00078e0a02 */
[----:B------:R0:W-:Y:S01]  /*9b70*/  STS [R37+0x280], R0 ;  /* 0x0002800025007388 */ /* 0x0001e20000000800 */
[----:B----4-:R-:W-:-:S05]  /*9b80*/  IMAD.IADD R2, R3, 0x1, -R2 ;  /* 0x0000000103027824 */ /* 0x010fca00078e0a02 */
[----:B------:R0:W-:Y:S01]  /*9b90*/  STS [R37+0x240], R2 ;  /* 0x0002400225007388 */ /* 0x0001e20000000800 */
[----:B---3--:R-:W-:-:S13]  /*9ba0*/  ISETP.GE.AND P0, PT, R0, R5, PT ;  /* 0x000000050000720c */ /* 0x008fda0003f06270 */
[----:B------:R-:W-:Y:S05]  /*9bb0*/  @!P0 BREAK B6 ;  /* 0x0000000000068942 */ /* 0x000fea0003800000 */
[----:B0-----:R-:W-:Y:S05]  /*9bc0*/  @!P0 BRA `(.L_x_142) ;  /* 0x0000004800408947 */ /* 0x001fea0003800000 */
[----:B------:R-:W-:Y:S01]  /*9bd0*/  BSSY B10, `(.L_x_421) ;  /* 0x00003e70000a7945 */ /* 0x000fe20003800000 */
[----:B------:R-:W-:-:S07]  /*9be0*/  PRMT R5, RZ, 0x7610, R5 ;  /* 0x00007610ff057816 */ /* 0x000fce0000000005 */
.L_x_591:
[----:B01-345:R0:W5:Y:S04]  /*9bf0*/  LD.E R34, desc[UR38][R54.64+0x8] ;  /* 0x0000082636227980 */ /* 0x03b168000c101900 */
[----:B------:R0:W5:Y:S01]  /*9c00*/  LD.E R3, desc[UR38][R54.64+0xc] ;  /* 0x00000c2636037980 */ /* 0x000162000c101900 */
[----:B------:R-:W3:Y:S01]  /*9c10*/  S2UR UR5, SR_CgaCtaId ;  /* 0x00000000000579c3 */ /* 0x000ee20000008800 */
[----:B------:R-:W-:Y:S01]  /*9c20*/  SHF.R.S32.HI R0, RZ, 0x5, R17 ;  /* 0x00000005ff007819 */ /* 0x000fe20000011411 */
[----:B------:R-:W-:Y:S01]  /*9c30*/  UMOV UR4, 0x400 ;  /* 0x0000040000047882 */ /* 0x000fe20000000000 */
[----:B------:R-:W-:Y:S01]  /*9c40*/  BSSY.RECONVERGENT B0, `(.L_x_422) ;  /* 0x000001d000007945 */ /* 0x000fe20003800200 */
[----:B------:R-:W-:Y:S01]  /*9c50*/  IMAD.IADD R26, R38, 0x1, -R16 ;  /* 0x00000001261a7824 */ /* 0x000fe200078e0a10 */
[----:B------:R-:W-:-:S04]  /*9c60*/  LEA.HI R2, R0, R0, RZ, 0x4 ;  /* 0x0000000000027211 */ /* 0x000fc800078f20ff */
[----:B-1----:R-:W-:Y:S02]  /*9c70*/  LOP3.LUT R7, R2, 0xfffffff0, RZ, 0xc0, !PT ;  /* 0xfffffff002077812 */ /* 0x002fe400078ec0ff */
[----:B------:R-:W-:-:S03]  /*9c80*/  LOP3.LUT R2, R38, 0x1f, RZ, 0xc0, !PT ;  /* 0x0000001f26027812 */ /* 0x000fc600078ec0ff */
[----:B------:R-:W-:Y:S01]  /*9c90*/  IMAD.IADD R7, R0, 0x1, -R7 ;  /* 0x0000000100077824 */ /* 0x000fe200078e0a07 */
[----:B------:R-:W-:Y:S01]  /*9ca0*/  ISETP.NE.AND P0, PT, R2, RZ, PT ;  /* 0x000000ff0200720c */ /* 0x000fe20003f05270 */
[----:B---3--:R-:W-:-:S06]  /*9cb0*/  ULEA UR4, UR5, UR4, 0x18 ;  /* 0x0000000405047291 */ /* 0x008fcc000f8ec0ff */
[----:B------:R-:W-:-:S05]  /*9cc0*/  LEA R0, R7, UR4, 0x3 ;  /* 0x0000000407007c11 */ /* 0x000fca000f8e18ff */
[----:B------:R-:W-:Y:S01]  /*9cd0*/  IMAD R7, R7, -0x7, R0 ;  /* 0xfffffff907077824 */ /* 0x000fe200078e0200 */
[----:B------:R-:W-:Y:S01]  /*9ce0*/  P2R R0, PR, RZ, 0x1 ;  /* 0x00000001ff007803 */ /* 0x000fe20000000000 */
[----:B0-----:R-:W-:Y:S06]  /*9cf0*/  @P0 BRA `(.L_x_423) ;  /* 0x0000000000440947 */ /* 0x001fec0003800000 */
[----:B------:R-:W0:Y:S01]  /*9d00*/  LDC.64 R10, c[0x0][0x420] ;  /* 0x00010800ff0a7b82 */ /* 0x000e220000000a00 */
[----:B------:R-:W-:Y:S04]  /*9d10*/  STS.U8 [R7+0x5000], RZ ;  /* 0x005000ff07007388 */ /* 0x000fe80000000000 */
[----:B------:R-:W1:Y:S03]  /*9d20*/  LDS R21, [R37+0x200] ;  /* 0x0002000025157984 */ /* 0x000e660000000800 */
[----:B------:R-:W3:Y:S01]  /*9d30*/  LDC.64 R12, c[0x0][0x418] ;  /* 0x00010600ff0c7b82 */ /* 0x000ee20000000a00 */
[----:B0-----:R-:W4:Y:S01]  /*9d40*/  LDG.E R11, desc[UR38][R10.64] ;  /* 0x000000260a0b7981 */ /* 0x001f22000c1e1900 */
[----:B-1----:R-:W-:-:S05]  /*9d50*/  VIADD R0, R21, 0x1 ;  /* 0x0000000115007836 */ /* 0x002fca0000000000 */
[----:B----4-:R-:W-:Y:S02]  /*9d60*/  ISETP.GE.AND P0, PT, R0, R11, PT ;  /* 0x0000000b0000720c */ /* 0x010fe40003f06270 */
[----:B------:R-:W4:Y:S11]  /*9d70*/  LD.E R0, desc[UR38][R54.64+0x8] ;  /* 0x0000082636007980 */ /* 0x000f36000c101900 */
[----:B---3--:R-:W-:-:S05]  /*9d80*/  @!P0 IMAD.WIDE R8, R11, 0x4, R12 ;  /* 0x000000040b088825 */ /* 0x008fca00078e020c */
[----:B------:R-:W3:Y:S01]  /*9d90*/  @!P0 LDG.E R6, desc[UR38][R8.64] ;  /* 0x0000002608068981 */ /* 0x000ee2000c1e1900 */
[----:B------:R-:W-:-:S03]  /*9da0*/  @P0 IMAD.WIDE R10, R21, 0x4, R12 ;  /* 0x00000004150a0825 */ /* 0x000fc600078e020c */
[----:B----4-:R0:W-:Y:S04]  /*9db0*/  STS [R37+0x4ec0], R0 ;  /* 0x004ec00025007388 */ /* 0x0101e80000000800 */
[----:B------:R-:W4:Y:S04]  /*9dc0*/  LD.E R15, desc[UR38][R54.64+0xc] ;  /* 0x00000c26360f7980 */ /* 0x000f28000c101900 */
[----:B------:R-:W3:Y:S01]  /*9dd0*/  @P0 LDG.E R6, desc[UR38][R10.64+0x4] ;  /* 0x000004260a060981 */ /* 0x000ee2000c1e1900 */
[----:B----4-:R-:W-:-:S05]  /*9de0*/  IMAD.IADD R4, R0, 0x1, R15 ;  /* 0x0000000100047824 */ /* 0x010fca00078e020f */
[----:B------:R0:W-:Y:S04]  /*9df0*/  STS [R37+0x4f40], R4 ;  /* 0x004f400425007388 */ /* 0x0001e80000000800 */
[----:B---3--:R0:W-:Y:S02]  /*9e00*/  STS [R37+0x4dc0], R6 ;  /* 0x004dc00625007388 */ /* 0x0081e40000000800 */
.L_x_423:
[----:B------:R-:W-:Y:S05]  /*9e10*/  BSYNC.RECONVERGENT B0 ;  /* 0x0000000000007941 */ /* 0x000fea0003800200 */
.L_x_422:
[----:B------:R-:W-:Y:S01]  /*9e20*/  UMOV UR4, 0xffffffff ;  /* 0xffffffff00047882 */ /* 0x000fe20000000000 */
[----:B------:R-:W-:Y:S02]  /*9e30*/  VIADD R8, R26, 0x1 ;  /* 0x000000011a087836 */ /* 0x000fe40000000000 */
[----:B0----5:R-:W-:Y:S01]  /*9e40*/  IMAD.IADD R4, R34, 0x1, R3 ;  /* 0x0000000122047824 */ /* 0x021fe200078e0203 */
[----:B------:R-:W-:Y:S06]  /*9e50*/  BRA.DIV UR4, `(.L_x_424) ;  /* 0x0000007204807947 */ /* 0x000fec000b800000 */
[----:B------:R-:W-:Y:S01]  /*9e60*/  NOP ;  /* 0x0000000000007918 */ /* 0x000fe20000000000 */
.L_x_819:
        /* <DEDUP_REMOVED lines=16> */
.L_x_429:
[----:B------:R-:W-:-:S05]  /*9f70*/  IMAD.WIDE R8, R3, 0x14, R54 ;  /* 0x0000001403087825 */ /* 0x000fca00078e0236 */
[----:B------:R-:W3:Y:S04]  /*9f80*/  LD.E R13, desc[UR38][R8.64+0x8] ;  /* 0x00000826080d7980 */ /* 0x000ee8000c101900 */
[----:B------:R-:W3:Y:S04]  /*9f90*/  LD.E R12, desc[UR38][R8.64+0xc] ;  /* 0x00000c26080c7980 */ /* 0x000ee8000c101900 */
[----:B------:R-:W4:Y:S04]  /*9fa0*/  LD.E R15, desc[UR38][R8.64+0x288] ;  /* 0x00028826080f7980 */ /* 0x000f28000c101900 */
[----:B------:R-:W4:Y:S04]  /*9fb0*/  LD.E R14, desc[UR38][R8.64+0x28c] ;  /* 0x00028c26080e7980 */ /* 0x000f28000c101900 */
[----:B------:R-:W5:Y:S04]  /*9fc0*/  LD.E R21, desc[UR38][R8.64+0x50c] ;  /* 0x00050c2608157980 */ /* 0x000f68000c101900 */
[----:B------:R-:W2:Y:S04]  /*9fd0*/  LD.E R25, desc[UR38][R8.64+0x788] ;  /* 0x0007882608197980 */ /* 0x000ea8000c101900 */
[----:B------:R-:W2:Y:S04]  /*9fe0*/  LD.E R20, desc[UR38][R8.64+0xa08] ;  /* 0x000a082608147980 */ /* 0x000ea8000c101900 */
[----:B------:R-:W2:Y:S04]  /*9ff0*/  LD.E R27, desc[UR38][R8.64+0xa0c] ;  /* 0x000a0c26081b7980 */ /* 0x000ea8000c101900 */
[----:B------:R-:W2:Y:S01]  /*a000*/  LD.E R28, desc[UR38][R8.64+0x118c] ;  /* 0x00118c26081c7980 */ /* 0x000ea2000c101900 */
[----:B---3--:R-:W-:-:S03]  /*a010*/  VIADDMNMX R12, R12, R13, R4, PT ;  /* 0x0000000d0c0c7246 */ /* 0x008fc60003800104 */
[----:B------:R-:W5:Y:S01]  /*a020*/  LD.E R4, desc[UR38][R8.64+0x508] ;  /* 0x0005082608047980 */ /* 0x000f62000c101900 */
[----:B----4-:R-:W-:-:S03]  /*a030*/  VIADDMNMX R12, R14, R15, R12, PT ;  /* 0x0000000f0e0c7246 */ /* 0x010fc6000380010c */
[----:B------:R-:W2:Y:S01]  /*a040*/  LD.E R14, desc[UR38][R8.64+0x78c] ;  /* 0x00078c26080e7980 */ /* 0x000ea2000c101900 */
[----:B------:R-:W-:-:S03]  /*a050*/  VIMNMX3 R13, R13, R34, R15, PT ;  /* 0x000000220d0d720f */ /* 0x000fc6000380010f */
[----:B------:R-:W3:Y:S04]  /*a060*/  LD.E R15, desc[UR38][R8.64+0xc88] ;  /* 0x000c8826080f7980 */ /* 0x000ee8000c101900 */
[----:B------:R-:W4:Y:S01]  /*a070*/  LD.E R34, desc[UR38][R8.64+0xf08] ;  /* 0x000f082608227980 */ /* 0x000f22000c101900 */
[----:B-----5:R-:W-:-:S03]  /*a080*/  VIADDMNMX R12, R21, R4, R12, PT ;  /* 0x00000004150c7246 */ /* 0x020fc6000380010c */
[----:B------:R-:W4:Y:S01]  /*a090*/  LD.E R21, desc[UR38][R8.64+0xf0c] ;  /* 0x000f0c2608157980 */ /* 0x000f22000c101900 */
[----:B--2---:R-:W-:-:S03]  /*a0a0*/  VIADDMNMX R12, R14, R25, R12, PT ;  /* 0x000000190e0c7246 */ /* 0x004fc6000380010c */
[----:B------:R-:W2:Y:S01]  /*a0b0*/  LD.E R14, desc[UR38][R8.64+0xc8c] ;  /* 0x000c8c26080e7980 */ /* 0x000ea2000c101900 */
[----:B------:R-:W-:-:S03]  /*a0c0*/  VIADDMNMX R12, R27, R20, R12, PT ;  /* 0x000000141b0c7246 */ /* 0x000fc6000380010c */
[----:B------:R-:W5:Y:S01]  /*a0d0*/  LD.E R27, desc[UR38][R8.64+0x1188] ;  /* 0x00118826081b7980 */ /* 0x000f62000c101900 */
[----:B------:R-:W-:-:S05]  /*a0e0*/  VIADD R11, R11, 0x8 ;  /* 0x000000080b0b7836 */ /* 0x000fca0000000000 */
[----:B------:R-:W-:Y:S02]  /*a0f0*/  ISETP.NE.AND P0, PT, R11, R10, PT ;  /* 0x0000000a0b00720c */ /* 0x000fe40003f05270 */
[----:B------:R-:W-:-:S04]  /*a100*/  VIMNMX3 R13, R4, R13, R25, PT ;  /* 0x0000000d040d720f */ /* 0x000fc80003800119 */
[----:B---3--:R-:W-:Y:S01]  /*a110*/  VIMNMX3 R13, R20, R13, R15, PT ;  /* 0x0000000d140d720f */ /* 0x008fe2000380010f */
[----:B------:R-:W-:Y:S01]  /*a120*/  VIADD R3, R3, 0x100 ;  /* 0x0000010003037836 */ /* 0x000fe20000000000 */
[----:B--2---:R-:W-:-:S04]  /*a130*/  VIADDMNMX R12, R14, R15, R12, PT ;  /* 0x0000000f0e0c7246 */ /* 0x004fc8000380010c */
[----:B----4-:R-:W-:Y:S02]  /*a140*/  VIADDMNMX R12, R21, R34, R12, PT ;  /* 0x00000022150c7246 */ /* 0x010fe4000380010c */
[----:B-----5:R-:W-:Y:S02]  /*a150*/  VIMNMX3 R34, R34, R13, R27, PT ;  /* 0x0000000d2222720f */ /* 0x020fe4000380011b */
[----:B------:R-:W-:Y:S01]  /*a160*/  VIADDMNMX R4, R28, R27, R12, PT ;  /* 0x0000001b1c047246 */ /* 0x000fe2000380010c */
[----:B------:R-:W-:Y:S06]  /*a170*/  @P0 BRA `(.L_x_429) ;  /* 0xfffffffc007c0947 */ /* 0x000fec000383ffff */
.L_x_428:
[----:B------:R-:W-:Y:S05]  /*a180*/  BSYNC.RECONVERGENT B1 ;  /* 0x0000000000017941 */ /* 0x000fea0003800200 */
.L_x_427:
[----:B------:R-:W-:Y:S05]  /*a190*/  @!P1 BRA `(.L_x_426) ;  /* 0x0000000000989947 */ /* 0x000fea0003800000 */
[----:B------:R-:W-:Y:S01]  /*a1a0*/  ISETP.GE.U32.AND P0, PT, R29, 0x4, PT ;  /* 0x000000041d00780c */ /* 0x000fe20003f06070 */
[----:B------:R-:W-:Y:S01]  /*a1b0*/  BSSY.RECONVERGENT B1, `(.L_x_430) ;  /* 0x0000013000017945 */ /* 0x000fe20003800200 */
[----:B------:R-:W-:-:S11]  /*a1c0*/  LOP3.LUT P1, R20, R6, 0x3, RZ, 0xc0, !PT ;  /* 0x0000000306147812 */ /* 0x000fd6000782c0ff */
[----:B------:R-:W-:Y:S05]  /*a1d0*/  @!P0 BRA `(.L_x_431) ;  /* 0x0000000000408947 */ /* 0x000fea0003800000 */
[----:B------:R-:W-:-:S05]  /*a1e0*/  IMAD.WIDE R8, R3, 0x14, R54 ;  /* 0x0000001403087825 */ /* 0x000fca00078e0236 */
[----:B------:R-:W3:Y:S04]  /*a1f0*/  LD.E R11, desc[UR38][R8.64+0x8] ;  /* 0x00000826080b7980 */ /* 0x000ee8000c101900 */
[----:B------:R-:W3:Y:S04]  /*a200*/  LD.E R6, desc[UR38][R8.64+0xc] ;  /* 0x00000c2608067980 */ /* 0x000ee8000c101900 */
[----:B------:R-:W4:Y:S04]  /*a210*/  LD.E R13, desc[UR38][R8.64+0x288] ;  /* 0x00028826080d7980 */ /* 0x000f28000c101900 */
[----:B------:R-:W5:Y:S04]  /*a220*/  LD.E R10, desc[UR38][R8.64+0x28c] ;  /* 0x00028c26080a7980 */ /* 0x000f68000c101900 */
[----:B------:R-:W2:Y:S04]  /*a230*/  LD.E R15, desc[UR38][R8.64+0x508] ;  /* 0x00050826080f7980 */ /* 0x000ea8000c101900 */
[----:B------:R-:W2:Y:S04]  /*a240*/  LD.E R12, desc[UR38][R8.64+0x50c] ;  /* 0x00050c26080c7980 */ /* 0x000ea8000c101900 */
[----:B------:R-:W2:Y:S04]  /*a250*/  LD.E R21, desc[UR38][R8.64+0x788] ;  /* 0x0007882608157980 */ /* 0x000ea8000c101900 */
[----:B------:R-:W2:Y:S01]  /*a260*/  LD.E R14, desc[UR38][R8.64+0x78c] ;  /* 0x00078c26080e7980 */ /* 0x000ea2000c101900 */
[----:B------:R-:W-:Y:S01]  /*a270*/  VIADD R3, R3, 0x80 ;  /* 0x0000008003037836 */ /* 0x000fe20000000000 */
[----:B---3--:R-:W-:-:S02]  /*a280*/  VIADDMNMX R6, R6, R11, R4, PT ;  /* 0x0000000b06067246 */ /* 0x008fc40003800104 */
[----:B----4-:R-:W-:Y:S02]  /*a290*/  VIMNMX3 R34, R11, R34, R13, PT ;  /* 0x000000220b22720f */ /* 0x010fe4000380010d */
[----:B-----5:R-:W-:-:S04]  /*a2a0*/  VIADDMNMX R6, R10, R13, R6, PT ;  /* 0x0000000d0a067246 */ /* 0x020fc80003800106 */
[----:B--2---:R-:W-:Y:S02]  /*a2b0*/  VIADDMNMX R6, R12, R15, R6, PT ;  /* 0x0000000f0c067246 */ /* 0x004fe40003800106 */
[----:B------:R-:W-:Y:S02]  /*a2c0*/  VIMNMX3 R34, R15, R34, R21, PT ;  /* 0x000000220f22720f */ /* 0x000fe40003800115 */
[----:B------:R-:W-:-:S07]  /*a2d0*/  VIADDMNMX R4, R14, R21, R6, PT ;  /* 0x000000150e047246 */ /* 0x000fce0003800106 */
.L_x_431:
[----:B------:R-:W-:Y:S05]  /*a2e0*/  BSYNC.RECONVERGENT B1 ;  /* 0x0000000000017941 */ /* 0x000fea0003800200 */
.L_x_430:
[----:B------:R-:W-:Y:S05]  /*a2f0*/  @!P1 BRA `(.L_x_426) ;  /* 0x0000000000409947 */ /* 0x000fea0003800000 */
[----:B------:R-:W-:Y:S02]  /*a300*/  ISETP.NE.AND P1, PT, R20, 0x1, PT ;  /* 0x000000011400780c */ /* 0x000fe40003f25270 */
[----:B------:R-:W-:-:S11]  /*a310*/  LOP3.LUT P0, RZ, R0, 0x20, RZ, 0xc0, !PT ;  /* 0x0000002000ff7812 */ /* 0x000fd6000780c0ff */
[----:B------:R-:W-:-:S04]  /*a320*/  @P1 IMAD.WIDE R10, R3, 0x14, R54 ;  /* 0x00000014030a1825 */ /* 0x000fc800078e0236 */
[----:B------:R-:W-:Y:S01]  /*a330*/  @P1 VIADD R3, R3, 0x40 ;  /* 0x0000004003031836 */ /* 0x000fe20000000000 */
[----:B------:R-:W3:Y:S04]  /*a340*/  @P1 LD.E R13, desc[UR38][R10.64+0x8] ;  /* 0x000008260a0d1980 */ /* 0x000ee8000c101900 */
[----:B------:R-:W3:Y:S01]  /*a350*/  @P1 LD.E R6, desc[UR38][R10.64+0xc] ;  /* 0x00000c260a061980 */ /* 0x000ee2000c101900 */
[----:B------:R-:W-:-:S03]  /*a360*/  @!P0 IMAD.WIDE R8, R3, 0x14, R54 ;  /* 0x0000001403088825 */ /* 0x000fc600078e0236 */
[----:B------:R-:W4:Y:S04]  /*a370*/  @P1 LD.E R15, desc[UR38][R10.64+0x288] ;  /* 0x000288260a0f1980 */ /* 0x000f28000c101900 */
[----:B------:R-:W5:Y:S04]  /*a380*/  @P1 LD.E R12, desc[UR38][R10.64+0x28c] ;  /* 0x00028c260a0c1980 */ /* 0x000f68000c101900 */
[----:B------:R-:W2:Y:S04]  /*a390*/  @!P0 LD.E R3, desc[UR38][R8.64+0x8] ;  /* 0x0000082608038980 */ /* 0x000ea8000c101900 */
[----:B------:R-:W2:Y:S01]  /*a3a0*/  @!P0 LD.E R0, desc[UR38][R8.64+0xc] ;  /* 0x00000c2608008980 */ /* 0x000ea2000c101900 */
[----:B---3--:R-:W-:-:S02]  /*a3b0*/  @P1 VIADDMNMX R6, R6, R13, R4, PT ;  /* 0x0000000d06061246 */ /* 0x008fc40003800104 */
[----:B----4-:R-:W-:Y:S02]  /*a3c0*/  @P1 VIMNMX3 R34, R13, R34, R15, PT ;  /* 0x000000220d22120f */ /* 0x010fe4000380010f */
[----:B-----5:R-:W-:Y:S02]  /*a3d0*/  @P1 VIADDMNMX R4, R12, R15, R6, PT ;  /* 0x0000000f0c041246 */ /* 0x020fe40003800106 */
[-C--:B--2---:R-:W-:Y:S02]  /*a3e0*/  @!P0 VIMNMX R34, PT, PT, R34, R3.reuse, PT ;  /* 0x0000000322228248 */ /* 0x084fe40003fe0100 */
[----:B------:R-:W-:-:S07]  /*a3f0*/  @!P0 VIADDMNMX R4, R0, R3, R4, PT ;  /* 0x0000000300048246 */ /* 0x000fce0003800104 */
.L_x_426:
[----:B------:R-:W-:Y:S05]  /*a400*/  BSYNC.RECONVERGENT B0 ;  /* 0x0000000000007941 */ /* 0x000fea0003800200 */
.L_x_425:
[C---:B------:R-:W-:Y:S01]  /*a410*/  ISETP.NE.AND P0, PT, R26.reuse, RZ, PT ;  /* 0x000000ff1a00720c */ /* 0x040fe20003f05270 */
[----:B------:R-:W-:Y:S01]  /*a420*/  BSSY.RECONVERGENT B0, `(.L_x_432) ;  /* 0x0000009000007945 */ /* 0x000fe20003800200 */
[----:B------:R-:W-:-:S11]  /*a430*/  ISETP.NE.AND P2, PT, R26, 0x1, PT ;  /* 0x000000011a00780c */ /* 0x000fd60003f45270 */
[----:B------:R-:W-:Y:S05]  /*a440*/  @P0 BRA `(.L_x_433) ;  /* 0x0000000000180947 */ /* 0x000fea0003800000 */
[----:B------:R-:W0:Y:S04]  /*a450*/  LDS R3, [R37+0x4ec0] ;  /* 0x004ec00025037984 */ /* 0x000e280000000800 */
[----:B------:R-:W1:Y:S01]  /*a460*/  LDS R9, [R37+0x4f40] ;  /* 0x004f400025097984 */ /* 0x000e620000000800 */
[----:B0-----:R-:W-:Y:S02]  /*a470*/  ISETP.GE.AND P0, PT, R34, R3, PT ;  /* 0x000000032200720c */ /* 0x001fe40003f06270 */
[----:B-1----:R-:W-:-:S11]  /*a480*/  ISETP.GE.AND P1, PT, R4, R9, PT ;  /* 0x000000090400720c */ /* 0x002fd60003f26270 */
[----:B------:R0:W-:Y:S04]  /*a490*/  @!P0 STS [R37+0x4ec0], R34 ;  /* 0x004ec02225008388 */ /* 0x0001e80000000800 */
[----:B------:R0:W-:Y:S02]  /*a4a0*/  @!P1 STS [R37+0x4f40], R4 ;  /* 0x004f400425009388 */ /* 0x0001e40000000800 */
.L_x_433:
[----:B------:R-:W-:Y:S05]  /*a4b0*/  BSYNC.RECONVERGENT B0 ;  /* 0x0000000000007941 */ /* 0x000fea0003800200 */
.L_x_432:
[----:B------:R-:W-:-:S03]  /*a4c0*/  UMOV UR4, 0xffffffff ;  /* 0xffffffff00047882 */ /* 0x000fc60000000000 */
[----:B------:R-:W-:Y:S05]  /*a4d0*/  BRA.DIV UR4, `(.L_x_434) ;  /* 0x0000006a04fc7947 */ /* 0x000fea000b800000 */
[----:B------:R-:W-:Y:S01]  /*a4e0*/  NOP ;  /* 0x0000000000007918 */ /* 0x000fe20000000000 */
.L_x_822:
[----:B------:R-:W-:Y:S01]  /*a4f0*/  BSSY.RECONVERGENT B0, `(.L_x_435) ;  /* 0x0000009000007945 */ /* 0x000fe20003800200 */
[----:B------:R-:W-:-:S03]  /*a500*/  ISETP.NE.AND P3, PT, R26, 0x2, PT ;  /* 0x000000021a00780c */ /* 0x000fc60003f65270 */
[----:B------:R-:W-:Y:S10]  /*a510*/  @P2 BRA `(.L_x_436) ;  /* 0x0000000000182947 */ /* 0x000ff40003800000 */
[----:B------:R-:W1:Y:S04]  /*a520*/  LDS R3, [R37+0x4ec0] ;  /* 0x004ec00025037984 */ /* 0x000e680000000800 */
[----:B------:R-:W3:Y:S01]  /*a530*/  LDS R9, [R37+0x4f40] ;  /* 0x004f400025097984 */ /* 0x000ee20000000800 */
[----:B-1----:R-:W-:Y:S02]  /*a540*/  ISETP.GE.AND P0, PT, R34, R3, PT ;  /* 0x000000032200720c */ /* 0x002fe40003f06270 */
[----:B---3--:R-:W-:-:S11]  /*a550*/  ISETP.GE.AND P1, PT, R4, R9, PT ;  /* 0x000000090400720c */ /* 0x008fd60003f26270 */
[----:B------:R1:W-:Y:S04]  /*a560*/  @!P0 STS [R37+0x4ec0], R34 ;  /* 0x004ec02225008388 */ /* 0x0003e80000000800 */
[----:B------:R1:W-:Y:S02]  /*a570*/  @!P1 STS [R37+0x4f40], R4 ;  /* 0x004f400425009388 */ /* 0x0003e40000000800 */
.L_x_436:
[----:B------:R-:W-:Y:S05]  /*a580*/  BSYNC.RECONVERGENT B0 ;  /* 0x0000000000007941 */ /* 0x000fea0003800200 */
.L_x_435:
[----:B------:R-:W-:-:S03]  /*a590*/  UMOV UR4, 0xffffffff ;  /* 0xffffffff00047882 */ /* 0x000fc60000000000 */
[----:B------:R-:W-:Y:S05]  /*a5a0*/  BRA.DIV UR4, `(.L_x_437) ;  /* 0x0000006a04e47947 */ /* 0x000fea000b800000 */
[----:B------:R-:W-:Y:S01]  /*a5b0*/  NOP ;  /* 0x0000000000007918 */ /* 0x000fe20000000000 */
.L_x_825:
        /* <DEDUP_REMOVED lines=9> */
.L_x_439:
[----:B------:R-:W-:Y:S05]  /*a650*/  BSYNC.RECONVERGENT B0 ;  /* 0x0000000000007941 */ /* 0x000fea0003800200 */
.L_x_438:
[----:B------:R-:W-:-:S03]  /*a660*/  UMOV UR4, 0xffffffff ;  /* 0xffffffff00047882 */ /* 0x000fc60000000000 */
[----:B------:R-:W-:Y:S05]  /*a670*/  BRA.DIV UR4, `(.L_x_440) ;  /* 0x0000006a04cc7947 */ /* 0x000fea000b800000 */
[----:B------:R-:W-:Y:S01]  /*a680*/  NOP ;  /* 0x0000000000007918 */ /* 0x000fe20000000000 */
.L_x_828:
        /* <DEDUP_REMOVED lines=9> */
.L_x_442:
[----:B------:R-:W-:Y:S05]  /*a720*/  BSYNC.RECONVERGENT B0 ;  /* 0x0000000000007941 */ /* 0x000fea0003800200 */
.L_x_441:
[----:B------:R-:W-:-:S03]  /*a730*/  UMOV UR4, 0xffffffff ;  /* 0xffffffff00047882 */ /* 0x000fc60000000000 */
[----:B------:R-:W-:Y:S05]  /*a740*/  BRA.DIV UR4, `(.L_x_443) ;  /* 0x0000006a04b47947 */ /* 0x000fea000b800000 */
[----:B------:R-:W-:Y:S01]  /*a750*/  NOP ;  /* 0x0000000000007918 */ /* 0x000fe20000000000 */
.L_x_831:
        /* <DEDUP_REMOVED lines=9> */
.L_x_445:
[----:B------:R-:W-:Y:S05]  /*a7f0*/  BSYNC.RECONVERGENT B0 ;  /* 0x0000000000007941 */ /* 0x000fea0003800200 */
.L_x_444:
[----:B------:R-:W-:-:S03]  /*a800*/  UMOV UR4, 0xffffffff ;  /* 0xffffffff00047882 */ /* 0x000fc60000000000 */
[----:B------:R-:W-:Y:S05]  /*a810*/  BRA.DIV UR4, `(.L_x_446) ;  /* 0x0000006a049c7947 */ /* 0x000fea000b800000 */
[----:B------:R-:W-:Y:S01]  /*a820*/  NOP ;  /* 0x0000000000007918 */ /* 0x000fe20000000000 */
.L_x_834:
        /* <DEDUP_REMOVED lines=9> */
.L_x_448:
[----:B------:R-:W-:Y:S05]  /*a8c0*/  BSYNC.RECONVERGENT B0 ;  /* 0x0000000000007941 */ /* 0x000fea0003800200 */
.L_x_447:
[----:B------:R-:W-:-:S03]  /*a8d0*/  UMOV UR4, 0xffffffff ;  /* 0xffffffff00047882 */ /* 0x000fc60000000000 */
[----:B------:R-:W-:Y:S05]  /*a8e0*/  BRA.DIV UR4, `(.L_x_449) ;  /* 0x0000006a04847947 */ /* 0x000fea000b800000 */
[----:B------:R-:W-:Y:S01]  /*a8f0*/  NOP ;  /* 0x0000000000007918 */ /* 0x000fe20000000000 */
.L_x_837:
        /* <DEDUP_REMOVED lines=9> */
.L_x_451:
[----:B------:R-:W-:Y:S05]  /*a990*/  BSYNC.RECONVERGENT B0 ;  /* 0x0000000000007941 */ /* 0x000fea0003800200 */
.L_x_450:
[----:B------:R-:W-:-:S03]  /*a9a0*/  UMOV UR4, 0xffffffff ;  /* 0xffffffff00047882 */ /* 0x000fc60000000000 */
[----:B------:R-:W-:Y:S05]  /*a9b0*/  BRA.DIV UR4, `(.L_x_452) ;  /* 0x0000006a046c7947 */ /* 0x000fea000b800000 */
[----:B------:R-:W-:Y:S01]  /*a9c0*/  NOP ;  /* 0x0000000000007918 */ /* 0x000fe20000000000 */
.L_x_840:
        /* <DEDUP_REMOVED lines=9> */
.L_x_454:
[----:B------:R-:W-:Y:S05]  /*aa60*/  BSYNC.RECONVERGENT B0 ;  /* 0x0000000000007941 */ /* 0x000fea0003800200 */
.L_x_453:
[----:B------:R-:W-:-:S03]  /*aa70*/  UMOV UR4, 0xffffffff ;  /* 0xffffffff00047882 */ /* 0x000fc60000000000 */
[----:B------:R-:W-:Y:S05]  /*aa80*/  BRA.DIV UR4, `(.L_x_455) ;  /* 0x0000006a04547947 */ /* 0x000fea000b800000 */
[----:B------:R-:W-:Y:S01]  /*aa90*/  NOP ;  /* 0x0000000000007918 */ /* 0x000fe20000000000 */
.L_x_843:
        /* <DEDUP_REMOVED lines=9> */
.L_x_457:
[----:B------:R-:W-:Y:S05]  /*ab30*/  BSYNC.RECONVERGENT B0 ;  /* 0x0000000000007941 */ /* 0x000fea0003800200 */
.L_x_456:
[----:B------:R-:W-:-:S03]  /*ab40*/  UMOV UR4, 0xffffffff ;  /* 0xffffffff00047882 */ /* 0x000fc60000000000 */
[----:B------:R-:W-:Y:S05]  /*ab50*/  BRA.DIV UR4, `(.L_x_458) ;  /* 0x0000006a043c7947 */ /* 0x000fea000b800000 */
[----:B------:R-:W-:Y:S01]  /*ab60*/  NOP ;  /* 0x0000000000007918 */ /* 0x000fe20000000000 */
.L_x_846:
        /* <DEDUP_REMOVED lines=9> */
.L_x_460:
[----:B------:R-:W-:Y:S05]  /*ac00*/  BSYNC.RECONVERGENT B0 ;  /* 0x0000000000007941 */ /* 0x000fea0003800200 */
.L_x_459:
[----:B------:R-:W-:-:S03]  /*ac10*/  UMOV UR4, 0xffffffff ;  /* 0xffffffff00047882 */ /* 0x000fc60000000000 */
[----:B------:R-:W-:Y:S05]  /*ac20*/  BRA.DIV UR4, `(.L_x_461) ;  /* 0x0000006a04247947 */ /* 0x000fea000b800000 */
[----:B------:R-:W-:Y:S01]  /*ac30*/  NOP ;  /* 0x0000000000007918 */ /* 0x000fe20000000000 */
.L_x_849:
        /* <DEDUP_REMOVED lines=9> */
.L_x_463:
[----:B------:R-:W-:Y:S05]  /*acd0*/  BSYNC.RECONVERGENT B0 ;  /* 0x0000000000007941 */ /* 0x000fea0003800200 */
.L_x_462:
[----:B------:R-:W-:-:S03]  /*ace0*/  UMOV UR4, 0xffffffff ;  /* 0xffffffff00047882 */ /* 0x000fc60000000000 */
[----:B------:R-:W-:Y:S05]  /*acf0*/  BRA.DIV UR4, `(.L_x_464) ;  /* 0x0000006a040c7947 */ /* 0x000fea000b800000 */
[----:B------:R-:W-:Y:S01]  /*ad00*/  NOP ;  /* 0x0000000000007918 */ /* 0x000fe20000000000 */
.L_x_852:
        /* <DEDUP_REMOVED lines=9> */
.L_x_466:
[----:B------:R-:W-:Y:S05]  /*ada0*/  BSYNC.RECONVERGENT B0 ;  /* 0x0000000000007941 */ /* 0x000fea0003800200 */
.L_x_465:
[----:B------:R-:W-:-:S03]  /*adb0*/  UMOV UR4, 0xffffffff ;  /* 0xffffffff00047882 */ /* 0x000fc60000000000 */
[----:B------:R-:W-:Y:S05]  /*adc0*/  BRA.DIV UR4, `(.L_x_467) ;  /* 0x0000006604f47947 */ /* 0x000fea000b800000 */
[----:B------:R-:W-:Y:S01]  /*add0*/  NOP ;  /* 0x0000000000007918 */ /* 0x000fe20000000000 */
.L_x_855:
        /* <DEDUP_REMOVED lines=9> */
.L_x_469:
[----:B------:R-:W-:Y:S05]  /*ae70*/  BSYNC.RECONVERGENT B0 ;  /* 0x0000000000007941 */ /* 0x000fea0003800200 */
.L_x_468:
[----:B------:R-:W-:-:S03]  /*ae80*/  UMOV UR4, 0xffffffff ;  /* 0xffffffff00047882 */ /* 0x000fc60000000000 */
[----:B------:R-:W-:Y:S05]  /*ae90*/  BRA.DIV UR4, `(.L_x_470) ;  /* 0x0000006604dc7947 */ /* 0x000fea000b800000 */
[----:B------:R-:W-:Y:S01]  /*aea0*/  NOP ;  /* 0x0000000000007918 */ /* 0x000fe20000000000 */
.L_x_858:
        /* <DEDUP_REMOVED lines=9> */
.L_x_472:
[----:B------:R-:W-:Y:S05]  /*af40*/  BSYNC.RECONVERGENT B0 ;  /* 0x0000000000007941 */ /* 0x000fea0003800200 */
.L_x_471:
[----:B------:R-:W-:-:S03]  /*af50*/  UMOV UR4, 0xffffffff ;  /* 0xffffffff00047882 */ /* 0x000fc60000000000 */
[----:B------:R-:W-:Y:S05]  /*af60*/  BRA.DIV UR4, `(.L_x_473) ;  /* 0x0000006604c47947 */ /* 0x000fea000b800000 */
[----:B------:R-:W-:Y:S01]  /*af70*/  NOP ;  /* 0x0000000000007918 */ /* 0x000fe20000000000 */
.L_x_861:
        /* <DEDUP_REMOVED lines=9> */
.L_x_475:
[----:B------:R-:W-:Y:S05]  /*b010*/  BSYNC.RECONVERGENT B0 ;  /* 0x0000000000007941 */ /* 0x000fea0003800200 */
.L_x_474:
[----:B------:R-:W-:-:S03]  /*b020*/  UMOV UR4, 0xffffffff ;  /* 0xffffffff00047882 */ /* 0x000fc60000000000 */
[----:B------:R-:W-:Y:S05]  /*b030*/  BRA.DIV UR4, `(.L_x_476) ;  /* 0x0000006604ac7947 */ /* 0x000fea000b800000 */
[----:B------:R-:W-:Y:S01]  /*b040*/  NOP ;  /* 0x0000000000007918 */ /* 0x000fe20000000000 */
.L_x_864:
        /* <DEDUP_REMOVED lines=9> */
.L_x_478:
[----:B------:R-:W-:Y:S05]  /*b0e0*/  BSYNC.RECONVERGENT B0 ;  /* 0x0000000000007941 */ /* 0x000fea0003800200 */
.L_x_477:
[----:B------:R-:W-:-:S03]  /*b0f0*/  UMOV UR4, 0xffffffff ;  /* 0xffffffff00047882 */ /* 0x000fc60000000000 */
[----:B------:R-:W-:Y:S05]  /*b100*/  BRA.DIV UR4, `(.L_x_479) ;  /* 0x0000006604947947 */ /* 0x000fea000b800000 */
[----:B------:R-:W-:Y:S01]  /*b110*/  NOP ;  /* 0x0000000000007918 */ /* 0x000fe20000000000 */
.L_x_867:
        /* <DEDUP_REMOVED lines=9> */
.L_x_481:
[----:B------:R-:W-:Y:S05]  /*b1b0*/  BSYNC.RECONVERGENT B0 ;  /* 0x0000000000007941 */ /* 0x000fea0003800200 */
.L_x_480:
[----:B------:R-:W-:-:S03]  /*b1c0*/  UMOV UR4, 0xffffffff ;  /* 0xffffffff00047882 */ /* 0x000fc60000000000 */
[----:B------:R-:W-:Y:S05]  /*b1d0*/  BRA.DIV UR4, `(.L_x_482) ;  /* 0x00000066047c7947 */ /* 0x000fea000b800000 */
[----:B------:R-:W-:Y:S01]  /*b1e0*/  NOP ;  /* 0x0000000000007918 */ /* 0x000fe20000000000 */
.L_x_870:
        /* <DEDUP_REMOVED lines=9> */
.L_x_484:
[----:B------:R-:W-:Y:S05]  /*b280*/  BSYNC.RECONVERGENT B0 ;  /* 0x0000000000007941 */ /* 0x000fea0003800200 */
.L_x_483:
[----:B------:R-:W-:-:S03]  /*b290*/  UMOV UR4, 0xffffffff ;  /* 0xffffffff00047882 */ /* 0x000fc60000000000 */
[----:B------:R-:W-:Y:S05]  /*b2a0*/  BRA.DIV UR4, `(.L_x_485) ;  /* 0x0000006604647947 */ /* 0x000fea000b800000 */
[----:B------:R-:W-:Y:S01]  /*b2b0*/  NOP ;  /* 0x0000000000007918 */ /* 0x000fe20000000000 */
.L_x_873:
        /* <DEDUP_REMOVED lines=9> */
.L_x_487:
[----:B------:R-:W-:Y:S05]  /*b350*/  BSYNC.RECONVERGENT B0 ;  /* 0x0000000000007941 */ /* 0x000fea0003800200 */
.L_x_486:
[----:B------:R-:W-:-:S03]  /*b360*/  UMOV UR4, 0xffffffff ;  /* 0xffffffff00047882 */ /* 0x000fc60000000000 */
[----:B------:R-:W-:Y:S05]  /*b370*/  BRA.DIV UR4, `(.L_x_488) ;  /* 0x00000066044c7947 */ /* 0x000fea000b800000 */
[----:B------:R-:W-:Y:S01]  /*b380*/  NOP ;  /* 0x0000000000007918 */ /* 0x000fe20000000000 */
.L_x_876:
        /* <DEDUP_REMOVED lines=9> */
.L_x_490:
[----:B------:R-:W-:Y:S05]  /*b420*/  BSYNC.RECONVERGENT B0 ;  /* 0x0000000000007941 */ /* 0x000fea0003800200 */
.L_x_489:
[----:B------:R-:W-:-:S03]  /*b430*/  UMOV UR4, 0xffffffff ;  /* 0xffffffff00047882 */ /* 0x000fc60000000000 */
[----:B------:R-:W-:Y:S05]  /*b440*/  BRA.DIV UR4, `(.L_x_491) ;  /* 0x0000006604347947 */ /* 0x000fea000b800000 */
[----:B------:R-:W-:Y:S01]  /*b450*/  NOP ;  /* 0x0000000000007918 */ /* 0x000fe20000000000 */
.L_x_879:
        /* <DEDUP_REMOVED lines=9> */
.L_x_493:
[----:B------:R-:W-:Y:S05]  /*b4f0*/  BSYNC.RECONVERGENT B0 ;  /* 0x0000000000007941 */ /* 0x000fea0003800200 */
.L_x_492:
[----:B------:R-:W-:-:S03]  /*b500*/  UMOV UR4, 0xffffffff ;  /* 0xffffffff00047882 */ /* 0x000fc60000000000 */
[----:B------:R-:W-:Y:S05]  /*b510*/  BRA.DIV UR4, `(.L_x_494) ;  /* 0x00000066041c7947 */ /* 0x000fea000b800000 */
[----:B------:R-:W-:Y:S01]  /*b520*/  NOP ;  /* 0x0000000000007918 */ /* 0x000fe20000000000 */
.L_x_882:
        /* <DEDUP_REMOVED lines=9> */
.L_x_496:
[----:B------:R-:W-:Y:S05]  /*b5c0*/  BSYNC.RECONVERGENT B0 ;  /* 0x0000000000007941 */ /* 0x000fea0003800200 */
.L_x_495:
[----:B------:R-:W-:-:S03]  /*b5d0*/  UMOV UR4, 0xffffffff ;  /* 0xffffffff00047882 */ /* 0x000fc60000000000 */
[----:B------:R-:W-:Y:S05]  /*b5e0*/  BRA.DIV UR4, `(.L_x_497) ;  /* 0x0000006604047947 */ /* 0x000fea000b800000 */
[----:B------:R-:W-:Y:S01]  /*b5f0*/  NOP ;  /* 0x0000000000007918 */ /* 0x000fe20000000000 */
.L_x_885:
        /* <DEDUP_REMOVED lines=9> */
.L_x_499:
[----:B------:R-:W-:Y:S05]  /*b690*/  BSYNC.RECONVERGENT B0 ;  /* 0x0000000000007941 */ /* 0x000fea0003800200 */
.L_x_498:
[----:B------:R-:W-:-:S03]  /*b6a0*/  UMOV UR4, 0xffffffff ;  /* 0xffffffff00047882 */ /* 0x000fc60000000000 */
[----:B------:R-:W-:Y:S05]  /*b6b0*/  BRA.DIV UR4, `(.L_x_500) ;  /* 0x0000006204ec7947 */ /* 0x000fea000b800000 */
[----:B------:R-:W-:Y:S01]  /*b6c0*/  NOP ;  /* 0x0000000000007918 */ /* 0x000fe20000000000 */
.L_x_888:
        /* <DEDUP_REMOVED lines=9> */
.L_x_502:
[----:B------:R-:W-:Y:S05]  /*b760*/  BSYNC.RECONVERGENT B0 ;  /* 0x0000000000007941 */ /* 0x000fea0003800200 */
.L_x_501:
[----:B------:R-:W-:-:S03]  /*b770*/  UMOV UR4, 0xffffffff ;  /* 0xffffffff00047882 */ /* 0x000fc60000000000 */
[----:B------:R-:W-:Y:S05]  /*b780*/  BRA.DIV UR4, `(.L_x_503) ;  /* 0x0000006204d47947 */ /* 0x000fea000b800000 */
[----:B------:R-:W-:Y:S01]  /*b790*/  NOP ;  /* 0x0000000000007918 */ /* 0x000fe20000000000 */
.L_x_891:
        /* <DEDUP_REMOVED lines=9> */
.L_x_505:
[----:B------:R-:W-:Y:S05]  /*b830*/  BSYNC.RECONVERGENT B0 ;  /* 0x0000000000007941 */ /* 0x000fea0003800200 */
.L_x_504:
[----:B------:R-:W-:-:S03]  /*b840*/  UMOV UR4, 0xffffffff ;  /* 0xffffffff00047882 */ /* 0x000fc60000000000 */
[----:B------:R-:W-:Y:S05]  /*b850*/  BRA.DIV UR4, `(.L_x_506) ;  /* 0x0000006204bc7947 */ /* 0x000fea000b800000 */
[----:B------:R-:W-:Y:S01]  /*b860*/  NOP ;  /* 0x0000000000007918 */ /* 0x000fe20000000000 */
.L_x_894:
        /* <DEDUP_REMOVED lines=9> */
.L_x_508:
[----:B------:R-:W-:Y:S05]  /*b900*/  BSYNC.RECONVERGENT B0 ;  /* 0x0000000000007941 */ /* 0x000fea0003800200 */
.L_x_507:
[----:B------:R-:W-:-:S03]  /*b910*/  UMOV UR4, 0xffffffff ;  /* 0xffffffff00047882 */ /* 0x000fc60000000000 */
[----:B------:R-:W-:Y:S05]  /*b920*/  BRA.DIV UR4, `(.L_x_509) ;  /* 0x0000006204a47947 */ /* 0x000fea000b800000 */
[----:B------:R-:W-:Y:S01]  /*b930*/  NOP ;  /* 0x0000000000007918 */ /* 0x000fe20000000000 */
.L_x_897:
        /* <DEDUP_REMOVED lines=9> */
.L_x_511:
[----:B------:R-:W-:Y:S05]  /*b9d0*/  BSYNC.RECONVERGENT B0 ;  /* 0x0000000000007941 */ /* 0x000fea0003800200 */
.L_x_510:
[----:B------:R-:W-:-:S03]  /*b9e0*/  UMOV UR4, 0xffffffff ;  /* 0xffffffff00047882 */ /* 0x000fc60000000000 */
[----:B------:R-:W-:Y:S05]  /*b9f0*/  BRA.DIV UR4, `(.L_x_512) ;  /* 0x00000062048c7947 */ /* 0x000fea000b800000 */
[----:B------:R-:W-:Y:S01]  /*ba00*/  NOP ;  /* 0x0000000000007918 */ /* 0x000fe20000000000 */
.L_x_900:
        /* <DEDUP_REMOVED lines=9> */
.L_x_514:
[----:B------:R-:W-:Y:S05]  /*baa0*/  BSYNC.RECONVERGENT B0 ;  /* 0x0000000000007941 */ /* 0x000fea0003800200 */
.L_x_513:
[----:B------:R-:W-:-:S03]  /*bab0*/  UMOV UR4, 0xffffffff ;  /* 0xffffffff00047882 */ /* 0x000fc60000000000 */
[----:B------:R-:W-:Y:S05]  /*bac0*/  BRA.DIV UR4, `(.L_x_515) ;  /* 0x0000006204747947 */ /* 0x000fea000b800000 */
[----:B------:R-:W-:Y:S01]  /*bad0*/  NOP ;  /* 0x0000000000007918 */ /* 0x000fe20000000000 */
.L_x_903:
        /* <DEDUP_REMOVED lines=9> */
.L_x_517:
[----:B------:R-:W-:Y:S05]  /*bb70*/  BSYNC.RECONVERGENT B0 ;  /* 0x0000000000007941 */ /* 0x000fea0003800200 */
.L_x_516:
[----:B------:R-:W-:-:S03]  /*bb80*/  UMOV UR4, 0xffffffff ;  /* 0xffffffff00047882 */ /* 0x000fc60000000000 */
[----:B------:R-:W-:Y:S05]  /*bb90*/  BRA.DIV UR4, `(.L_x_518) ;  /* 0x00000062045c7947 */ /* 0x000fea000b800000 */
[----:B------:R-:W-:Y:S01]  /*bba0*/  NOP ;  /* 0x0000000000007918 */ /* 0x000fe20000000000 */
.L_x_906:
        /* <DEDUP_REMOVED lines=9> */
.L_x_520:
[----:B------:R-:W-:Y:S05]  /*bc40*/  BSYNC.RECONVERGENT B0 ;  /* 0x0000000000007941 */ /* 0x000fea0003800200 */
.L_x_519:
[----:B------:R-:W-:-:S03]  /*bc50*/  UMOV UR4, 0xffffffff ;  /* 0xffffffff00047882 */ /* 0x000fc60000000000 */
[----:B------:R-:W-:Y:S05]  /*bc60*/  BRA.DIV UR4, `(.L_x_521) ;  /* 0x0000006204447947 */ /* 0x000fea000b800000 */
[----:B------:R-:W-:Y:S01]  /*bc70*/  NOP ;  /* 0x0000000000007918 */ /* 0x000fe20000000000 */
.L_x_909:
        /* <DEDUP_REMOVED lines=9> */
.L_x_523:
[----:B------:R-:W-:Y:S05]  /*bd10*/  BSYNC.RECONVERGENT B0 ;  /* 0x0000000000007941 */ /* 0x000fea0003800200 */
.L_x_522:
[----:B------:R-:W-:-:S03]  /*bd20*/  UMOV UR4, 0xffffffff ;  /* 0xffffffff00047882 */ /* 0x000fc60000000000 */
[----:B------:R-:W-:Y:S05]  /*bd30*/  BRA.DIV UR4, `(.L_x_524) ;  /* 0x00000062042c7947 */ /* 0x000fea000b800000 */
[----:B------:R-:W-:Y:S01]  /*bd40*/  NOP ;  /* 0x0000000000007918 */ /* 0x000fe20000000000 */
.L_x_912:
        /* <DEDUP_REMOVED lines=8> */
.L_x_526:
[----:B------:R-:W-:Y:S05]  /*bdd0*/  BSYNC.RECONVERGENT B0 ;  /* 0x0000000000007941 */ /* 0x000fea0003800200 */
.L_x_525:
[----:B------:R-:W-:-:S03]  /*bde0*/  UMOV UR4, 0xffffffff ;  /* 0xffffffff00047882 */ /* 0x000fc60000000000 */
[----:B------:R-:W-:Y:S05]  /*bdf0*/  BRA.DIV UR4, `(.L_x_527) ;  /* 0x0000006204187947 */ /* 0x000fea000b800000 */
[----:B------:R-:W-:Y:S01]  /*be00*/  NOP ;  /* 0x0000000000007918 */ /* 0x000fe20000000000 */
.L_x_915:
        /* <DEDUP_REMOVED lines=16> */
[----:B------:R-:W-:Y:S01]  /*bf10*/  IMAD.MOV.U32 R12, RZ, RZ, 0x1 ;  /* 0x00000001ff0c7424 */ /* 0x000fe200078e00ff */
[----:B--2---:R-:W-:-:S13]  /*bf20*/  ISETP.GE.AND P0, PT, R25, R30, PT ;  /* 0x0000001e1900720c */ /* 0x004fda0003f06270 */
[----:B------:R-:W-:-:S05]  /*bf30*/  @!P0 IMAD.WIDE R8, R30, 0x4, R8 ;  /* 0x000000041e088825 */ /* 0x000fca00078e0208 */
[----:B------:R0:W1:Y:S01]  /*bf40*/  @!P0 LDG.E R3, desc[UR38][R8.64] ;  /* 0x0000002608038981 */ /* 0x000062000c1e1900 */
[----:B------:R-:W-:Y:S01]  /*bf50*/  BSSY.RECONVERGENT B3, `(.L_x_532) ;  /* 0x0000018000037945 */ /* 0x000fe20003800200 */
[----:B---3--:R-:W2:Y:S02]  /*bf60*/  MUFU.RCP64H R13, R11 ;  /* 0x0000000b000d7308 */ /* 0x008ea40000001800 */
        /* <DEDUP_REMOVED lines=10> */
[----:B-1--4-:R-:W-:-:S09]  /*c010*/  IMAD.IADD R34, R3, 0x1, -R34 ;  /* 0x0000000103227824 */ /* 0x012fd200078e0a22 */
        /* <DEDUP_REMOVED lines=8> */
[----:B------:R-:W-:Y:S05]  /*c0a0*/  CALL.REL.NOINC `($__internal_0_$__cuda_sm20_div_rn_f64_full) ;  /* 0x00000064009c7944 */ /* 0x000fea0003c00000 */
[----:B------:R-:W-:Y:S02]  /*c0b0*/  IMAD.MOV.U32 R8, RZ, RZ, R20 ;  /* 0x000000ffff087224 */ /* 0x000fe400078e0014 */
[----:B------:R-:W-:-:S07]  /*c0c0*/  IMAD.MOV.U32 R9, RZ, RZ, R21 ;  /* 0x000000ffff097224 */ /* 0x000fce00078e0015 */
.L_x_533:
[----:B------:R-:W-:Y:S05]  /*c0d0*/  BSYNC.RECONVERGENT B3 ;  /* 0x0000000000037941 */ /* 0x000fea0003800200 */
.L_x_532:
[----:B------:R-:W0:Y:S01]  /*c0e0*/  FRND.F64.FLOOR R8, R8 ;  /* 0x0000000800087313 */ /* 0x000e220000305800 */
[----:B------:R-:W1:Y:S07]  /*c0f0*/  LDS R3, [R37+0x240] ;  /* 0x0002400025037984 */ /* 0x000e6e0000000800 */
[----:B------:R-:W2:Y:S01]  /*c100*/  I2F.F64 R12, R25 ;  /* 0x00000019000c7312 */ /* 0x000ea20000201c00 */
[----:B0-----:R-:W-:-:S08]  /*c110*/  DADD R10, R8, 1 ;  /* 0x3ff00000080a7429 */ /* 0x001fd00000000000 */
[----:B--2---:R-:W-:-:S10]  /*c120*/  DADD R10, R10, -R12 ;  /* 0x000000000a0a7229 */ /* 0x004fd4000000080c */
[----:B------:R-:W1:Y:S02]  /*c130*/  F2I.F64.TRUNC R10, R10 ;  /* 0x0000000a000a7311 */ /* 0x000e64000030d100 */
[----:B-1----:R-:W-:-:S05]  /*c140*/  VIMNMX R0, PT, PT, R10, R3, PT ;  /* 0x000000030a007248 */ /* 0x002fca0003fe0100 */
[----:B------:R1:W-:Y:S01]  /*c150*/  STS [R37+0x4e40], R0 ;  /* 0x004e400025007388 */ /* 0x0003e20000000800 */
[----:B------:R-:W-:Y:S05]  /*c160*/  BRA `(.L_x_534) ;  /* 0x0000000000387947 */ /* 0x000fea0003800000 */
.L_x_531:
[----:B------:R-:W0:Y:S01]  /*c170*/  LDC.64 R12, c[0x0][0x420] ;  /* 0x00010800ff0c7b82 */ /* 0x000e220000000a00 */
[----:B------:R-:W-:Y:S01]  /*c180*/  VIADD R3, R25, 0x1 ;  /* 0x0000000119037836 */ /* 0x000fe20000000000 */
[----:B------:R-:W5:Y:S04]  /*c190*/  LDS R0, [R37+0x240] ;  /* 0x0002400025007984 */ /* 0x000f680000000800 */
[----:B0-----:R-:W2:Y:S02]  /*c1a0*/  LDG.E R30, desc[UR38][R12.64] ;  /* 0x000000260c1e7981 */ /* 0x001ea4000c1e1900 */
[----:B--2---:R-:W-:-:S13]  /*c1b0*/  ISETP.GE.AND P0, PT, R3, R30, PT ;  /* 0x0000001e0300720c */ /* 0x004fda0003f06270 */
[----:B------:R-:W-:-:S05]  /*c1c0*/  @!P0 IMAD.WIDE R8, R30, 0x4, R8 ;  /* 0x000000041e088825 */ /* 0x000fca00078e0208 */
[----:B-1-34-:R-:W2:Y:S01]  /*c1d0*/  @!P0 LDG.E R4, desc[UR38][R8.64] ;  /* 0x0000002608048981 */ /* 0x01aea2000c1e1900 */
[----:B------:R-:W-:-:S03]  /*c1e0*/  @!P0 IMAD.IADD R34, R30, 0x1, -R25 ;  /* 0x000000011e228824 */ /* 0x000fc600078e0a19 */
[----:B------:R-:W2:Y:S04]  /*c1f0*/  @P0 LDG.E R4, desc[UR38][R10.64+0x4] ;  /* 0x000004260a040981 */ /* 0x000ea8000c1e1900 */
[----:B------:R0:W-:Y:S04]  /*c200*/  @!P0 STS [R37+0x4e00], R34 ;  /* 0x004e002225008388 */ /* 0x0001e80000000800 */
[----:B-----5:R0:W-:Y:S04]  /*c210*/  STS [R37+0x4e40], R0 ;  /* 0x004e400025007388 */ /* 0x0201e80000000800 */
[----:B------:R0:W-:Y:S01]  /*c220*/  @P0 STS [R37+0x4e00], RZ ;  /* 0x004e00ff25000388 */ /* 0x0001e20000000800 */
[----:B------:R-:W-:-:S03]  /*c230*/  @P0 IMAD.MOV.U32 R34, RZ, RZ, RZ ;  /* 0x000000ffff220224 */ /* 0x000fc600078e00ff */
[----:B--2---:R0:W-:Y:S04]  /*c240*/  STS [R37+0x4dc0], R4 ;  /* 0x004dc00425007388 */ /* 0x0041e80000000800 */
.L_x_534:
[----:B------:R-:W-:Y:S05]  /*c250*/  BSYNC.RECONVERGENT B2 ;  /* 0x0000000000027941 */ /* 0x000fea0003800200 */
.L_x_530:
[----:B------:R-:W-:Y:S01]  /*c260*/  VIMNMX R3, PT, PT, RZ, R34, !PT ;  /* 0x00000022ff037248 */ /* 0x000fe20007fe0100 */
[----:B------:R-:W-:-:S03]  /*c270*/  IMAD.IADD R25, R25, 0x1, R0 ;  /* 0x0000000119197824 */ /* 0x000fc600078e0200 */
[----:B------:R-:W-:Y:S01]  /*c280*/  ISETP.GT.AND P0, PT, R3, R0, PT ;  /* 0x000000000300720c */ /* 0x000fe20003f04270 */
[----:B01----:R-:W-:-:S03]  /*c290*/  IMAD.MOV.U32 R0, RZ, RZ, 0x1 ;  /* 0x00000001ff007424 */ /* 0x003fc600078e00ff */
[----:B------:R-:W-:-:S13]  /*c2a0*/  ISETP.GE.AND P0, PT, R25, R30, !P0 ;  /* 0x0000001e1900720c */ /* 0x000fda0004706270 */
[----:B------:R0:W-:Y:S02]  /*c2b0*/  @!P0 STS.U8 [R7+0x5000], R0 ;  /* 0x0050000007008388 */ /* 0x0001e40000000000 */
.L_x_529:
[----:B------:R-:W-:Y:S05]  /*c2c0*/  BSYNC.RECONVERGENT B1 ;  /* 0x0000000000017941 */ /* 0x000fea0003800200 */
.L_x_528:
[----:B------:R-:W-:-:S03]  /*c2d0*/  UMOV UR4, 0xffffffff ;  /* 0xffffffff00047882 */ /* 0x000fc60000000000 */
[----:B------:R-:W-:Y:S05]  /*c2e0*/  BRA.DIV UR4, `(.L_x_535) ;  /* 0x0000005a04f87947 */ /* 0x000fea000b800000 */
[----:B------:R-:W-:Y:S01]  /*c2f0*/  NOP ;  /* 0x0000000000007918 */ /* 0x000fe20000000000 */
.L_x_918:
        /* <DEDUP_REMOVED lines=12> */
[----:B---34-:R0:W5:Y:S01]  /*c3c0*/  LDG.E R4, desc[UR38][R6.64] ;  /* 0x0000002606047981 */ /* 0x018162000c1e1900 */
[----:B------:R-:W-:-:S07]  /*c3d0*/  IMAD.MOV.U32 R10, RZ, RZ, R26 ;  /* 0x000000ffff0a7224 */ /* 0x000fce00078e001a */
.L_x_547:
[----:B0-----:R-:W-:-:S05]  /*c3e0*/  IMAD.WIDE R6, R10, 0x14, R54 ;  /* 0x000000140a067825 */ /* 0x001fca00078e0236 */
[----:B------:R-:W3:Y:S04]  /*c3f0*/  LD.E R13, desc[UR38][R6.64+0x8] ;  /* 0x00000826060d7980 */ /* 0x000ee8000c101900 */
[----:B------:R-:W3:Y:S01]  /*c400*/  LD.E R14, desc[UR38][R6.64+0xc] ;  /* 0x00000c26060e7980 */ /* 0x000ee2000c101900 */
[----:B------:R-:W-:Y:S02]  /*c410*/  IMAD.MOV.U32 R0, RZ, RZ, 0x1 ;  /* 0x00000001ff007424 */ /* 0x000fe400078e00ff */
[----:B---3--:R-:W-:-:S05]  /*c420*/  IMAD.IADD R15, R13, 0x1, R14 ;  /* 0x000000010d0f7824 */ /* 0x008fca00078e020e */
[----:B-----5:R-:W-:-:S13]  /*c430*/  ISETP.GE.AND P0, PT, R15, R4, PT ;  /* 0x000000040f00720c */ /* 0x020fda0003f06270 */
[----:B------:R-:W-:Y:S05]  /*c440*/  @!P0 BRA `(.L_x_538) ;  /* 0x0000000000d08947 */ /* 0x000fea0003800000 */
[----:B------:R-:W3:Y:S01]  /*c450*/  LD.E R6, desc[UR38][R6.64+0x10] ;  /* 0x0000102606067980 */ /* 0x000ee2000c101900 */
[----:B------:R-:W-:-:S05]  /*c460*/  VIADD R9, R11, 0xffffffff ;  /* 0xffffffff0b097836 */ /* 0x000fca0000000000 */
[----:B---3--:R-:W-:-:S13]  /*c470*/  ISETP.GE.AND P0, PT, R6, R9, PT ;  /* 0x000000090600720c */ /* 0x008fda0003f06270 */
        /* <DEDUP_REMOVED lines=9> */
.L_x_540:
[----:B------:R-:W-:Y:S05]  /*c510*/  BSYNC.RECONVERGENT B1 ;  /* 0x0000000000017941 */ /* 0x000fea0003800200 */
.L_x_539:
        /* <DEDUP_REMOVED lines=12> */
.L_x_544:
[----:B------:R-:W-:Y:S05]  /*c5e0*/  BSYNC.RECONVERGENT B2 ;  /* 0x0000000000027941 */ /* 0x000fea0003800200 */
.L_x_543:
[----:B-----5:R-:W-:-:S13]  /*c5f0*/  ISETP.GE.AND P0, PT, R13, R12, PT ;  /* 0x0000000c0d00720c */ /* 0x020fda0003f06270 */
[----:B------:R-:W-:Y:S05]  /*c600*/  @!P0 BREAK.RELIABLE B1 ;  /* 0x0000000000018942 */ /* 0x000fea0003800100 */
[----:B------:R-:W-:Y:S05]  /*c610*/  @!P0 BRA `(.L_x_538) ;  /* 0x00000000005c8947 */ /* 0x000fea0003800000 */
.L_x_542:
[----:B------:R-:W-:Y:S05]  /*c620*/  BSYNC.RELIABLE B1 ;  /* 0x0000000000017941 */ /* 0x000fea0003800100 */
.L_x_541:
[----:B------:R-:W0:Y:S02]  /*c630*/  LDS R12, [R37+0x4e40] ;  /* 0x004e4000250c7984 */ /* 0x000e240000000800 */
[----:B01----:R-:W-:-:S04]  /*c640*/  IMAD.IADD R9, R3, 0x1, R12 ;  /* 0x0000000103097824 */ /* 0x003fc800078e020c */
[----:B------:R-:W-:-:S06]  /*c650*/  IMAD.WIDE R8, R9, 0x4, R6 ;  /* 0x0000000409087825 */ /* 0x000fcc00078e0206 */
[----:B------:R-:W3:Y:S01]  /*c660*/  LDG.E R9, desc[UR38][R8.64] ;  /* 0x0000002608097981 */ /* 0x000ee2000c1e1900 */
[----:B------:R-:W-:-:S05]  /*c670*/  IMAD.IADD R12, R13, 0x1, R12 ;  /* 0x000000010d0c7824 */ /* 0x000fca00078e020c */
[----:B---3--:R-:W-:-:S13]  /*c680*/  ISETP.GE.AND P0, PT, R12, R9, PT ;  /* 0x000000090c00720c */ /* 0x008fda0003f06270 */
        /* <DEDUP_REMOVED lines=9> */
.L_x_546:
[----:B------:R-:W-:Y:S05]  /*c720*/  BSYNC.RECONVERGENT B1 ;  /* 0x0000000000017941 */ /* 0x000fea0003800200 */
.L_x_545:
[----:B-----5:R-:W-:-:S13]  /*c730*/  ISETP.GE.AND P0, PT, R15, R9, PT ;  /* 0x000000090f00720c */ /* 0x020fda0003f06270 */
[----:B------:R-:W-:Y:S05]  /*c740*/  @!P0 BRA `(.L_x_538) ;  /* 0x0000000000108947 */ /* 0x000fea0003800000 */
[----:B------:R-:W-:-:S05]  /*c750*/  VIADD R10, R10, 0x20 ;  /* 0x000000200a0a7836 */ /* 0x000fca0000000000 */
[----:B------:R-:W-:-:S13]  /*c760*/  ISETP.GE.AND P0, PT, R10, R3, PT ;  /* 0x000000030a00720c */ /* 0x000fda0003f06270 */
[----:B------:R-:W-:Y:S05]  /*c770*/  @!P0 BRA `(.L_x_547) ;  /* 0xfffffffc00188947 */ /* 0x000fea000383ffff */
[----:B------:R-:W-:-:S07]  /*c780*/  PRMT R0, R5, 0x7610, R0 ;  /* 0x0000761005007816 */ /* 0x000fce0000000000 */
.L_x_538:
[----:B------:R-:W-:Y:S05]  /*c790*/  BSYNC.RECONVERGENT B0 ;  /* 0x0000000000007941 */ /* 0x000fea0003800200 */
.L_x_537:
[----:B------:R-:W-:Y:S01]  /*c7a0*/  UMOV UR4, 0xffffffff ;  /* 0xffffffff00047882 */ /* 0x000fe20000000000 */
[----:B------:R-:W-:Y:S02]  /*c7b0*/  LOP3.LUT P5, RZ, R0, 0xff, RZ, 0xc0, !PT ;  /* 0x000000ff00ff7812 */ /* 0x000fe400078ac0ff */
[----:B------:R-:W-:Y:S11]  /*c7c0*/  BRA.DIV UR4, `(.L_x_548) ;  /* 0x0000005604dc7947 */ /* 0x000ff6000b800000 */
[----:B------:R-:W-:-:S13]  /*c7d0*/  VOTE.ANY P5, P5 ;  /* 0x0000000000ff7806 */ /* 0x000fda00028a0100 */
.L_x_921:
[----:B------:R-:W-:Y:S01]  /*c7e0*/  IMAD.MOV.U32 R5, RZ, RZ, 0x1 ;  /* 0x00000001ff057424 */ /* 0x000fe200078e00ff */
[----:B------:R-:W-:Y:S01]  /*c7f0*/  SEL R28, RZ, 0x1, !P5 ;  /* 0x00000001ff1c7807 */ /* 0x000fe20006800000 */
[----:B------:R-:W-:Y:S06]  /*c800*/  @P5 BRA `(.L_x_536) ;  /* 0x00000010008c5947 */ /* 0x000fec0003800000 */
[----:B------:R-:W5:Y:S01]  /*c810*/  LDS R10, [R37+0x280] ;  /* 0x00028000250a7984 */ /* 0x000f620000000800 */
[----:B------:R-:W-:Y:S01]  /*c820*/  IMAD.IADD R3, R26, 0x1, R3 ;  /* 0x000000011a037824 */ /* 0x000fe200078e0203 */
[----:B------:R-:W-:Y:S01]  /*c830*/  BSSY.RECONVERGENT B0, `(.L_x_549) ;  /* 0x0000039000007945 */ /* 0x000fe20003800200 */
[----:B------:R-:W-:-:S03]  /*c840*/  IMAD.MOV.U32 R13, RZ, RZ, RZ ;  /* 0x000000ffff0d7224 */ /* 0x000fc600078e00ff */
[----:B-----5:R-:W-:-:S13]  /*c850*/  ISETP.GE.AND P0, PT, R3, R10, PT ;  /* 0x0000000a0300720c */ /* 0x020fda0003f06270 */
[----:B------:R-:W-:Y:S05]  /*c860*/  @P0 BRA `(.L_x_550) ;  /* 0x0000000000d40947 */ /* 0x000fea0003800000 */
[----:B-1-34-:R-:W1:Y:S01]  /*c870*/  LDC.64 R4, c[0x0][0x420] ;  /* 0x00010800ff047b82 */ /* 0x01ae620000000a00 */
[----:B------:R-:W-:-:S07]  /*c880*/  IMAD.MOV.U32 R13, RZ, RZ, RZ ;  /* 0x000000ffff0d7224 */ /* 0x000fce00078e00ff */
.L_x_557:
[----:B-1----:R-:W3:Y:S01]  /*c890*/  LDG.E R11, desc[UR38][R4.64] ;  /* 0x00000026040b7981 */ /* 0x002ee2000c1e1900 */
[----:B0-----:R-:W3:Y:S01]  /*c8a0*/  LDC.64 R8, c[0x0][0x418] ;  /* 0x00010600ff087b82 */ /* 0x001ee20000000a00 */
[----:B------:R-:W-:-:S05]  /*c8b0*/  IMAD.WIDE R6, R3, 0x14, R54 ;  /* 0x0000001403067825 */ /* 0x000fca00078e0236 */
[----:B------:R-:W4:Y:S04]  /*c8c0*/  LD.E R21, desc[UR38][R6.64+0x8] ;  /* 0x0000082606157980 */ /* 0x000f28000c101900 */
[----:B------:R-:W4:Y:S01]  /*c8d0*/  LD.E R20, desc[UR38][R6.64+0xc] ;  /* 0x00000c2606147980 */ /* 0x000f22000c101900 */
[----:B---3--:R-:W-:-:S05]  /*c8e0*/  IMAD.WIDE R14, R11, 0x4, R8 ;  /* 0x000000040b0e7825 */ /* 0x008fca00078e0208 */
[----:B------:R-:W3:Y:S01]  /*c8f0*/  LDG.E R0, desc[UR38][R14.64] ;  /* 0x000000260e007981 */ /* 0x000ee2000c1e1900 */
[----:B----4-:R-:W-:Y:S01]  /*c900*/  IMAD.IADD R25, R21, 0x1, R20 ;  /* 0x0000000115197824 */ /* 0x010fe200078e0214 */
[----:B------:R-:W-:Y:S04]  /*c910*/  BSSY.RECONVERGENT B1, `(.L_x_551) ;  /* 0x0000027000017945 */ /* 0x000fe80003800200 */
[----:B------:R-:W-:Y:S01]  /*c920*/  BSSY.RELIABLE B2, `(.L_x_552) ;  /* 0x0000021000027945 */ /* 0x000fe20003800100 */
[----:B---3--:R-:W-:-:S13]  /*c930*/  ISETP.GE.AND P0, PT, R25, R0, PT ;  /* 0x000000001900720c */ /* 0x008fda0003f06270 */
[----:B------:R-:W-:Y:S05]  /*c940*/  @!P0 BRA `(.L_x_553) ;  /* 0x0000000000788947 */ /* 0x000fea0003800000 */
[----:B------:R-:W3:Y:S01]  /*c950*/  LD.E R12, desc[UR38][R6.64+0x10] ;  /* 0x00001026060c7980 */ /* 0x000ee2000c101900 */
[----:B------:R-:W-:-:S05]  /*c960*/  VIADD R15, R11, 0xffffffff ;  /* 0xffffffff0b0f7836 */ /* 0x000fca0000000000 */
[----:B---3--:R-:W-:-:S13]  /*c970*/  ISETP.GE.AND P0, PT, R12, R15, PT ;  /* 0x0000000f0c00720c */ /* 0x008fda0003f06270 */
        /* <DEDUP_REMOVED lines=9> */
.L_x_555:
[----:B------:R-:W-:Y:S05]  /*ca10*/  BSYNC.RECONVERGENT B3 ;  /* 0x0000000000037941 */ /* 0x000fea0003800200 */
.L_x_554:
        /* <DEDUP_REMOVED lines=9> */
[----:B------:R-:W3:Y:S01]  /*cab0*/  LDG.E R9, desc[UR38][R8.64] ;  /* 0x0000002608097981 */ /* 0x000ee2000c1e1900 */
[----:B------:R-:W-:Y:S01]  /*cac0*/  ISETP.GE.AND P0, PT, R15, R11, PT ;  /* 0x0000000b0f00720c */ /* 0x000fe20003f06270 */
[----:B0-----:R-:W-:-:S03]  /*cad0*/  IMAD.IADD R12, R21, 0x1, R12 ;  /* 0x00000001150c7824 */ /* 0x001fc600078e020c */
[-C--:B---3--:R-:W-:Y:S02]  /*cae0*/  SEL R0, R0, R9.reuse, !P0 ;  /* 0x0000000900007207 */ /* 0x088fe40004000000 */
[----:B------:R-:W-:Y:S02]  /*caf0*/  ISETP.GT.AND P1, PT, R12, R9, PT ;  /* 0x000000090c00720c */ /* 0x000fe40003f24270 */
[----:B------:R-:W-:-:S13]  /*cb00*/  ISETP.GE.AND P0, PT, R25, R0, PT ;  /* 0x000000001900720c */ /* 0x000fda0003f06270 */
[----:B------:R-:W-:Y:S05]  /*cb10*/  @P0 BREAK.RELIABLE P1, B2 ;  /* 0x0000000000020942 */ /* 0x000fea0000800100 */
[----:B------:R-:W-:Y:S05]  /*cb20*/  @P0 BRA P1, `(.L_x_556) ;  /* 0x0000000000140947 */ /* 0x000fea0000800000 */
.L_x_553:
[----:B------:R-:W-:Y:S05]  /*cb30*/  BSYNC.RELIABLE B2 ;  /* 0x0000000000027941 */ /* 0x000fea0003800100 */
.L_x_552:
[----:B------:R-:W-:Y:S02]  /*cb40*/  IMAD.MOV.U32 R9, RZ, RZ, -0x1 ;  /* 0xffffffffff097424 */ /* 0x000fe400078e00ff */
[----:B------:R-:W-:-:S03]  /*cb50*/  VIADD R13, R13, 0x1 ;  /* 0x000000010d0d7836 */ /* 0x000fc60000000000 */
[----:B------:R1:W-:Y:S04]  /*cb60*/  ST.E desc[UR38][R6.64+0x4], R9 ;  /* 0x0000040906007985 */ /* 0x0003e8000c101926 */
[----:B------:R1:W3:Y:S02]  /*cb70*/  LDS R10, [R37+0x280] ;  /* 0x00028000250a7984 */ /* 0x0002e40000000800 */
.L_x_556:
[----:B------:R-:W-:Y:S05]  /*cb80*/  BSYNC.RECONVERGENT B1 ;  /* 0x0000000000017941 */ /* 0x000fea0003800200 */
.L_x_551:
[----:B------:R-:W-:-:S05]  /*cb90*/  VIADD R3, R3, 0x20 ;  /* 0x0000002003037836 */ /* 0x000fca0000000000 */
[----:B---3--:R-:W-:-:S13]  /*cba0*/  ISETP.GE.AND P0, PT, R3, R10, PT ;  /* 0x0000000a0300720c */ /* 0x008fda0003f06270 */
[----:B------:R-:W-:Y:S05]  /*cbb0*/  @!P0 BRA `(.L_x_557) ;  /* 0xfffffffc00348947 */ /* 0x000fea000383ffff */
.L_x_550:
[----:B------:R-:W-:Y:S05]  /*cbc0*/  BSYNC.RECONVERGENT B0 ;  /* 0x0000000000007941 */ /* 0x000fea0003800200 */
.L_x_549:
        /* <DEDUP_REMOVED lines=11> */
.L_x_928:
        /* <DEDUP_REMOVED lines=9> */
.L_x_568:
        /* <DEDUP_REMOVED lines=8> */
.L_x_566:
[----:B0--34-:R-:W-:Y:S02]  /*cd90*/  SHF.R.S32.HI R4, RZ, 0x1f, R8 ;  /* 0x0000001fff047819 */ /* 0x019fe40000011408 */
[----:B0-----:R-:W-:-:S04]  /*cda0*/  IADD3 R5, P0, PT, R3, R8, RZ ;  /* 0x0000000803057210 */ /* 0x001fc80007f1e0ff */
[----:B------:R-:W-:Y:S01]  /*cdb0*/  LEA.HI.X.SX32 R9, R3, R4, 0x1, P0 ;  /* 0x0000000403097211 */ /* 0x000fe200000f0eff */
[----:B------:R-:W-:-:S04]  /*cdc0*/  IMAD.WIDE.U32 R4, R5, 0x14, R54 ;  /* 0x0000001405047825 */ /* 0x000fc800078e0036 */
[----:B------:R-:W-:-:S04]  /*cdd0*/  IMAD R9, R9, 0x14, RZ ;  /* 0x0000001409097824 */ /* 0x000fc800078e02ff */
[----:B------:R-:W-:-:S05]  /*cde0*/  IMAD.IADD R5, R5, 0x1, R9 ;  /* 0x0000000105057824 */ /* 0x000fca00078e0209 */
[----:B------:R-:W3:Y:S04]  /*cdf0*/  LD.E R9, desc[UR38][R4.64+0x18] ;  /* 0x0000182604097980 */ /* 0x000ee8000c101900 */
[----:B------:R-:W4:Y:S01]  /*ce00*/  LD.E R35, desc[UR38][R4.64+0x4] ;  /* 0x0000042604237980 */ /* 0x000f22000c101900 */
[----:B------:R-:W-:Y:S01]  /*ce10*/  VIADD R8, R8, 0x40 ;  /* 0x0000004008087836 */ /* 0x000fe20000000000 */
[----:B------:R-:W-:Y:S04]  /*ce20*/  BSSY.RECONVERGENT B3, `(.L_x_564) ;  /* 0x0000017000037945 */ /* 0x000fe80003800200 */
[----:B------:R-:W-:-:S02]  /*ce30*/  ISETP.GE.AND P2, PT, R8, R6, PT ;  /* 0x000000060800720c */ /* 0x000fc40003f46270 */
[----:B---3--:R-:W-:-:S04]  /*ce40*/  ISETP.NE.AND P0, PT, R9, RZ, PT ;  /* 0x000000ff0900720c */ /* 0x008fc80003f05270 */
[----:B----4-:R-:W-:-:S13]  /*ce50*/  ISETP.EQ.OR P0, PT, R35, RZ, P0 ;  /* 0x000000ff2300720c */ /* 0x010fda0000702670 */
[----:B------:R-:W-:Y:S05]  /*ce60*/  @P0 BRA `(.L_x_565) ;  /* 0x0000000000480947 */ /* 0x000fea0003800000 */
[----:B------:R-:W3:Y:S04]  /*ce70*/  LD.E R21, desc[UR38][R4.64+0x14] ;  /* 0x0000142604157980 */ /* 0x000ee8000c101900 */
[----:B------:R-:W4:Y:S04]  /*ce80*/  LD.E R15, desc[UR38][R4.64] ;  /* 0x00000026040f7980 */ /* 0x000f28000c101900 */
[----:B------:R-:W5:Y:S04]  /*ce90*/  LD.E R25, desc[UR38][R4.64+0x1c] ;  /* 0x00001c2604197980 */ /* 0x000f68000c101900 */
[----:B------:R-:W2:Y:S04]  /*cea0*/  LD.E R13, desc[UR38][R4.64+0x8] ;  /* 0x00000826040d7980 */ /* 0x000ea8000c101900 */
[----:B------:R-:W2:Y:S04]  /*ceb0*/  LD.E R29, desc[UR38][R4.64+0x20] ;  /* 0x00002026041d7980 */ /* 0x000ea8000c101900 */
[----:B------:R-:W2:Y:S04]  /*cec0*/  LD.E R11, desc[UR38][R4.64+0xc] ;  /* 0x00000c26040b7980 */ /* 0x000ea8000c101900 */
[----:B------:R-:W2:Y:S04]  /*ced0*/  LD.E R33, desc[UR38][R4.64+0x24] ;  /* 0x0000242604217980 */ /* 0x000ea8000c101900 */
[----:B------:R-:W2:Y:S04]  /*cee0*/  LD.E R9, desc[UR38][R4.64+0x10] ;  /* 0x0000102604097980 */ /* 0x000ea8000c101900 */
[----:B------:R0:W-:Y:S04]  /*cef0*/  ST.E desc[UR38][R4.64+0x18], R35 ;  /* 0x0000182304007985 */ /* 0x0001e8000c101926 */
[----:B------:R0:W-:Y:S04]  /*cf00*/  ST.E desc[UR38][R4.64+0x4], RZ ;  /* 0x000004ff04007985 */ /* 0x0001e8000c101926 */
[----:B---3--:R0:W-:Y:S04]  /*cf10*/  ST.E desc[UR38][R4.64], R21 ;  /* 0x0000001504007985 */ /* 0x0081e8000c101926 */
[----:B----4-:R0:W-:Y:S04]  /*cf20*/  ST.E desc[UR38][R4.64+0x14], R15 ;  /* 0x0000140f04007985 */ /* 0x0101e8000c101926 */
[----:B-----5:R0:W-:Y:S04]  /*cf30*/  ST.E desc[UR38][R4.64+0x8], R25 ;  /* 0x0000081904007985 */ /* 0x0201e8000c101926 */
[----:B--2---:R0:W-:Y:S04]  /*cf40*/  ST.E desc[UR38][R4.64+0x1c], R13 ;  /* 0x00001c0d04007985 */ /* 0x0041e8000c101926 */
[----:B------:R0:W-:Y:S04]  /*cf50*/  ST.E desc[UR38][R4.64+0xc], R29 ;  /* 0x00000c1d04007985 */ /* 0x0001e8000c101926 */
[----:B------:R0:W-:Y:S04]  /*cf60*/  ST.E desc[UR38][R4.64+0x20], R11 ;  /* 0x0000200b04007985 */ /* 0x0001e8000c101926 */
[----:B------:R0:W-:Y:S04]  /*cf70*/  ST.E desc[UR38][R4.64+0x10], R33 ;  /* 0x0000102104007985 */ /* 0x0001e8000c101926 */
[----:B------:R0:W-:Y:S02]  /*cf80*/  ST.E desc[UR38][R4.64+0x24], R9 ;  /* 0x0000240904007985 */ /* 0x0001e4000c101926 */
.L_x_565:
[----:B------:R-:W-:Y:S05]  /*cf90*/  BSYNC.RECONVERGENT B3 ;  /* 0x0000000000037941 */ /* 0x000fea0003800200 */
.L_x_564:
[----:B------:R-:W-:Y:S05]  /*cfa0*/  @!P2 BRA `(.L_x_566) ;  /* 0xfffffffc0078a947 */ /* 0x000fea000383ffff */
.L_x_563:
[----:B------:R-:W-:Y:S05]  /*cfb0*/  BSYNC.RECONVERGENT B2 ;  /* 0x0000000000027941 */ /* 0x000fea0003800200 */
.L_x_562:
[----:B------:R-:W-:-:S03]  /*cfc0*/  UMOV UR4, 0xffffffff ;  /* 0xffffffff00047882 */ /* 0x000fc60000000000 */
[----:B------:R-:W-:Y:S05]  /*cfd0*/  BRA.DIV UR4, `(.L_x_567) ;  /* 0x0000005204807947 */ /* 0x000fea000b800000 */
[----:B------:R-:W-:Y:S01]  /*cfe0*/  NOP ;  /* 0x0000000000007918 */ /* 0x000fe20000000000 */
.L_x_931:
[----:B------:R-:W-:Y:S05]  /*cff0*/  @P1 BRA `(.L_x_568) ;  /* 0xfffffffc00441947 */ /* 0x000fea000383ffff */
[----:B------:R-:W-:Y:S05]  /*d000*/  BSYNC B1 ;  /* 0x0000000000017941 */ /* 0x000fea0003800000 */
.L_x_561:
[----:B------:R1:W0:Y:S02]  /*d010*/  LDS R10, [R37+0x280] ;  /* 0x00028000250a7984 */ /* 0x0002240000000800 */
.L_x_560:
[----:B------:R-:W-:Y:S05]  /*d020*/  BSYNC B0 ;  /* 0x0000000000007941 */ /* 0x000fea0003800000 */
.L_x_559:
[----:B0-----:R-:W-:Y:S01]  /*d030*/  IMAD.IADD R0, R10, 0x1, -R27 ;  /* 0x000000010a007824 */ /* 0x001fe200078e0a1b */
[----:B------:R-:W-:Y:S04]  /*d040*/  BSSY B7, `(.L_x_569) ;  /* 0x0000092000077945 */ /* 0x000fe80003800000 */
[----:B------:R-:W-:-:S13]  /*d050*/  ISETP.GT.AND P0, PT, R0, R27, PT ;  /* 0x0000001b0000720c */ /* 0x000fda0003f04270 */
[----:B------:R-:W-:Y:S05]  /*d060*/  @P0 BRA `(.L_x_570) ;  /* 0x0000000400140947 */ /* 0x000fea0003800000 */
[----:B------:R-:W-:Y:S01]  /*d070*/  ISETP.GT.AND P0, PT, R10, R27, PT ;  /* 0x0000001b0a00720c */ /* 0x000fe20003f04270 */
[----:B------:R-:W-:Y:S05]  /*d080*/  BMOV.32.CLEAR RZ, B11 ;  /* 0x000000000bff7355 */ /* 0x000fea0000100000 */
[----:B------:R-:W-:Y:S07]  /*d090*/  BSSY B11, `(.L_x_571) ;  /* 0x00000410000b7945 */ /* 0x000fee0003800000 */
[----:B------:R-:W-:Y:S05]  /*d0a0*/  @!P0 BRA `(.L_x_572) ;  /* 0x0000000000fc8947 */ /* 0x000fea0003800000 */
[----:B------:R-:W-:-:S07]  /*d0b0*/  IMAD.MOV.U32 R47, RZ, RZ, RZ ;  /* 0x000000ffff2f7224 */ /* 0x000fce00078e00ff */
.L_x_579:
[----:B------:R-:W-:Y:S01]  /*d0c0*/  IMAD.IADD R39, R26, 0x1, -R27 ;  /* 0x000000011a277824 */ /* 0x000fe200078e0a1b */
[----:B------:R-:W-:Y:S03]  /*d0d0*/  BSSY.RECONVERGENT B0, `(.L_x_573) ;  /* 0x0000034000007945 */ /* 0x000fe60003800200 */
[----:B------:R-:W-:Y:S01]  /*d0e0*/  IMAD.IADD R39, R39, 0x1, R10 ;  /* 0x0000000127277824 */ /* 0x000fe200078e020a */
[----:B0-----:R-:W0:Y:S05]  /*d0f0*/  BMOV.32.CLEAR R30, B0 ;  /* 0x00000000001e7355 */ /* 0x001e2a0000100000 */
[----:B------:R-:W-:-:S13]  /*d100*/  ISETP.GE.AND P0, PT, R39, R10, PT ;  /* 0x0000000a2700720c */ /* 0x000fda0003f06270 */
[----:B0-----:R-:W-:Y:S05]  /*d110*/  @P0 BRA `(.L_x_574) ;  /* 0x0000000000b80947 */ /* 0x001fea0003800000 */
[----:B------:R-:W-:-:S05]  /*d120*/  IMAD.WIDE.U32 R52, R47, 0x14, R54 ;  /* 0x000000142f347825 */ /* 0x000fca00078e0036 */
[----:B------:R0:W5:Y:S02]  /*d130*/  LD.E R29, desc[UR38][R52.64] ;  /* 0x00000026341d7980 */ /* 0x000164000c101900 */
.L_x_577:
[----:B-1----:R-:W-:Y:S01]  /*d140*/  IMAD.WIDE R8, R39, 0x14, R54 ;  /* 0x0000001427087825 */ /* 0x002fe200078e0236 */
[----:B------:R-:W1:Y:S01]  /*d150*/  LDC.64 R10, c[0x0][0x470] ;  /* 0x00011c00ff0a7b82 */ /* 0x000e620000000a00 */
[----:B------:R-:W3:Y:S03]  /*d160*/  LDCU.64 UR4, c[0x0][0x468] ;  /* 0x00008d00ff0477ac */ /* 0x000ee60008000a00 */
[----:B------:R-:W1:Y:S02]  /*d170*/  LD.E R25, desc[UR38][R8.64] ;  /* 0x0000002608197980 */ /* 0x000e64000c101900 */
[----:B-1----:R-:W-:-:S05]  /*d180*/  IMAD.WIDE R10, R25, 0x8, R10 ;  /* 0x00000008190a7825 */ /* 0x002fca00078e020a */
[----:B------:R-:W3:Y:S04]  /*d190*/  LDG.E.64 R12, desc[UR38][R10.64] ;  /* 0x000000260a0c7981 */ /* 0x000ee8000c1e1b00 */
[----:B0-----:R-:W2:Y:S01]  /*d1a0*/  LDG.E R3, desc[UR38][R10.64+0x8] ;  /* 0x000008260a037981 */ /* 0x001ea2000c1e1900 */
[----:B------:R-:W-:Y:S05]  /*d1b0*/  BMOV.32.CLEAR RZ, B0 ;  /* 0x0000000000ff7355 */ /* 0x000fea0000100000 */
[----:B-----5:R-:W-:Y:S01]  /*d1c0*/  IMAD.MOV.U32 R7, RZ, RZ, R29 ;  /* 0x000000ffff077224 */ /* 0x020fe200078e001d */
[----:B------:R-:W-:Y:S01]  /*d1d0*/  MOV R20, 0xd230 ;  /* 0x0000d23000147802 */ /* 0x000fe20000000f00 */
[----:B------:R-:W-:Y:S01]  /*d1e0*/  IMAD.MOV.U32 R21, RZ, RZ, 0x0 ;  /* 0x00000000ff157424 */ /* 0x000fe200078e00ff */
[----:B---34-:R-:W-:Y:S01]  /*d1f0*/  LEA R4, P0, R12, UR4, 0x2 ;  /* 0x000000040c047c11 */ /* 0x018fe2000f8010ff */
[----:B--2---:R-:W-:-:S03]  /*d200*/  IMAD.IADD R6, R3, 0x1, -R12 ;  /* 0x0000000103067824 */ /* 0x004fc600078e0a0c */
[----:B------:R-:W-:-:S09]  /*d210*/  LEA.HI.X R5, R12, UR5, R13, 0x2, P0 ;  /* 0x000000050c057c11 */ /* 0x000fd200080f140d */
[----:B0-----:R-:W-:Y:S05]  /*d220*/  CALL.REL.NOINC `($_Z12expand_level8GPU_Data$_Z20device_bsearch_arrayPiii) ;  /* 0x00000050007c7944 */ /* 0x001fea0003c00000 */
        /* <DEDUP_REMOVED lines=24> */
.L_x_576:
[----:B------:R-:W-:Y:S05]  /*d3b0*/  BSYNC.RECONVERGENT B0 ;  /* 0x0000000000007941 */ /* 0x000fea0003800200 */
.L_x_575:
[----:B------:R-:W1:Y:S01]  /*d3c0*/  LDS R0, [R37+0x280] ;  /* 0x0002800025007984 */ /* 0x000e620000000800 */
[----:B------:R-:W-:-:S05]  /*d3d0*/  VIADD R39, R39, 0x20 ;  /* 0x0000002027277836 */ /* 0x000fca0000000000 */
[----:B-1----:R-:W-:-:S13]  /*d3e0*/  ISETP.GE.AND P0, PT, R39, R0, PT ;  /* 0x000000002700720c */ /* 0x002fda0003f06270 */
[----:B------:R-:W-:Y:S05]  /*d3f0*/  @!P0 BRA `(.L_x_577) ;  /* 0xfffffffc00508947 */ /* 0x000fea000383ffff */
.L_x_574:
[----:B------:R0:W-:Y:S05]  /*d400*/  BMOV.32 B0, R30 ;  /* 0x0000001e00007356 */ /* 0x0001ea0000000000 */
[----:B------:R-:W-:Y:S05]  /*d410*/  BSYNC.RECONVERGENT B0 ;  /* 0x0000000000007941 */ /* 0x000fea0003800200 */
.L_x_573:
[----:B------:R-:W-:-:S03]  /*d420*/  UMOV UR4, 0xffffffff ;  /* 0xffffffff00047882 */ /* 0x000fc60000000000 */
[----:B------:R-:W-:Y:S05]  /*d430*/  BRA.DIV UR4, `(.L_x_578) ;  /* 0x0000004e04847947 */ /* 0x000fea000b800000 */
[----:B------:R-:W-:Y:S01]  /*d440*/  NOP ;  /* 0x0000000000007918 */ /* 0x000fe20000000000 */
.L_x_934:
[----:B------:R-:W5:Y:S01]  /*d450*/  LDS R10, [R37+0x280] ;  /* 0x00028000250a7984 */ /* 0x000f620000000800 */
[----:B------:R-:W-:Y:S02]  /*d460*/  VIADD R47, R47, 0x1 ;  /* 0x000000012f2f7836 */ /* 0x000fe40000000000 */
[----:B-----5:R-:W-:-:S05]  /*d470*/  IMAD.IADD R0, R10, 0x1, -R27 ;  /* 0x000000010a007824 */ /* 0x020fca00078e0a1b */
[----:B------:R-:W-:-:S13]  /*d480*/  ISETP.GE.AND P0, PT, R47, R0, PT ;  /* 0x000000002f00720c */ /* 0x000fda0003f06270 */
[----:B------:R-:W-:Y:S05]  /*d490*/  @!P0 BRA `(.L_x_579) ;  /* 0xfffffffc00088947 */ /* 0x000fea000383ffff */
.L_x_572:
[----:B------:R-:W-:Y:S05]  /*d4a0*/  BSYNC B11 ;  /* 0x00000000000b7941 */ /* 0x000fea0003800000 */
.L_x_571:
[----:B------:R-:W-:Y:S05]  /*d4b0*/  BRA `(.L_x_580) ;  /* 0x0000000400287947 */ /* 0x000fea0003800000 */
.L_x_570:
[----:B------:R-:W-:Y:S01]  /*d4c0*/  SHF.R.S32.HI R3, RZ, 0x1f, R38 ;  /* 0x0000001fff037819 */ /* 0x000fe20000011426 */
[----:B------:R-:W-:Y:S05]  /*d4d0*/  BMOV.32.CLEAR RZ, B11 ;  /* 0x000000000bff7355 */ /* 0x000fea0000100000 */
[----:B------:R-:W-:Y:S01]  /*d4e0*/  LEA.HI R3, R3, R38, RZ, 0x5 ;  /* 0x0000002603037211 */ /* 0x000fe200078f28ff */
[----:B------:R-:W-:Y:S03]  /*d4f0*/  BSSY.RECONVERGENT B11, `(.L_x_581) ;  /* 0x00000430000b7945 */ /* 0x000fe60003800200 */
[----:B------:R-:W-:-:S05]  /*d500*/  LOP3.LUT R3, R3, 0xffffffe0, RZ, 0xc0, !PT ;  /* 0xffffffe003037812 */ /* 0x000fca00078ec0ff */
[----:B------:R-:W-:-:S05]  /*d510*/  IMAD.IADD R30, R38, 0x1, -R3 ;  /* 0x00000001261e7824 */ /* 0x000fca00078e0a03 */
[----:B------:R-:W-:-:S13]  /*d520*/  ISETP.GE.AND P0, PT, R30, R0, PT ;  /* 0x000000001e00720c */ /* 0x000fda0003f06270 */
[----:B------:R-:W-:Y:S05]  /*d530*/  @P0 BRA `(.L_x_582) ;  /* 0x0000000000f80947 */ /* 0x000fea0003800000 */
.L_x_588:
[----:B------:R-:W-:Y:S01]  /*d540*/  ISETP.GE.AND P0, PT, R27, 0x1, PT ;  /* 0x000000011b00780c */ /* 0x000fe20003f06270 */
[----:B------:R-:W-:Y:S04]  /*d550*/  BSSY.RECONVERGENT B0, `(.L_x_583) ;  /* 0x0000038000007945 */ /* 0x000fe80003800200 */
[----:B------:R-:W0:Y:S08]  /*d560*/  BMOV.32.CLEAR R44, B0 ;  /* 0x00000000002c7355 */ /* 0x000e300000100000 */
[----:B01----:R-:W-:Y:S05]  /*d570*/  @!P0 BRA `(.L_x_584) ;  /* 0x0000000000d08947 */ /* 0x003fea0003800000 */
[----:B------:R-:W-:-:S05]  /*d580*/  IMAD.WIDE R52, R30, 0x14, R54 ;  /* 0x000000141e347825 */ /* 0x000fca00078e0236 */
[----:B------:R0:W5:Y:S01]  /*d590*/  LD.E R26, desc[UR38][R52.64] ;  /* 0x00000026341a7980 */ /* 0x000162000c101900 */
[----:B------:R-:W-:Y:S05]  /*d5a0*/  BMOV.32.CLEAR RZ, B0 ;  /* 0x0000000000ff7355 */ /* 0x000fea0000100000 */
[----:B------:R-:W-:Y:S01]  /*d5b0*/  BSSY.RECONVERGENT B0, `(.L_x_584) ;  /* 0x0000030000007945 */ /* 0x000fe20003800200 */
[----:B------:R-:W-:-:S03]  /*d5c0*/  IMAD.IADD R29, R10, 0x1, -R27 ;  /* 0x000000010a1d7824 */ /* 0x000fc600078e0a1b */
[----:B------:R-:W0:Y:S05]  /*d5d0*/  BMOV.32.CLEAR R39, B0 ;  /* 0x0000000000277355 */ /* 0x000e2a0000100000 */
.L_x_587:
        /* <DEDUP_REMOVED lines=39> */
.L_x_586:
[----:B------:R-:W-:Y:S05]  /*d850*/  BSYNC.RECONVERGENT B0 ;  /* 0x0000000000007941 */ /* 0x000fea0003800200 */
.L_x_585:
[----:B------:R-:W1:Y:S01]  /*d860*/  LDS R10, [R37+0x280] ;  /* 0x00028000250a7984 */ /* 0x000e620000000800 */
[----:B------:R-:W-:-:S05]  /*d870*/  VIADD R29, R29, 0x1 ;  /* 0x000000011d1d7836 */ /* 0x000fca0000000000 */
[----:B-1----:R-:W-:-:S13]  /*d880*/  ISETP.GE.AND P0, PT, R29, R10, PT ;  /* 0x0000000a1d00720c */ /* 0x002fda0003f06270 */
[----:B------:R-:W-:Y:S05]  /*d890*/  @!P0 BRA `(.L_x_587) ;  /* 0xfffffffc00508947 */ /* 0x000fea000383ffff */
[----:B------:R1:W-:Y:S05]  /*d8a0*/  BMOV.32 B0, R39 ;  /* 0x0000002700007356 */ /* 0x0003ea0000000000 */
[----:B------:R-:W-:Y:S05]  /*d8b0*/  BSYNC.RECONVERGENT B0 ;  /* 0x0000000000007941 */ /* 0x000fea0003800200 */
.L_x_584:
[----:B------:R0:W-:Y:S05]  /*d8c0*/  BMOV.32 B0, R44 ;  /* 0x0000002c00007356 */ /* 0x0001ea0000000000 */
[----:B------:R-:W-:Y:S05]  /*d8d0*/  BSYNC.RECONVERGENT B0 ;  /* 0x0000000000007941 */ /* 0x000fea0003800200 */
.L_x_583:
[----:B------:R-:W-:Y:S02]  /*d8e0*/  VIADD R30, R30, 0x20 ;  /* 0x000000201e1e7836 */ /* 0x000fe40000000000 */
[----:B0-----:R-:W-:-:S05]  /*d8f0*/  IMAD.IADD R3, R10, 0x1, -R27 ;  /* 0x000000010a037824 */ /* 0x001fca00078e0a1b */
[----:B------:R-:W-:-:S13]  /*d900*/  ISETP.GE.AND P0, PT, R30, R3, PT ;  /* 0x000000031e00720c */ /* 0x000fda0003f06270 */
[----:B------:R-:W-:Y:S05]  /*d910*/  @!P0 BRA `(.L_x_588) ;  /* 0xfffffffc00088947 */ /* 0x000fea000383ffff */
.L_x_582:
[----:B------:R-:W-:Y:S05]  /*d920*/  BSYNC.RECONVERGENT B11 ;  /* 0x00000000000b7941 */ /* 0x000fea0003800200 */
.L_x_581:
[----:B------:R-:W-:-:S03]  /*d930*/  UMOV UR4, 0xffffffff ;  /* 0xffffffff00047882 */ /* 0x000fc60000000000 */
[----:B------:R-:W-:Y:S05]  /*d940*/  BRA.DIV UR4, `(.L_x_589) ;  /* 0x0000004a045c7947 */ /* 0x000fea000b800000 */
[----:B------:R-:W-:Y:S01]  /*d950*/  NOP ;  /* 0x0000000000007918 */ /* 0x000fe20000000000 */
.L_x_580:
[----:B------:R-:W-:Y:S05]  /*d960*/  BSYNC B7 ;  /* 0x0000000000077941 */ /* 0x000fea0003800000 */
.L_x_569:
        /* <DEDUP_REMOVED lines=10> */
.L_x_939:
[----:B------:R-:W-:Y:S02]  /*da10*/  ISETP.GT.AND P0, PT, R27, RZ, PT ;  /* 0x000000ff1b00720c */ /* 0x000fe40003f04270 */
[----:B------:R-:W-:-:S11]  /*da20*/  PRMT R5, R28, 0x7610, R5 ;  /* 0x000076101c057816 */ /* 0x000fd60000000005 */
[----:B------:R-:W-:Y:S05]  /*da30*/  @P0 BRA `(.L_x_591) ;  /* 0xffffffc0006c0947 */ /* 0x000fea000383ffff */
.L_x_536:
[----:B------:R-:W-:Y:S05]  /*da40*/  BSYNC B10 ;  /* 0x00000000000a7941 */ /* 0x000fea0003800000 */
.L_x_421:
[----:B0-----:R-:W0:Y:S01]  /*da50*/  LDC.64 R2, c[0x0][0x420] ;  /* 0x00010800ff027b82 */ /* 0x001e220000000a00 */
[----:B------:R-:W5:Y:S04]  /*da60*/  LDS R25, [R37+0x280] ;  /* 0x0002800025197984 */ /* 0x000f680000000800 */
[----:B0-----:R-:W5:Y:S02]  /*da70*/  LDG.E R2, desc[UR38][R2.64] ;  /* 0x0000002602027981 */ /* 0x001f64000c1e1900 */
[----:B-----5:R-:W-:-:S13]  /*da80*/  ISETP.GE.AND P0, PT, R25, R2, PT ;  /* 0x000000021900720c */ /* 0x020fda0003f06270 */
[----:B------:R-:W-:Y:S05]  /*da90*/  @!P0 BREAK B6 ;  /* 0x0000000000068942 */ /* 0x000fea0003800000 */
[----:B------:R-:W-:Y:S05]  /*daa0*/  @!P0 BRA `(.L_x_142) ;  /* 0x0000000800888947 */ /* 0x000fea0003800000 */
[----:B------:R-:W0:Y:S01]  /*dab0*/  S2UR UR5, SR_CgaCtaId ;  /* 0x00000000000579c3 */ /* 0x000e220000008800 */
[----:B------:R-:W-:Y:S01]  /*dac0*/  SHF.R.S32.HI R3, RZ, 0x1f, R38 ;  /* 0x0000001fff037819 */ /* 0x000fe20000011426 */
[----:B------:R-:W-:Y:S01]  /*dad0*/  UMOV UR4, 0x400 ;  /* 0x0000040000047882 */ /* 0x000fe20000000000 */
[----:B------:R-:W-:Y:S02]  /*dae0*/  LOP3.LUT P0, RZ, R5, 0xff, RZ, 0xc0, !PT ;  /* 0x000000ff05ff7812 */ /* 0x000fe4000780c0ff */
[----:B------:R-:W-:-:S04]  /*daf0*/  LEA.HI R3, R3, R38, RZ, 0x5 ;  /* 0x0000002603037211 */ /* 0x000fc800078f28ff */
[----:B------:R-:W-:-:S04]  /*db00*/  SHF.R.S32.HI R3, RZ, 0x5, R3 ;  /* 0x00000005ff037819 */ /* 0x000fc80000011403 */
[----:B------:R-:W-:-:S04]  /*db10*/  LEA.HI R0, R3, R3, RZ, 0x4 ;  /* 0x0000000303007211 */ /* 0x000fc800078f20ff */
[----:B------:R-:W-:-:S05]  /*db20*/  LOP3.LUT R0, R0, 0xfffffff0, RZ, 0xc0, !PT ;  /* 0xfffffff000007812 */ /* 0x000fca00078ec0ff */
[----:B------:R-:W-:Y:S01]  /*db30*/  IMAD.IADD R0, R3, 0x1, -R0 ;  /* 0x0000000103007824 */ /* 0x000fe200078e0a00 */
[----:B0-----:R-:W-:-:S06]  /*db40*/  ULEA UR4, UR5, UR4, 0x18 ;  /* 0x0000000405047291 */ /* 0x001fcc000f8ec0ff */
[----:B------:R-:W-:-:S05]  /*db50*/  LEA R3, R0, UR4, 0x3 ;  /* 0x0000000400037c11 */ /* 0x000fca000f8e18ff */
[----:B------:R-:W-:-:S06]  /*db60*/  IMAD R0, R0, -0x7, R3 ;  /* 0xfffffff900007824 */ /* 0x000fcc00078e0203 */
[----:B------:R-:W0:Y:S02]  /*db70*/  @!P0 LDS.U8 R0, [R0+0x5000] ;  /* 0x0050000000008984 */ /* 0x000e240000000000 */
[----:B0-----:R-:W-:-:S13]  /*db80*/  ISETP.EQ.AND P0, PT, R0, RZ, !P0 ;  /* 0x000000ff0000720c */ /* 0x001fda0004702270 */
.L_x_363:
[----:B------:R-:W-:Y:S05]  /*db90*/  BSYNC B6 ;  /* 0x0000000000067941 */ /* 0x000fea0003800000 */
.L_x_337:
[----:B-1----:R-:W0:Y:S01]  /*dba0*/  LDC.64 R6, c[0x0][0x420] ;  /* 0x00010800ff067b82 */ /* 0x002e220000000a00 */
[----:B------:R-:W1:Y:S04]  /*dbb0*/  LDS R9, [R37+0x200] ;  /* 0x0002000025097984 */ /* 0x000e680000000800 */
[----:B0-----:R-:W1:Y:S01]  /*dbc0*/  LDG.E R6, desc[UR38][R6.64] ;  /* 0x0000002606067981 */ /* 0x001e62000c1e1900 */
[--C-:B------:R-:W-:Y:S01]  /*dbd0*/  SHF.R.S32.HI R3, RZ, 0x1f, R38.reuse ;  /* 0x0000001fff037819 */ /* 0x100fe20000011426 */
[----:B------:R-:W-:Y:S01]  /*dbe0*/  BSSY B0, `(.L_x_592) ;  /* 0x000004e000007945 */ /* 0x000fe20003800000 */
[----:B------:R-:W-:Y:S02]  /*dbf0*/  SHF.R.S32.HI R0, RZ, 0x5, R38 ;  /* 0x00000005ff007819 */ /* 0x000fe40000011426 */
[----:B------:R-:W-:-:S04]  /*dc00*/  LEA.HI R3, R3, R38, RZ, 0x5 ;  /* 0x0000002603037211 */ /* 0x000fc800078f28ff */
[----:B------:R-:W-:Y:S02]  /*dc10*/  LOP3.LUT R5, R3, 0xffffffe0, RZ, 0xc0, !PT ;  /* 0xffffffe003057812 */ /* 0x000fe400078ec0ff */
[----:B------:R-:W-:Y:S02]  /*dc20*/  SHF.R.S32.HI R2, RZ, 0x5, R3 ;  /* 0x00000005ff027819 */ /* 0x000fe40000011403 */
[C---:B------:R-:W-:Y:S01]  /*dc30*/  LOP3.LUT R3, R38.reuse, 0x1f, RZ, 0xc0, !PT ;  /* 0x0000001f26037812 */ /* 0x040fe200078ec0ff */
[----:B--234-:R-:W-:Y:S01]  /*dc40*/  IMAD.IADD R4, R38, 0x1, -R5 ;  /* 0x0000000126047824 */ /* 0x01cfe200078e0a05 */
[----:B------:R-:W-:Y:S02]  /*dc50*/  SHF.R.S32.HI R5, RZ, 0x1f, R2 ;  /* 0x0000001fff057819 */ /* 0x000fe40000011402 */
[----:B-1----:R-:W-:-:S13]  /*dc60*/  ISETP.GE.AND P1, PT, R9, R6, PT ;  /* 0x000000060900720c */ /* 0x002fda0003f26270 */
[----:B------:R-:W-:Y:S05]  /*dc70*/  @!P1 BRA `(.L_x_593) ;  /* 0x0000000400109947 */ /* 0x000fea0003800000 */
[----:B------:R-:W-:Y:S01]  /*dc80*/  ISETP.GE.AND P1, PT, R4, R9, PT ;  /* 0x000000090400720c */ /* 0x000fe20003f26270 */
[----:B------:R-:W-:Y:S01]  /*dc90*/  BSSY.RECONVERGENT B1, `(.L_x_594) ;  /* 0x000000e000017945 */ /* 0x000fe20003800200 */
[----:B------:R-:W-:-:S11]  /*dca0*/  PLOP3.LUT P5, PT, PT, PT, PT, 0x8, 0x80 ;  /* 0x000000000080781c */ /* 0x000fd60003fae170 */
[----:B------:R-:W-:Y:S05]  /*dcb0*/  @P1 BRA `(.L_x_595) ;  /* 0x00000000002c1947 */ /* 0x000fea0003800000 */
[----:B------:R-:W0:Y:S02]  /*dcc0*/  LDC.64 R6, c[0x0][0x418] ;  /* 0x00010600ff067b82 */ /* 0x000e240000000a00 */
[----:B0-----:R-:W-:-:S05]  /*dcd0*/  IMAD.WIDE R6, R9, 0x4, R6 ;  /* 0x0000000409067825 */ /* 0x001fca00078e0206 */
[----:B------:R0:W5:Y:S01]  /*dce0*/  LDG.E R8, desc[UR38][R6.64] ;  /* 0x0000002606087981 */ /* 0x000162000c1e1900 */
[----:B------:R-:W-:-:S07]  /*dcf0*/  IMAD.MOV.U32 R10, RZ, RZ, R4 ;  /* 0x000000ffff0a7224 */ /* 0x000fce00078e0004 */
.L_x_596:
[----:B0-----:R-:W-:-:S06]  /*dd00*/  IMAD.WIDE R6, R10, 0x14, R54 ;  /* 0x000000140a067825 */ /* 0x001fcc00078e0236 */
[----:B------:R-:W2:Y:S01]  /*dd10*/  LD.E R7, desc[UR38][R6.64+0x8] ;  /* 0x0000082606077980 */ /* 0x000ea2000c101900 */
[----:B------:R-:W-:-:S05]  /*dd20*/  VIADD R10, R10, 0x20 ;  /* 0x000000200a0a7836 */ /* 0x000fca0000000000 */
[----:B------:R-:W-:Y:S02]  /*dd30*/  ISETP.GE.AND P2, PT, R10, R9, PT ;  /* 0x000000090a00720c */ /* 0x000fe40003f46270 */
[CC--:B--2--5:R-:W-:Y:S02]  /*dd40*/  ISETP.GE.AND P3, PT, R7.reuse, R8.reuse, PT ;  /* 0x000000080700720c */ /* 0x0e4fe40003f66270 */
[----:B------:R-:W-:-:S11]  /*dd50*/  ISETP.LT.AND P5, PT, R7, R8, PT ;  /* 0x000000080700720c */ /* 0x000fd60003fa1270 */
[----:B------:R-:W-:Y:S05]  /*dd60*/  @!P2 BRA P3, `(.L_x_596) ;  /* 0xfffffffc00e4a947 */ /* 0x000fea000183ffff */
.L_x_595:
[----:B------:R-:W-:Y:S05]  /*dd70*/  BSYNC.RECONVERGENT B1 ;  /* 0x0000000000017941 */ /* 0x000fea0003800200 */
.L_x_594:
[----:B------:R-:W-:Y:S01]  /*dd80*/  UMOV UR4, 0xffffffff ;  /* 0xffffffff00047882 */ /* 0x000fe20000000000 */
[----:B------:R-:W-:Y:S02]  /*dd90*/  SHF.R.S32.HI R8, RZ, 0x1f, R9 ;  /* 0x0000001fff087819 */ /* 0x000fe40000011409 */
[----:B------:R-:W-:Y:S05]  /*dda0*/  BRA.DIV UR4, `(.L_x_597) ;  /* 0x00000046047c7947 */ /* 0x000fea000b800000 */
[----:B------:R-:W-:-:S13]  /*ddb0*/  VOTE.ANY P5, P5 ;  /* 0x0000000000ff7806 */ /* 0x000fda00028a0100 */
.L_x_942:
[----:B------:R-:W-:Y:S05]  /*ddc0*/  @P5 BRA `(.L_x_593) ;  /* 0x0000000000bc5947 */ /* 0x000fea0003800000 */
[----:B------:R-:W0:Y:S08]  /*ddd0*/  LDC.64 R12, c[0x0][0x4a0] ;  /* 0x00012800ff0c7b82 */ /* 0x000e300000000a00 */
[----:B------:R-:W1:Y:S01]  /*dde0*/  LDC.64 R6, c[0x0][0x4a8] ;  /* 0x00012a00ff067b82 */ /* 0x000e620000000a00 */
[----:B0-----:R-:W-:-:S04]  /*ddf0*/  LEA R12, P2, R2, R12, 0x3 ;  /* 0x0000000c020c7211 */ /* 0x001fc800078418ff */
[----:B------:R-:W-:-:S05]  /*de00*/  LEA.HI.X R13, R2, R13, R5, 0x3, P2 ;  /* 0x0000000d020d7211 */ /* 0x000fca00010f1c05 */
[----:B------:R-:W2:Y:S01]  /*de10*/  LDG.E.64 R10, desc[UR38][R12.64] ;  /* 0x000000260c0a7981 */ /* 0x000ea2000c1e1b00 */
[----:B------:R-:W-:-:S05]  /*de20*/  IMAD R15, R2, 0x1f4, RZ ;  /* 0x000001f4020f7824 */ /* 0x000fca00078e02ff */
[----:B--2---:R-:W-:-:S04]  /*de30*/  IADD3 R14, P2, PT, R15, R10, RZ ;  /* 0x0000000a0f0e7210 */ /* 0x004fc80007f5e0ff */
[----:B------:R-:W-:Y:S02]  /*de40*/  LEA.HI.X.SX32 R11, R15, R11, 0x1, P2 ;  /* 0x0000000b0f0b7211 */ /* 0x000fe400010f0eff */
[----:B-1----:R-:W-:-:S04]  /*de50*/  LEA R10, P2, R14, R6, 0x3 ;  /* 0x000000060e0a7211 */ /* 0x002fc800078418ff */
[----:B------:R-:W-:-:S06]  /*de60*/  LEA.HI.X R11, R14, R7, R11, 0x3, P2 ;  /* 0x000000070e0b7211 */ /* 0x000fcc00010f1c0b */
[----:B------:R-:W2:Y:S01]  /*de70*/  LDG.E.64 R10, desc[UR38][R10.64] ;  /* 0x000000260a0a7981 */ /* 0x000ea2000c1e1b00 */
[----:B------:R-:W-:Y:S01]  /*de80*/  IMAD R17, R2, 0x1388, RZ ;  /* 0x0000138802117824 */ /* 0x000fe200078e02ff */
[----:B------:R-:W-:Y:S01]  /*de90*/  BSSY.RECONVERGENT B1, `(.L_x_598) ;  /* 0x0000011000017945 */ /* 0x000fe20003800200 */
[----:B------:R-:W-:-:S03]  /*dea0*/  ISETP.NE.AND P2, PT, R3, RZ, PT ;  /* 0x000000ff0300720c */ /* 0x000fc60003f45270 */
[----:B--2---:R-:W-:-:S04]  /*deb0*/  IADD3 R15, P3, PT, R17, R10, RZ ;  /* 0x0000000a110f7210 */ /* 0x004fc80007f7e0ff */
[----:B------:R-:W-:Y:S01]  /*dec0*/  LEA.HI.X.SX32 R17, R17, R11, 0x1, P3 ;  /* 0x0000000b11117211 */ /* 0x000fe200018f0eff */
[----:B------:R-:W-:Y:S08]  /*ded0*/  @P1 BRA `(.L_x_599) ;  /* 0x0000000000301947 */ /* 0x000ff00003800000 */
[----:B------:R-:W-:-:S07]  /*dee0*/  IMAD.MOV.U32 R14, RZ, RZ, R4 ;  /* 0x000000ffff0e7224 */ /* 0x000fce00078e0004 */
.L_x_600:
        /* <DEDUP_REMOVED lines=11> */
.L_x_599:
[----:B------:R-:W-:Y:S05]  /*dfa0*/  BSYNC.RECONVERGENT B1 ;  /* 0x0000000000017941 */ /* 0x000fea0003800200 */
.L_x_598:
[----:B------:R-:W-:Y:S05]  /*dfb0*/  @P2 BRA `(.L_x_593) ;  /* 0x0000000000402947 */ /* 0x000fea0003800000 */
[----:B0-----:R-:W0:Y:S02]  /*dfc0*/  LDC.64 R12, c[0x0][0x4a0] ;  /* 0x00012800ff0c7b82 */ /* 0x001e240000000a00 */
[----:B0-----:R-:W-:-:S05]  /*dfd0*/  IMAD.WIDE R12, R0, 0x8, R12 ;  /* 0x00000008000c7825 */ /* 0x001fca00078e020c */
[----:B------:R-:W2:Y:S01]  /*dfe0*/  LDG.E.64 R10, desc[UR38][R12.64] ;  /* 0x000000260c0a7981 */ /* 0x000ea2000c1e1b00 */
[C---:B------:R-:W-:Y:S02]  /*dff0*/  IMAD R21, R0.reuse, 0x1f4, RZ ;  /* 0x000001f400157824 */ /* 0x040fe400078e02ff */
[----:B------:R-:W-:Y:S01]  /*e000*/  IMAD R20, R0, 0x1388, RZ ;  /* 0x0000138800147824 */ /* 0x000fe200078e02ff */
[----:B--2---:R-:W-:-:S04]  /*e010*/  IADD3 R10, P1, PT, R10, 0x1, RZ ;  /* 0x000000010a0a7810 */ /* 0x004fc80007f3e0ff */
[----:B------:R-:W-:Y:S01]  /*e020*/  IADD3 R16, P3, PT, R21, R10, RZ ;  /* 0x0000000a15107210 */ /* 0x000fe20007f7e0ff */
[----:B------:R-:W-:Y:S01]  /*e030*/  IMAD.X R11, RZ, RZ, R11, P1 ;  /* 0x000000ffff0b7224 */ /* 0x000fe200008e060b */
[--C-:B------:R-:W-:Y:S02]  /*e040*/  IADD3 R14, P1, P2, R9, R15, -R20.reuse ;  /* 0x0000000f090e7210 */ /* 0x100fe40007a3e814 */
[----:B------:R-:W-:Y:S02]  /*e050*/  SHF.R.S32.HI R20, RZ, 0x1f, R20 ;  /* 0x0000001fff147819 */ /* 0x000fe40000011414 */
[----:B------:R-:W-:Y:S01]  /*e060*/  LEA.HI.X.SX32 R9, R21, R11, 0x1, P3 ;  /* 0x0000000b15097211 */ /* 0x000fe200018f0eff */
[----:B------:R1:W-:Y:S01]  /*e070*/  STG.E.64 desc[UR38][R12.64], R10 ;  /* 0x0000000a0c007986 */ /* 0x0003e2000c101b26 */
[----:B------:R-:W-:Y:S02]  /*e080*/  LEA R6, P3, R16, R6, 0x3 ;  /* 0x0000000610067211 */ /* 0x000fe400078618ff */
[----:B------:R-:W-:-:S02]  /*e090*/  IADD3.X R15, PT, PT, R8, R17, ~R20, P1, P2 ;  /* 0x00000011080f7210 */ /* 0x000fc40000fe4c14 */
[----:B------:R-:W-:-:S05]  /*e0a0*/  LEA.HI.X R7, R16, R7, R9, 0x3, P3 ;  /* 0x0000000710077211 */ /* 0x000fca00018f1c09 */
[----:B------:R1:W-:Y:S04]  /*e0b0*/  STG.E.64 desc[UR38][R6.64], R14 ;  /* 0x0000000e06007986 */ /* 0x0003e8000c101b26 */
.L_x_593:
[----:B------:R-:W-:Y:S05]  /*e0c0*/  BSYNC B0 ;  /* 0x0000000000007941 */ /* 0x000fea0003800000 */
.L_x_592:
[----:B------:R-:W-:Y:S05]  /*e0d0*/  @!P0 BRA `(.L_x_142) ;  /* 0x0000000000fc8947 */ /* 0x000fea0003800000 */
[----:B-1----:R-:W1:Y:S02]  /*e0e0*/  LDS R6, [R37+0x240] ;  /* 0x0002400025067984 */ /* 0x002e640000000800 */
[----:B-1----:R-:W-:-:S13]  /*e0f0*/  ISETP.GE.AND P0, PT, R6, 0x1, PT ;  /* 0x000000010600780c */ /* 0x002fda0003f06270 */
[----:B------:R-:W-:Y:S05]  /*e100*/  @!P0 BRA `(.L_x_142) ;  /* 0x0000000000f08947 */ /* 0x000fea0003800000 */
[----:B0-----:R-:W0:Y:S08]  /*e110*/  LDC.64 R12, c[0x0][0x3d0] ;  /* 0x0000f400ff0c7b82 */ /* 0x001e300000000a00 */
[----:B------:R-:W1:Y:S08]  /*e120*/  LDC.64 R8, c[0x0][0x400] ;  /* 0x00010000ff087b82 */ /* 0x000e700000000a00 */
[----:B------:R-:W2:Y:S01]  /*e130*/  LDC.64 R6, c[0x0][0x3d8] ;  /* 0x0000f600ff067b82 */ /* 0x000ea20000000a00 */
[----:B0-----:R-:W-:-:S04]  /*e140*/  LEA R12, P0, R2, R12, 0x3 ;  /* 0x0000000c020c7211 */ /* 0x001fc800078018ff */
[C---:B------:R-:W-:Y:S01]  /*e150*/  LEA.HI.X R13, R2.reuse, R13, R5, 0x3, P0 ;  /* 0x0000000d020d7211 */ /* 0x040fe200000f1c05 */
[----:B-1----:R0:W5:Y:S04]  /*e160*/  ATOMG.E.EXCH.STRONG.GPU PT, RZ, desc[UR38][R8.64], RZ ;  /* 0x800000ff08ff79a8 */ /* 0x002168000c1ef126 */
[----:B------:R-:W3:Y:S01]  /*e170*/  LDG.E.64 R10, desc[UR38][R12.64] ;  /* 0x000000260c0a7981 */ /* 0x000ee2000c1e1b00 */
[----:B------:R-:W-:-:S05]  /*e180*/  IMAD R15, R2, 0x9c40, RZ ;  /* 0x00009c40020f7824 */ /* 0x000fca00078e02ff */
[----:B---3--:R-:W-:-:S04]  /*e190*/  IADD3 R5, P0, PT, R15, R10, RZ ;  /* 0x0000000a0f057210 */ /* 0x008fc80007f1e0ff */
[----:B------:R-:W-:Y:S02]  /*e1a0*/  LEA.HI.X.SX32 R14, R15, R11, 0x1, P0 ;  /* 0x0000000b0f0e7211 */ /* 0x000fe400000f0eff */
[----:B--2---:R-:W-:-:S04]  /*e1b0*/  LEA R10, P0, R5, R6, 0x3 ;  /* 0x00000006050a7211 */ /* 0x004fc800078018ff */
[----:B------:R-:W-:-:S06]  /*e1c0*/  LEA.HI.X R11, R5, R7, R14, 0x3, P0 ;  /* 0x00000007050b7211 */ /* 0x000fcc00000f1c0e */
[----:B------:R-:W2:Y:S01]  /*e1d0*/  LDG.E.64 R10, desc[UR38][R10.64] ;  /* 0x000000260a0a7981 */ /* 0x000ea2000c1e1b00 */
[----:B------:R-:W-:Y:S01]  /*e1e0*/  ISETP.GE.AND P0, PT, R4, R25, PT ;  /* 0x000000190400720c */ /* 0x000fe20003f06270 */
[----:B------:R-:W-:Y:S01]  /*e1f0*/  IMAD R5, R2, 0x61a80, RZ ;  /* 0x00061a8002057824 */ /* 0x000fe200078e02ff */
[----:B------:R-:W-:Y:S01]  /*e200*/  BSSY.RECONVERGENT B0, `(.L_x_601) ;  /* 0x000001a000007945 */ /* 0x000fe20003800200 */
[----:B------:R-:W-:-:S03]  /*e210*/  ISETP.NE.AND P2, PT, R3, RZ, PT ;  /* 0x000000ff0300720c */ /* 0x000fc60003f45270 */
[----:B--2---:R-:W-:-:S04]  /*e220*/  IADD3 R21, P1, PT, R10, R5, RZ ;  /* 0x000000050a157210 */ /* 0x004fc80007f3e0ff */
[----:B------:R-:W-:-:S03]  /*e230*/  LEA.HI.X.SX32 R27, R5, R11, 0x1, P1 ;  /* 0x0000000b051b7211 */ /* 0x000fc600008f0eff */
[----:B0-----:R-:W-:Y:S06]  /*e240*/  @P0 BRA `(.L_x_602) ;  /* 0x0000000000540947 */ /* 0x001fec0003800000 */
[----:B------:R-:W-:-:S07]  /*e250*/  IMAD.MOV.U32 R8, RZ, RZ, R4 ;  /* 0x000000ffff087224 */ /* 0x000fce00078e0004 */
.L_x_603:
[C---:B------:R-:W-:Y:S01]  /*e260*/  IMAD.WIDE R2, R8.reuse, 0x14, R54 ;  /* 0x0000001408027825 */ /* 0x040fe200078e0236 */
[----:B0-----:R-:W0:Y:S04]  /*e270*/  LDC.64 R4, c[0x0][0x3e0] ;  /* 0x0000f800ff047b82 */ /* 0x001e280000000a00 */
[----:B------:R-:W2:Y:S01]  /*e280*/  LD.E R9, desc[UR38][R2.64] ;  /* 0x0000002602097980 */ /* 0x000ea2000c101900 */
[----:B------:R-:W-:-:S04]  /*e290*/  IADD3 R11, P0, PT, R8, R21, RZ ;  /* 0x00000015080b7210 */ /* 0x000fc80007f1e0ff */
[----:B------:R-:W-:Y:S01]  /*e2a0*/  LEA.HI.X.SX32 R10, R8, R27, 0x1, P0 ;  /* 0x0000001b080a7211 */ /* 0x000fe200000f0eff */
[----:B0-----:R-:W-:-:S04]  /*e2b0*/  IMAD.WIDE.U32 R4, R11, 0x14, R4 ;  /* 0x000000140b047825 */ /* 0x001fc800078e0004 */
[----:B------:R-:W-:-:S04]  /*e2c0*/  IMAD R11, R10, 0x14, RZ ;  /* 0x000000140a0b7824 */ /* 0x000fc800078e02ff */
[----:B------:R-:W-:-:S05]  /*e2d0*/  IMAD.IADD R5, R5, 0x1, R11 ;  /* 0x0000000105057824 */ /* 0x000fca00078e020b */
[----:B--2---:R0:W-:Y:S04]  /*e2e0*/  STG.E desc[UR38][R4.64], R9 ;  /* 0x0000000904007986 */ /* 0x0041e8000c101926 */
[----:B------:R-:W2:Y:S04]  /*e2f0*/  LD.E R11, desc[UR38][R2.64+0x4] ;  /* 0x00000426020b7980 */ /* 0x000ea8000c101900 */
[----:B--2---:R0:W-:Y:S04]  /*e300*/  STG.E desc[UR38][R4.64+0x4], R11 ;  /* 0x0000040b04007986 */ /* 0x0041e8000c101926 */
[----:B------:R-:W2:Y:S04]  /*e310*/  LD.E R13, desc[UR38][R2.64+0x8] ;  /* 0x00000826020d7980 */ /* 0x000ea8000c101900 */
[----:B--2---:R0:W-:Y:S04]  /*e320*/  STG.E desc[UR38][R4.64+0x8], R13 ;  /* 0x0000080d04007986 */ /* 0x0041e8000c101926 */
[----:B------:R-:W2:Y:S04]  /*e330*/  LD.E R15, desc[UR38][R2.64+0xc] ;  /* 0x00000c26020f7980 */ /* 0x000ea8000c101900 */
[----:B--2---:R0:W-:Y:S04]  /*e340*/  STG.E desc[UR38][R4.64+0xc], R15 ;  /* 0x00000c0f04007986 */ /* 0x0041e8000c101926 */
[----:B------:R-:W2:Y:S01]  /*e350*/  LD.E R17, desc[UR38][R2.64+0x10] ;  /* 0x0000102602117980 */ /* 0x000ea2000c101900 */
[----:B------:R-:W-:-:S05]  /*e360*/  VIADD R8, R8, 0x20 ;  /* 0x0000002008087836 */ /* 0x000fca0000000000 */
[----:B------:R-:W-:Y:S01]  /*e370*/  ISETP.GE.AND P0, PT, R8, R25, PT ;  /* 0x000000190800720c */ /* 0x000fe20003f06270 */
[----:B--2---:R0:W-:-:S12]  /*e380*/  STG.E desc[UR38][R4.64+0x10], R17 ;  /* 0x0000101104007986 */ /* 0x0041d8000c101926 */
[----:B------:R-:W-:Y:S05]  /*e390*/  @!P0 BRA `(.L_x_603) ;  /* 0xfffffffc00b08947 */ /* 0x000fea000383ffff */
.L_x_602:
[----:B------:R-:W-:Y:S05]  /*e3a0*/  BSYNC.RECONVERGENT B0 ;  /* 0x0000000000007941 */ /* 0x000fea0003800200 */
.L_x_601:
[----:B------:R-:W-:Y:S05]  /*e3b0*/  @P2 BRA `(.L_x_142) ;  /* 0x0000000000442947 */ /* 0x000fea0003800000 */
[----:B------:R-:W1:Y:S02]  /*e3c0*/  LDC.64 R2, c[0x0][0x3d0] ;  /* 0x0000f400ff027b82 */ /* 0x000e640000000a00 */
[----:B-1----:R-:W-:-:S05]  /*e3d0*/  IMAD.WIDE R2, R0, 0x8, R2 ;  /* 0x0000000800027825 */ /* 0x002fca00078e0202 */
[----:B0-----:R-:W2:Y:S01]  /*e3e0*/  LDG.E.64 R4, desc[UR38][R2.64] ;  /* 0x0000002602047981 */ /* 0x001ea2000c1e1b00 */
[C---:B------:R-:W-:Y:S02]  /*e3f0*/  IMAD R9, R0.reuse, 0x9c40, RZ ;  /* 0x00009c4000097824 */ /* 0x040fe400078e02ff */
[----:B------:R-:W-:-:S05]  /*e400*/  IMAD R10, R0, 0x61a80, RZ ;  /* 0x00061a80000a7824 */ /* 0x000fca00078e02ff */
[--C-:B------:R-:W-:Y:S02]  /*e410*/  IADD3 R8, P1, P2, R25, R21, -R10.reuse ;  /* 0x0000001519087210 */ /* 0x100fe40007a3e80a */
[----:B------:R-:W-:Y:S02]  /*e420*/  SHF.R.S32.HI R25, RZ, 0x1f, R25 ;  /* 0x0000001fff197819 */ /* 0x000fe40000011419 */
[----:B------:R-:W-:Y:S02]  /*e430*/  SHF.R.S32.HI R10, RZ, 0x1f, R10 ;  /* 0x0000001fff0a7819 */ /* 0x000fe4000001140a */
[----:B--2---:R-:W-:-:S05]  /*e440*/  IADD3 R4, P0, PT, R4, 0x1, RZ ;  /* 0x0000000104047810 */ /* 0x004fca0007f1e0ff */
[----:B------:R-:W-:Y:S01]  /*e450*/  IMAD.X R5, RZ, RZ, R5, P0 ;  /* 0x000000ffff057224 */ /* 0x000fe200000e0605 */
[----:B------:R-:W-:-:S04]  /*e460*/  IADD3 R0, P0, PT, R9, R4, RZ ;  /* 0x0000000409007210 */ /* 0x000fc80007f1e0ff */
[----:B------:R-:W-:Y:S01]  /*e470*/  LEA.HI.X.SX32 R11, R9, R5, 0x1, P0 ;  /* 0x00000005090b7211 */ /* 0x000fe200000f0eff */
[----:B------:R0:W-:Y:S01]  /*e480*/  STG.E.64 desc[UR38][R2.64], R4 ;  /* 0x0000000402007986 */ /* 0x0001e2000c101b26 */
[C---:B------:R-:W-:Y:S02]  /*e490*/  LEA R6, P0, R0.reuse, R6, 0x3 ;  /* 0x0000000600067211 */ /* 0x040fe400078018ff */
[----:B------:R-:W-:Y:S02]  /*e4a0*/  IADD3.X R9, PT, PT, R25, R27, ~R10, P1, P2 ;  /* 0x0000001b19097210 */ /* 0x000fe40000fe4c0a */
[----:B------:R-:W-:-:S05]  /*e4b0*/  LEA.HI.X R7, R0, R7, R11, 0x3, P0 ;  /* 0x0000000700077211 */ /* 0x000fca00000f1c0b */
[----:B------:R0:W-:Y:S04]  /*e4c0*/  STG.E.64 desc[UR38][R6.64], R8 ;  /* 0x0000000806007986 */ /* 0x0001e8000c101b26 */
.L_x_142:
[----:B------:R0:W-:Y:S05]  /*e4d0*/  BMOV.32 B11, R45 ;  /* 0x0000002d0b007356 */ /* 0x0001ea0000000000 */
[----:B------:R-:W-:Y:S05]  /*e4e0*/  BSYNC B11 ;  /* 0x00000000000b7941 */ /* 0x000fea0003800000 */
.L_x_141:
[----:B------:R-:W0:Y:S01]  /*e4f0*/  LDS R0, [R37+0x1c0] ;  /* 0x0001c00025007984 */ /* 0x000e220000000800 */
[----:B------:R-:W-:-:S05]  /*e500*/  VIADD R31, R31, 0x1 ;  /* 0x000000011f1f7836 */ /* 0x000fca0000000000 */
[----:B0-----:R-:W-:-:S13]  /*e510*/  ISETP.GE.AND P0, PT, R31, R0, PT ;  /* 0x000000001f00720c */ /* 0x001fda0003f06270 */
[----:B------:R-:W-:Y:S05]  /*e520*/  @!P0 BRA `(.L_x_604) ;  /* 0xffffff2000d08947 */ /* 0x000fea000383ffff */
.L_x_67:
[----:B------:R0:W-:Y:S05]  /*e530*/  BMOV.32 B11, R46 ;  /* 0x0000002e0b007356 */ /* 0x0001ea0000000000 */
[----:B------:R-:W-:Y:S05]  /*e540*/  BSYNC B11 ;  /* 0x00000000000b7941 */ /* 0x000fea0003800000 */
.L_x_66:
[----:B------:R-:W-:Y:S05]  /*e550*/  BRA `(.L_x_605) ;  /* 0x0000000400187947 */ /* 0x000fea0003800000 */
.L_x_65:
[----:B------:R-:W0:Y:S01]  /*e560*/  LDC.64 R8, c[0x0][0x4a0] ;  /* 0x00012800ff087b82 */ /* 0x000e220000000a00 */
[----:B------:R-:W-:-:S04]  /*e570*/  SHF.R.S32.HI R5, RZ, 0x1f, R38 ;  /* 0x0000001fff057819 */ /* 0x000fc80000011426 */
[----:B------:R-:W-:-:S03]  /*e580*/  LEA.HI R10, R5, R38, RZ, 0x5 ;  /* 0x00000026050a7211 */ /* 0x000fc600078f28ff */
[----:B------:R-:W1:Y:S01]  /*e590*/  LDC.64 R4, c[0x0][0x4a8] ;  /* 0x00012a00ff047b82 */ /* 0x000e620000000a00 */
[----:B------:R-:W-:-:S04]  /*e5a0*/  SHF.R.S32.HI R12, RZ, 0x5, R10 ;  /* 0x00000005ff0c7819 */ /* 0x000fc8000001140a */
[----:B------:R-:W-:Y:S02]  /*e5b0*/  SHF.R.S32.HI R2, RZ, 0x1f, R12 ;  /* 0x0000001fff027819 */ /* 0x000fe4000001140c */
        /* <DEDUP_REMOVED lines=9> */
[----:B------:R-:W-:Y:S01]  /*e650*/  LOP3.LUT R11, R10, 0xffffffe0, RZ, 0xc0, !PT ;  /* 0xffffffe00a0b7812 */ /* 0x000fe200078ec0ff */
[----:B------:R-:W-:Y:S01]  /*e660*/  IMAD R15, R12, 0x1388, RZ ;  /* 0x000013880c0f7824 */ /* 0x000fe200078e02ff */
[C---:B------:R-:W-:Y:S01]  /*e670*/  LOP3.LUT R10, R38.reuse, 0x1f, RZ, 0xc0, !PT ;  /* 0x0000001f260a7812 */ /* 0x040fe200078ec0ff */
[----:B------:R-:W-:Y:S02]  /*e680*/  BSSY.RECONVERGENT B0, `(.L_x_606) ;  /* 0x0000021000007945 */ /* 0x000fe40003800200 */
[----:B------:R-:W-:Y:S01]  /*e690*/  IMAD.IADD R2, R38, 0x1, -R11 ;  /* 0x0000000126027824 */ /* 0x000fe200078e0a0b */
[----:B------:R-:W-:-:S04]  /*e6a0*/  ISETP.NE.AND P0, PT, R10, RZ, PT ;  /* 0x000000ff0a00720c */ /* 0x000fc80003f05270 */
[----:B------:R-:W-:Y:S02]  /*e6b0*/  ISETP.GE.AND P2, PT, R2, R3, PT ;  /* 0x000000030200720c */ /* 0x000fe40003f46270 */
[----:B--2---:R-:W-:-:S04]  /*e6c0*/  IADD3 R14, P1, PT, R6, R15, RZ ;  /* 0x0000000f060e7210 */ /* 0x004fc80007f3e0ff */
[----:B------:R-:W-:-:S07]  /*e6d0*/  LEA.HI.X.SX32 R15, R15, R7, 0x1, P1 ;  /* 0x000000070f0f7211 */ /* 0x000fce00008f0eff */
[----:B------:R-:W-:Y:S05]  /*e6e0*/  @P2 BRA `(.L_x_607) ;  /* 0x0000000000682947 */ /* 0x000fea0003800000 */
[----:B------:R-:W0:Y:S01]  /*e6f0*/  S2UR UR5, SR_CgaCtaId ;  /* 0x00000000000579c3 */ /* 0x000e220000008800 */
[----:B------:R-:W-:Y:S01]  /*e700*/  LEA.HI R6, R12, R12, RZ, 0x4 ;  /* 0x0000000c0c067211 */ /* 0x000fe200078f20ff */
[----:B------:R-:W-:-:S03]  /*e710*/  UMOV UR4, 0x400 ;  /* 0x0000040000047882 */ /* 0x000fc60000000000 */
[----:B------:R-:W-:-:S05]  /*e720*/  LOP3.LUT R7, R6, 0xfffffff0, RZ, 0xc0, !PT ;  /* 0xfffffff006077812 */ /* 0x000fca00078ec0ff */
[----:B------:R-:W-:Y:S01]  /*e730*/  IMAD.IADD R7, R12, 0x1, -R7 ;  /* 0x000000010c077824 */ /* 0x000fe200078e0a07 */
[----:B0-----:R-:W-:-:S06]  /*e740*/  ULEA UR4, UR5, UR4, 0x18 ;  /* 0x0000000405047291 */ /* 0x001fcc000f8ec0ff */
[----:B------:R-:W-:-:S06]  /*e750*/  LEA R7, R7, UR4, 0x3 ;  /* 0x0000000407077c11 */ /* 0x000fcc000f8e18ff */
[----:B------:R-:W0:Y:S02]  /*e760*/  LDS.64 R6, [R7] ;  /* 0x0000000007067984 */ /* 0x000e240000000a00 */
.L_x_608:
[----:B0-----:R-:W-:Y:S01]  /*e770*/  IADD3 R13, P1, PT, R6, R2, RZ ;  /* 0x00000002060d7210 */ /* 0x001fe20007f3e0ff */
[----:B------:R-:W-:Y:S01]  /*e780*/  IMAD.U32 R8, RZ, RZ, UR42 ;  /* 0x0000002aff087e24 */ /* 0x000fe2000f8e00ff */
[----:B-1----:R-:W-:Y:S01]  /*e790*/  SHF.R.S32.HI R11, RZ, 0x1f, R2 ;  /* 0x0000001fff0b7819 */ /* 0x002fe20000011402 */
[----:B------:R-:W-:Y:S01]  /*e7a0*/  IMAD.U32 R9, RZ, RZ, UR43 ;  /* 0x0000002bff097e24 */ /* 0x000fe2000f8e00ff */
[----:B------:R-:W0:Y:S03]  /*e7b0*/  LDCU.64 UR4, c[0x0][0x4b0] ;  /* 0x00009600ff0477ac */ /* 0x000e260008000a00 */
[----:B------:R-:W-:Y:S02]  /*e7c0*/  IMAD.X R10, R7, 0x1, R11, P1 ;  /* 0x00000001070a7824 */ /* 0x000fe400008e060b */
[----:B------:R-:W-:-:S04]  /*e7d0*/  IMAD.WIDE.U32 R8, R13, 0x14, R8 ;  /* 0x000000140d087825 */ /* 0x000fc800078e0008 */
[----:B------:R-:W-:-:S04]  /*e7e0*/  IMAD R13, R10, 0x14, RZ ;  /* 0x000000140a0d7824 */ /* 0x000fc800078e02ff */
[----:B------:R-:W-:-:S06]  /*e7f0*/  IMAD.IADD R9, R9, 0x1, R13 ;  /* 0x0000000109097824 */ /* 0x000fcc00078e020d */
[----:B------:R-:W2:Y:S01]  /*e800*/  LDG.E R9, desc[UR38][R8.64] ;  /* 0x0000002608097981 */ /* 0x000ea2000c1e1900 */
[C---:B------:R-:W-:Y:S01]  /*e810*/  IADD3 R12, P1, PT, R2.reuse, R14, RZ ;  /* 0x0000000e020c7210 */ /* 0x040fe20007f3e0ff */
[----:B------:R-:W-:-:S04]  /*e820*/  VIADD R2, R2, 0x20 ;  /* 0x0000002002027836 */ /* 0x000fc80000000000 */
[----:B------:R-:W-:Y:S01]  /*e830*/  IMAD.X R11, R11, 0x1, R15, P1 ;  /* 0x000000010b0b7824 */ /* 0x000fe200008e060f */
[----:B0-----:R-:W-:-:S04]  /*e840*/  LEA R10, P1, R12, UR4, 0x2 ;  /* 0x000000040c0a7c11 */ /* 0x001fc8000f8210ff */
[----:B------:R-:W-:Y:S02]  /*e850*/  LEA.HI.X R11, R12, UR5, R11, 0x2, P1 ;  /* 0x000000050c0b7c11 */ /* 0x000fe400088f140b */
[----:B------:R-:W-:-:S03]  /*e860*/  ISETP.GE.AND P1, PT, R2, R3, PT ;  /* 0x000000030200720c */ /* 0x000fc60003f26270 */
[----:B--2---:R1:W-:Y:S10]  /*e870*/  STG.E desc[UR38][R10.64], R9 ;  /* 0x000000090a007986 */ /* 0x0043f4000c101926 */
[----:B------:R-:W-:Y:S05]  /*e880*/  @!P1 BRA `(.L_x_608) ;  /* 0xfffffffc00b89947 */ /* 0x000fea000383ffff */
.L_x_607:
[----:B------:R-:W-:Y:S05]  /*e890*/  BSYNC.RECONVERGENT B0 ;  /* 0x0000000000007941 */ /* 0x000fea0003800200 */
.L_x_606:
[----:B------:R-:W-:Y:S05]  /*e8a0*/  @P0 BRA `(.L_x_605) ;  /* 0x0000000000440947 */ /* 0x000fea0003800000 */
[----:B------:R-:W0:Y:S01]  /*e8b0*/  LDC.64 R6, c[0x0][0x4a0] ;  /* 0x00012800ff067b82 */ /* 0x000e220000000a00 */
[----:B-1----:R-:W-:-:S05]  /*e8c0*/  SHF.R.S32.HI R11, RZ, 0x5, R38 ;  /* 0x00000005ff0b7819 */ /* 0x002fca0000011426 */
        /* <DEDUP_REMOVED lines=15> */
.L_x_605:
[----:B------:R-:W-:Y:S05]  /*e9c0*/  BSYNC B8 ;  /* 0x0000000000087941 */ /* 0x000fea0003800000 */
.L_x_64:
[----:B0-----:R-:W-:Y:S02]  /*e9d0*/  IMAD.U32 R2, RZ, RZ, UR36 ;  /* 0x00000024ff027e24 */ /* 0x001fe4000f8e00ff */
[----:B------:R-:W-:-:S06]  /*e9e0*/  IMAD.U32 R3, RZ, RZ, UR37 ;  /* 0x00000025ff037e24 */ /* 0x000fcc000f8e00ff */
[----:B------:R-:W2:Y:S01]  /*e9f0*/  LDG.E.64 R2, desc[UR38][R2.64] ;  /* 0x0000002602027981 */ /* 0x000ea2000c1e1b00 */
[----:B------:R-:W-:-:S04]  /*ea00*/  VIADD R5, R36, 0x160 ;  /* 0x0000016024057836 */ /* 0x000fc80000000000 */
[--C-:B------:R-:W-:Y:S01]  /*ea10*/  IMAD.MOV.U32 R36, RZ, RZ, R5.reuse ;  /* 0x000000ffff247224 */ /* 0x100fe200078e0005 */
[----:B-1----:R-:W-:Y:S02]  /*ea20*/  SHF.R.S32.HI R7, RZ, 0x1f, R5 ;  /* 0x0000001fff077819 */ /* 0x002fe40000011405 */
[----:B--2---:R-:W-:-:S04]  /*ea30*/  ISETP.GT.U32.AND P0, PT, R2, R5, PT ;  /* 0x000000050200720c */ /* 0x004fc80003f04070 */
[----:B------:R-:W-:-:S13]  /*ea40*/  ISETP.GT.U32.AND.EX P0, PT, R3, R7, PT, P0 ;  /* 0x000000070300720c */ /* 0x000fda0003f04100 */
[----:B------:R-:W-:Y:S05]  /*ea50*/  @P0 BRA `(.L_x_609) ;  /* 0xffffff1400fc0947 */ /* 0x000fea000383ffff */
.L_x_53:
[----:B------:R-:W-:Y:S05]  /*ea60*/  BSYNC B9 ;  /* 0x0000000000097941 */ /* 0x000fea0003800000 */
.L_x_52:
[----:B------:R-:W-:-:S13]  /*ea70*/  LOP3.LUT P0, RZ, R38, 0x1f, RZ, 0xc0, !PT ;  /* 0x0000001f26ff7812 */ /* 0x000fda000780c0ff */
[----:B------:R-:W-:Y:S05]  /*ea80*/  @P0 EXIT ;  /* 0x000000000000094d */ /* 0x000fea0003800000 */
[----:B------:R-:W0:Y:S01]  /*ea90*/  LDC.64 R2, c[0x0][0x3d0] ;  /* 0x0000f400ff027b82 */ /* 0x000e220000000a00 */
[----:B------:R-:W-:Y:S01]  /*eaa0*/  SHF.R.S32.HI R17, RZ, 0x5, R38 ;  /* 0x00000005ff117819 */ /* 0x000fe20000011426 */
[----:B-----5:R-:W1:Y:S06]  /*eab0*/  S2R R6, SR_LANEID ;  /* 0x0000000000067919 */ /* 0x020e6c0000000000 */
[----:B---34-:R-:W2:Y:S01]  /*eac0*/  LDC.64 R4, c[0x0][0x4a0] ;  /* 0x00012800ff047b82 */ /* 0x018ea20000000a00 */
[----:B0-----:R-:W-:-:S05]  /*ead0*/  IMAD.WIDE R8, R17, 0x8, R2 ;  /* 0x0000000811087825 */ /* 0x001fca00078e0202 */
[----:B------:R-:W3:Y:S02]  /*eae0*/  LDG.E R0, desc[UR38][R8.64] ;  /* 0x0000002608007981 */ /* 0x000ee4000c1e1900 */
[----:B------:R-:W0:Y:S01]  /*eaf0*/  LDC.64 R2, c[0x0][0x3f8] ;  /* 0x0000fe00ff027b82 */ /* 0x000e220000000a00 */
[----:B------:R-:W-:Y:S01]  /*eb00*/  VOTEU.ANY UR4, UPT, PT ;  /* 0x0000000000047886 */ /* 0x000fe200038e0100 */
[----:B--2---:R-:W-:Y:S01]  /*eb10*/  IMAD.WIDE R10, R17, 0x8, R4 ;  /* 0x00000008110a7825 */ /* 0x004fe200078e0204 */
[----:B------:R-:W-:-:S06]  /*eb20*/  UFLO.U32 UR4, UR4 ;  /* 0x00000004000472bd */ /* 0x000fcc00080e0000 */
[----:B-1----:R-:W-:Y:S01]  /*eb30*/  ISETP.EQ.U32.AND P1, PT, R6, UR4, PT ;  /* 0x0000000406007c0c */ /* 0x002fe2000bf22070 */
[----:B---3--:R-:W1:Y:S02]  /*eb40*/  REDUX.SUM UR5, R0 ;  /* 0x00000000000573c4 */ /* 0x008e64000000c000 */
[----:B-1----:R-:W-:-:S10]  /*eb50*/  IMAD.U32 R13, RZ, RZ, UR5 ;  /* 0x00000005ff0d7e24 */ /* 0x002fd4000f8e00ff */
[----:B0-----:R0:W-:Y:S04]  /*eb60*/  @P1 REDG.E.ADD.STRONG.GPU desc[UR38][R2.64], R13 ;  /* 0x0000000d0200198e */ /* 0x0011e8000c12e126 */
[----:B------:R-:W2:Y:S01]  /*eb70*/  LDG.E R10, desc[UR38][R10.64] ;  /* 0x000000260a0a7981 */ /* 0x000ea2000c1e1900 */
[----:B------:R-:W1:Y:S08]  /*eb80*/  LDC.64 R4, c[0x0][0x4b8] ;  /* 0x00012e00ff047b82 */ /* 0x000e700000000a00 */
[----:B--2---:R-:W2:Y:S02]  /*eb90*/  REDUX.SUM UR4, R10 ;  /* 0x000000000a0473c4 */ /* 0x004ea4000000c000 */
[----:B--2---:R-:W-:Y:S01]  /*eba0*/  IMAD.U32 R15, RZ, RZ, UR4 ;  /* 0x00000004ff0f7e24 */ /* 0x004fe2000f8e00ff */
[----:B------:R-:W2:Y:S04]  /*ebb0*/  LDCU.64 UR4, c[0x0][0x3d8] ;  /* 0x00007b00ff0477ac */ /* 0x000ea80008000a00 */
[----:B-1----:R1:W-:Y:S04]  /*ebc0*/  @P1 REDG.E.ADD.STRONG.GPU desc[UR38][R4.64], R15 ;  /* 0x0000000f0400198e */ /* 0x0023e8000c12e126 */
[----:B------:R-:W3:Y:S01]  /*ebd0*/  LDG.E.64 R6, desc[UR38][R8.64] ;  /* 0x0000002608067981 */ /* 0x000ee2000c1e1b00 */
[----:B------:R-:W-:-:S05]  /*ebe0*/  IMAD R17, R17, 0x9c40, RZ ;  /* 0x00009c4011117824 */ /* 0x000fca00078e02ff */
[----:B---3--:R-:W-:-:S04]  /*ebf0*/  IADD3 R0, P0, PT, R17, R6, RZ ;  /* 0x0000000611007210 */ /* 0x008fc80007f1e0ff */
[----:B------:R-:W-:Y:S02]  /*ec00*/  LEA.HI.X.SX32 R7, R17, R7, 0x1, P0 ;  /* 0x0000000711077211 */ /* 0x000fe400000f0eff */
[----:B--2---:R-:W-:-:S04]  /*ec10*/  LEA R6, P0, R0, UR4, 0x3 ;  /* 0x0000000400067c11 */ /* 0x004fc8000f8018ff */
[----:B------:R-:W-:-:S05]  /*ec20*/  LEA.HI.X R7, R0, UR5, R7, 0x3, P0 ;  /* 0x0000000500077c11 */ /* 0x000fca00080f1c07 */
[----:B------:R-:W2:Y:S01]  /*ec30*/  LDG.E R6, desc[UR38][R6.64] ;  /* 0x0000002606067981 */ /* 0x000ea2000c1e1900 */
[----:B0-----:R-:W0:Y:S01]  /*ec40*/  LDC.64 R2, c[0x0][0x450] ;  /* 0x00011400ff027b82 */ /* 0x001e220000000a00 */
[----:B------:R-:W-:-:S07]  /*ec50*/  ISETP.NE.AND P0, PT, R38, RZ, PT ;  /* 0x000000ff2600720c */ /* 0x000fce0003f05270 */
[----:B--2---:R-:W1:Y:S02]  /*ec60*/  REDUX.SUM UR4, R6 ;  /* 0x00000000060473c4 */ /* 0x004e64000000c000 */
[----:B-1----:R-:W-:-:S05]  /*ec70*/  IMAD.U32 R5, RZ, RZ, UR4 ;  /* 0x00000004ff057e24 */ /* 0x002fca000f8e00ff */
[----:B0-----:R0:W-:Y:S01]  /*ec80*/  @P1 REDG.E.ADD.STRONG.GPU desc[UR38][R2.64], R5 ;  /* 0x000000050200198e */ /* 0x0011e2000c12e126 */
[----:B------:R-:W-:Y:S05]  /*ec90*/  @P0 EXIT ;  /* 0x000000000000094d */ /* 0x000fea0003800000 */
[----:B0-----:R-:W0:Y:S08]  /*eca0*/  LDC.64 R2, c[0x0][0x3b8] ;  /* 0x0000ee00ff027b82 */ /* 0x001e300000000a00 */
[----:B------:R-:W1:Y:S08]  /*ecb0*/  LDC.64 R4, c[0x0][0x428] ;  /* 0x00010a00ff047b82 */ /* 0x000e700000000a00 */
[----:B------:R-:W2:Y:S01]  /*ecc0*/  LDC.64 R18, c[0x0][0x3c0] ;  /* 0x0000f000ff127b82 */ /* 0x000ea20000000a00 */
[----:B0-----:R-:W3:Y:S02]  /*ecd0*/  LDG.E.64 R6, desc[UR38][R2.64] ;  /* 0x0000002602067981 */ /* 0x001ee4000c1e1b00 */
[----:B---3--:R-:W-:-:S05]  /*ece0*/  IADD3 R16, P0, PT, R6, 0x1, RZ ;  /* 0x0000000106107810 */ /* 0x008fca0007f1e0ff */
[----:B------:R-:W-:-:S05]  /*ecf0*/  IMAD.X R17, RZ, RZ, R7, P0 ;  /* 0x000000ffff117224 */ /* 0x000fca00000e0607 */
[----:B-1----:R0:W-:Y:S04]  /*ed00*/  STG.E.64 desc[UR38][R4.64], R16 ;  /* 0x0000001004007986 */ /* 0x0021e8000c101b26 */
[----:B------:R-:W2:Y:S01]  /*ed10*/  LDG.E.64 R6, desc[UR38][R2.64] ;  /* 0x0000002602067981 */ /* 0x000ea2000c1e1b00 */
[----:B------:R-:W1:Y:S08]  /*ed20*/  LDC.64 R8, c[0x0][0x430] ;  /* 0x00010c00ff087b82 */ /* 0x000e700000000a00 */
[----:B------:R-:W3:Y:S08]  /*ed30*/  LDC.64 R10, c[0x0][0x488] ;  /* 0x00012200ff0a7b82 */ /* 0x000ef00000000a00 */
[----:B------:R-:W4:Y:S08]  /*ed40*/  LDC.64 R14, c[0x0][0x438] ;  /* 0x00010e00ff0e7b82 */ /* 0x000f300000000a00 */
[----:B0-----:R-:W0:Y:S01]  /*ed50*/  LDC.64 R16, c[0x0][0x490] ;  /* 0x00012400ff107b82 */ /* 0x001e220000000a00 */
[----:B--2---:R-:W-:-:S04]  /*ed60*/  LEA R18, P0, R6, R18, 0x3 ;  /* 0x0000001206127211 */ /* 0x004fc800078018ff */
[----:B------:R-:W-:-:S05]  /*ed70*/  LEA.HI.X R19, R6, R19, R7, 0x3, P0 ;  /* 0x0000001306137211 */ /* 0x000fca00000f1c07 */
[----:B------:R-:W1:Y:S04]  /*ed80*/  LDG.E.64 R6, desc[UR38][R18.64] ;  /* 0x0000002612067981 */ /* 0x000e68000c1e1b00 */
[----:B-1----:R-:W-:Y:S04]  /*ed90*/  STG.E.64 desc[UR38][R8.64], R6 ;  /* 0x0000000608007986 */ /* 0x002fe8000c101b26 */
[----:B---3--:R-:W2:Y:S02]  /*eda0*/  LDG.E.64 R12, desc[UR38][R10.64] ;  /* 0x000000260a0c7981 */ /* 0x008ea4000c1e1b00 */
[----:B--2---:R-:W-:-:S05]  /*edb0*/  IADD3 R12, P0, PT, R12, 0x1, RZ ;  /* 0x000000010c0c7810 */ /* 0x004fca0007f1e0ff */
[----:B------:R-:W-:-:S05]  /*edc0*/  IMAD.X R13, RZ, RZ, R13, P0 ;  /* 0x000000ffff0d7224 */ /* 0x000fca00000e060d */
[----:B----4-:R-:W-:Y:S04]  /*edd0*/  STG.E.64 desc[UR38][R14.64], R12 ;  /* 0x0000000c0e007986 */ /* 0x010fe8000c101b26 */
[----:B------:R-:W0:Y:S01]  /*ede0*/  LDG.E.64 R2, desc[UR38][R10.64] ;  /* 0x000000260a027981 */ /* 0x000e22000c1e1b00 */
[----:B------:R-:W1:Y:S01]  /*edf0*/  LDC.64 R4, c[0x0][0x440] ;  /* 0x00011000ff047b82 */ /* 0x000e620000000a00 */
[----:B0-----:R-:W-:-:S04]  /*ee00*/  LEA R16, P0, R2, R16, 0x3 ;  /* 0x0000001002107211 */ /* 0x001fc800078018ff */
[----:B------:R-:W-:-:S05]  /*ee10*/  LEA.HI.X R17, R2, R17, R3, 0x3, P0 ;  /* 0x0000001102117211 */ /* 0x000fca00000f1c03 */
[----:B------:R-:W1:Y:S04]  /*ee20*/  LDG.E.64 R2, desc[UR38][R16.64] ;  /* 0x0000002610027981 */ /* 0x000e68000c1e1b00 */
[----:B-1----:R-:W-:Y:S01]  /*ee30*/  STG.E.64 desc[UR38][R4.64], R2 ;  /* 0x0000000204007986 */ /* 0x002fe2000c101b26 */
[----:B------:R-:W-:Y:S05]  /*ee40*/  EXIT ;  /* 0x000000000000794d */ /* 0x000fea0003800000 */
.L_x_59:
[----:B------:R-:W-:Y:S01]  /*ee50*/  BSSY B0, `(.L_x_610) ;  /* 0x0000005000007945 */ /* 0x000fe20003800000 */
[----:B------:R-:W-:-:S07]  /*ee60*/  IMAD.MOV.U32 R15, RZ, RZ, -0x1 ;  /* 0xffffffffff0f7424 */ /* 0x000fce00078e00ff */
[----:B0-----:R-:W-:Y:S05]  /*ee70*/  WARPSYNC.COLLECTIVE R15, `(.L_x_611) ;  /* 0x000000000f087348 */ /* 0x001fea0003c00000 */
[----:B------:R-:W-:Y:S01]  /*ee80*/  NOP ;  /* 0x0000000000007918 */ /* 0x000fe20000000000 */
[----:B0-----:R-:W-:Y:S05]  /*ee90*/  ENDCOLLECTIVE ;  /* 0x000000000000791b */ /* 0x001fea0003800000 */
.L_x_611:
[----:B------:R-:W-:Y:S05]  /*eea0*/  BSYNC B0 ;  /* 0x0000000000007941 */ /* 0x000fea0003800000 */
.L_x_610:
[----:B------:R-:W-:Y:S05]  /*eeb0*/  BRA `(.L_x_612) ;  /* 0xffffff1400bc7947 */ /* 0x000fea000383ffff */
.L_x_63:
[----:B------:R-:W-:Y:S01]  /*eec0*/  BSSY B0, `(.L_x_613) ;  /* 0x0000005000007945 */ /* 0x000fe20003800000 */
[----:B------:R-:W-:-:S07]  /*eed0*/  IMAD.MOV.U32 R15, RZ, RZ, -0x1 ;  /* 0xffffffffff0f7424 */ /* 0x000fce00078e00ff */
[----:B------:R-:W-:Y:S05]  /*eee0*/  WARPSYNC.COLLECTIVE R15, `(.L_x_614) ;  /* 0x000000000f087348 */ /* 0x000fea0003c00000 */
[----:B------:R-:W-:Y:S01]  /*eef0*/  VOTE.ANY P6, P5 ;  /* 0x0000000000ff7806 */ /* 0x000fe200028c0100 */
[----:B------:R-:W-:-:S12]  /*ef00*/  ENDCOLLECTIVE ;  /* 0x000000000000791b */ /* 0x000fd80003800000 */
.L_x_614:
[----:B------:R-:W-:Y:S05]  /*ef10*/  BSYNC B0 ;  /* 0x0000000000007941 */ /* 0x000fea0003800000 */
.L_x_613:
[----:B------:R-:W-:Y:S01]  /*ef20*/  PLOP3.LUT P5, PT, P6, PT, PT, 0x80, 0x8 ;  /* 0x000000000008781c */ /* 0x000fe200037af070 */
[----:B------:R-:W-:-:S12]  /*ef30*/  BRA `(.L_x_615) ;  /* 0xffffff18002c7947 */ /* 0x000fd8000383ffff */
.L_x_70:
[----:B------:R-:W-:Y:S01]  /*ef40*/  BSSY B0, `(.L_x_616) ;  /* 0x0000005000007945 */ /* 0x000fe20003800000 */
[----:B------:R-:W-:-:S07]  /*ef50*/  IMAD.MOV.U32 R15, RZ, RZ, -0x1 ;  /* 0xffffffffff0f7424 */ /* 0x000fce00078e00ff */
[----:B-1----:R-:W-:Y:S05]  /*ef60*/  WARPSYNC.COLLECTIVE R15, `(.L_x_617) ;  /* 0x000000000f087348 */ /* 0x002fea0003c00000 */
[----:B------:R-:W-:Y:S01]  /*ef70*/  NOP ;  /* 0x0000000000007918 */ /* 0x000fe20000000000 */
[----:B-1----:R-:W-:Y:S05]  /*ef80*/  ENDCOLLECTIVE ;  /* 0x000000000000791b */ /* 0x002fea0003800000 */
.L_x_617:
[----:B------:R-:W-:Y:S05]  /*ef90*/  BSYNC B0 ;  /* 0x0000000000007941 */ /* 0x000fea0003800000 */
.L_x_616:
[----:B------:R-:W-:Y:S05]  /*efa0*/  BRA `(.L_x_618) ;  /* 0xffffff18007c7947 */ /* 0x000fea000383ffff */
.L_x_76:
[----:B------:R-:W-:Y:S01]  /*efb0*/  BSSY B0, `(.L_x_619) ;  /* 0x0000005000007945 */ /* 0x000fe20003800000 */
[----:B------:R-:W-:-:S07]  /*efc0*/  IMAD.MOV.U32 R15, RZ, RZ, -0x1 ;  /* 0xffffffffff0f7424 */ /* 0x000fce00078e00ff */
[----:B01----:R-:W-:Y:S05]  /*efd0*/  WARPSYNC.COLLECTIVE R15, `(.L_x_620) ;  /* 0x000000000f087348 */ /* 0x003fea0003c00000 */
[----:B------:R-:W-:Y:S01]  /*efe0*/  NOP ;  /* 0x0000000000007918 */ /* 0x000fe20000000000 */
[----:B01----:R-:W-:Y:S05]  /*eff0*/  ENDCOLLECTIVE ;  /* 0x000000000000791b */ /* 0x003fea0003800000 */
.L_x_620:
[----:B------:R-:W-:Y:S05]  /*f000*/  BSYNC B0 ;  /* 0x0000000000007941 */ /* 0x000fea0003800000 */
.L_x_619:
[----:B------:R-:W-:Y:S05]  /*f010*/  BRA `(.L_x_621) ;  /* 0xffffff1c00a47947 */ /* 0x000fea000383ffff */
.L_x_82:
[----:B------:R-:W-:Y:S01]  /*f020*/  BSSY B0, `(.L_x_622) ;  /* 0x0000005000007945 */ /* 0x000fe20003800000 */
[----:B------:R-:W-:-:S07]  /*f030*/  IMAD.MOV.U32 R15, RZ, RZ, -0x1 ;  /* 0xffffffffff0f7424 */ /* 0x000fce00078e00ff */
[----:B0-----:R-:W-:Y:S05]  /*f040*/  WARPSYNC.COLLECTIVE R15, `(.L_x_623) ;  /* 0x000000000f087348 */ /* 0x001fea0003c00000 */
[----:B------:R-:W-:Y:S01]  /*f050*/  VOTE.ANY P6, P5 ;  /* 0x0000000000ff7806 */ /* 0x000fe200028c0100 */
[----:B0-----:R-:W-:-:S12]  /*f060*/  ENDCOLLECTIVE ;  /* 0x000000000000791b */ /* 0x001fd80003800000 */
.L_x_623:
[----:B------:R-:W-:Y:S05]  /*f070*/  BSYNC B0 ;  /* 0x0000000000007941 */ /* 0x000fea0003800000 */
.L_x_622:
[----:B------:R-:W-:Y:S01]  /*f080*/  PLOP3.LUT P5, PT, P6, PT, PT, 0x80, 0x8 ;  /* 0x000000000008781c */ /* 0x000fe200037af070 */
[----:B------:R-:W-:-:S12]  /*f090*/  BRA `(.L_x_624) ;  /* 0xffffff2000607947 */ /* 0x000fd8000383ffff */
.L_x_83:
[----:B------:R-:W-:Y:S01]  /*f0a0*/  BSSY B0, `(.L_x_625) ;  /* 0x0000005000007945 */ /* 0x000fe20003800000 */
[----:B------:R-:W-:-:S07]  /*f0b0*/  IMAD.MOV.U32 R15, RZ, RZ, -0x1 ;  /* 0xffffffffff0f7424 */ /* 0x000fce00078e00ff */
[----:B01----:R-:W-:Y:S05]  /*f0c0*/  WARPSYNC.COLLECTIVE R15, `(.L_x_626) ;  /* 0x000000000f087348 */ /* 0x003fea0003c00000 */
[----:B------:R-:W-:Y:S01]  /*f0d0*/  NOP ;  /* 0x0000000000007918 */ /* 0x000fe20000000000 */
[----:B01----:R-:W-:Y:S05]  /*f0e0*/  ENDCOLLECTIVE ;  /* 0x000000000000791b */ /* 0x003fea0003800000 */
.L_x_626:
[----:B------:R-:W-:Y:S05]  /*f0f0*/  BSYNC B0 ;  /* 0x0000000000007941 */ /* 0x000fea0003800000 */
.L_x_625:
[----:B------:R-:W-:Y:S05]  /*f100*/  BRA `(.L_x_627) ;  /* 0xffffff2000847947 */ /* 0x000fea000383ffff */
.L_x_94:
[----:B------:R-:W-:Y:S01]  /*f110*/  BSSY B0, `(.L_x_628) ;  /* 0x0000005000007945 */ /* 0x000fe20003800000 */
[----:B------:R-:W-:-:S07]  /*f120*/  IMAD.MOV.U32 R15, RZ, RZ, -0x1 ;  /* 0xffffffffff0f7424 */ /* 0x000fce00078e00ff */
[----:B0-----:R-:W-:Y:S05]  /*f130*/  WARPSYNC.COLLECTIVE R15, `(.L_x_629) ;  /* 0x000000000f087348 */ /* 0x001fea0003c00000 */
[----:B------:R-:W-:Y:S01]  /*f140*/  NOP ;  /* 0x0000000000007918 */ /* 0x000fe20000000000 */
[----:B0-----:R-:W-:Y:S05]  /*f150*/  ENDCOLLECTIVE ;  /* 0x000000000000791b */ /* 0x001fea0003800000 */
.L_x_629:
[----:B------:R-:W-:Y:S05]  /*f160*/  BSYNC B0 ;  /* 0x0000000000007941 */ /* 0x000fea0003800000 */
.L_x_628:
[----:B------:R-:W-:Y:S05]  /*f170*/  BRA `(.L_x_630) ;  /* 0xffffff2400f07947 */ /* 0x000fea000383ffff */
.L_x_100:
[----:B------:R-:W-:Y:S01]  /*f180*/  BSSY B0, `(.L_x_631) ;  /* 0x0000005000007945 */ /* 0x000fe20003800000 */
[----:B------:R-:W-:-:S07]  /*f190*/  IMAD.MOV.U32 R15, RZ, RZ, -0x1 ;  /* 0xffffffffff0f7424 */ /* 0x000fce00078e00ff */
[----:B0----5:R-:W-:Y:S05]  /*f1a0*/  WARPSYNC.COLLECTIVE R15, `(.L_x_632) ;  /* 0x000000000f087348 */ /* 0x021fea0003c00000 */
[----:B------:R-:W-:Y:S01]  /*f1b0*/  NOP ;  /* 0x0000000000007918 */ /* 0x000fe20000000000 */
[----:B0----5:R-:W-:Y:S05]  /*f1c0*/  ENDCOLLECTIVE ;  /* 0x000000000000791b */ /* 0x021fea0003800000 */
.L_x_632:
[----:B------:R-:W-:Y:S05]  /*f1d0*/  BSYNC B0 ;  /* 0x0000000000007941 */ /* 0x000fea0003800000 */
.L_x_631:
[----:B------:R-:W-:Y:S05]  /*f1e0*/  BRA `(.L_x_633) ;  /* 0xffffff2800787947 */ /* 0x000fea000383ffff */
.L_x_104:
[----:B------:R-:W-:Y:S01]  /*f1f0*/  BSSY B0, `(.L_x_634) ;  /* 0x0000005000007945 */ /* 0x000fe20003800000 */
[----:B------:R-:W-:-:S07]  /*f200*/  IMAD.MOV.U32 R15, RZ, RZ, -0x1 ;  /* 0xffffffffff0f7424 */ /* 0x000fce00078e00ff */
[----:B0----5:R-:W-:Y:S05]  /*f210*/  WARPSYNC.COLLECTIVE R15, `(.L_x_635) ;  /* 0x000000000f087348 */ /* 0x021fea0003c00000 */
[----:B------:R-:W-:Y:S01]  /*f220*/  NOP ;  /* 0x0000000000007918 */ /* 0x000fe20000000000 */
[----:B0----5:R-:W-:Y:S05]  /*f230*/  ENDCOLLECTIVE ;  /* 0x000000000000791b */ /* 0x021fea0003800000 */
.L_x_635:
[----:B------:R-:W-:Y:S05]  /*f240*/  BSYNC B0 ;  /* 0x0000000000007941 */ /* 0x000fea0003800000 */
.L_x_634:
[----:B------:R-:W-:Y:S05]  /*f250*/  BRA `(.L_x_636) ;  /* 0xffffff2800e87947 */ /* 0x000fea000383ffff */
.L_x_108:
[----:B------:R-:W-:Y:S01]  /*f260*/  BSSY B0, `(.L_x_637) ;  /* 0x0000008000007945 */ /* 0x000fe20003800000 */
[----:B------:R-:W-:Y:S02]  /*f270*/  IMAD.MOV.U32 R13, RZ, RZ, R16 ;  /* 0x000000ffff0d7224 */ /* 0x000fe400078e0010 */
[----:B------:R-:W-:Y:S02]  /*f280*/  IMAD.MOV.U32 R12, RZ, RZ, 0x1 ;  /* 0x00000001ff0c7424 */ /* 0x000fe400078e00ff */
[----:B------:R-:W-:Y:S02]  /*f290*/  IMAD.MOV.U32 R11, RZ, RZ, 0x1f ;  /* 0x0000001fff0b7424 */ /* 0x000fe400078e00ff */
[----:B------:R-:W-:-:S07]  /*f2a0*/  IMAD.MOV.U32 R15, RZ, RZ, -0x1 ;  /* 0xffffffffff0f7424 */ /* 0x000fce00078e00ff */
[----:B-----5:R-:W-:Y:S05]  /*f2b0*/  WARPSYNC.COLLECTIVE R15, `(.L_x_638) ;  /* 0x000000000f087348 */ /* 0x020fea0003c00000 */
[----:B------:R0:W1:Y:S02]  /*f2c0*/  SHFL.BFLY P6, R14, R13, R12, R11 ;  /* 0x0c00000c0d0e7389 */ /* 0x00006400000c000b */
[----:B01---5:R-:W-:Y:S05]  /*f2d0*/  ENDCOLLECTIVE ;  /* 0x000000000000791b */ /* 0x023fea0003800000 */
.L_x_638:
[----:B------:R-:W-:Y:S05]  /*f2e0*/  BSYNC B0 ;  /* 0x0000000000007941 */ /* 0x000fea0003800000 */
.L_x_637:
[----:B------:R-:W-:Y:S02]  /*f2f0*/  IMAD.IADD R13, R14, 0x1, R16 ;  /* 0x000000010e0d7824 */ /* 0x000fe400078e0210 */
[----:B------:R-:W-:Y:S02]  /*f300*/  IMAD.MOV.U32 R12, RZ, RZ, 0x2 ;  /* 0x00000002ff0c7424 */ /* 0x000fe400078e00ff */
[----:B------:R-:W-:Y:S02]  /*f310*/  IMAD.MOV.U32 R11, RZ, RZ, 0x1f ;  /* 0x0000001fff0b7424 */ /* 0x000fe400078e00ff */
[----:B------:R-:W-:-:S07]  /*f320*/  IMAD.MOV.U32 R15, RZ, RZ, -0x1 ;  /* 0xffffffffff0f7424 */ /* 0x000fce00078e00ff */
[----:B------:R-:W-:Y:S05]  /*f330*/  WARPSYNC.COLLECTIVE R15, `(.L_x_639) ;  /* 0x000000000f087348 */ /* 0x000fea0003c00000 */
[----:B------:R0:W1:Y:S02]  /*f340*/  SHFL.BFLY P6, R14, R13, R12, R11 ;  /* 0x0c00000c0d0e7389 */ /* 0x00006400000c000b */
[----:B01----:R-:W-:Y:S05]  /*f350*/  ENDCOLLECTIVE ;  /* 0x000000000000791b */ /* 0x003fea0003800000 */
.L_x_639:
[----:B------:R-:W-:Y:S02]  /*f360*/  IMAD.MOV.U32 R12, RZ, RZ, 0x4 ;  /* 0x00000004ff0c7424 */ /* 0x000fe400078e00ff */
[----:B------:R-:W-:-:S04]  /*f370*/  IMAD.IADD R0, R13, 0x1, R14 ;  /* 0x000000010d007824 */ /* 0x000fc800078e020e */
[----:B------:R-:W-:-:S07]  /*f380*/  IMAD.MOV.U32 R13, RZ, RZ, R0 ;  /* 0x000000ffff0d7224 */ /* 0x000fce00078e0000 */
[----:B------:R-:W-:Y:S05]  /*f390*/  WARPSYNC.COLLECTIVE R15, `(.L_x_640) ;  /* 0x000000000f087348 */ /* 0x000fea0003c00000 */
[----:B------:R0:W1:Y:S02]  /*f3a0*/  SHFL.BFLY P6, R14, R13, R12, R11 ;  /* 0x0c00000c0d0e7389 */ /* 0x00006400000c000b */
[----:B01----:R-:W-:Y:S05]  /*f3b0*/  ENDCOLLECTIVE ;  /* 0x000000000000791b */ /* 0x003fea0003800000 */
.L_x_640:
[----:B------:R-:W-:Y:S02]  /*f3c0*/  IMAD.MOV.U32 R12, RZ, RZ, 0x8 ;  /* 0x00000008ff0c7424 */ /* 0x000fe400078e00ff */
[----:B------:R-:W-:-:S04]  /*f3d0*/  IMAD.IADD R2, R0, 0x1, R14 ;  /* 0x0000000100027824 */ /* 0x000fc800078e020e */
[----:B------:R-:W-:-:S07]  /*f3e0*/  IMAD.MOV.U32 R13, RZ, RZ, R2 ;  /* 0x000000ffff0d7224 */ /* 0x000fce00078e0002 */
[----:B------:R-:W-:Y:S05]  /*f3f0*/  WARPSYNC.COLLECTIVE R15, `(.L_x_641) ;  /* 0x000000000f087348 */ /* 0x000fea0003c00000 */
[----:B------:R0:W1:Y:S02]  /*f400*/  SHFL.BFLY P6, R14, R13, R12, R11 ;  /* 0x0c00000c0d0e7389 */ /* 0x00006400000c000b */
[----:B01----:R-:W-:Y:S05]  /*f410*/  ENDCOLLECTIVE ;  /* 0x000000000000791b */ /* 0x003fea0003800000 */
.L_x_641:
[----:B------:R-:W-:Y:S02]  /*f420*/  IMAD.MOV.U32 R12, RZ, RZ, 0x10 ;  /* 0x00000010ff0c7424 */ /* 0x000fe400078e00ff */
[----:B------:R-:W-:-:S04]  /*f430*/  IMAD.IADD R3, R2, 0x1, R14 ;  /* 0x0000000102037824 */ /* 0x000fc800078e020e */
[----:B------:R-:W-:-:S07]  /*f440*/  IMAD.MOV.U32 R13, RZ, RZ, R3 ;  /* 0x000000ffff0d7224 */ /* 0x000fce00078e0003 */
[----:B------:R-:W-:Y:S05]  /*f450*/  WARPSYNC.COLLECTIVE R15, `(.L_x_642) ;  /* 0x000000000f087348 */ /* 0x000fea0003c00000 */
[----:B------:R0:W1:Y:S02]  /*f460*/  SHFL.BFLY P6, R14, R13, R12, R11 ;  /* 0x0c00000c0d0e7389 */ /* 0x00006400000c000b */
[----:B01----:R-:W-:Y:S05]  /*f470*/  ENDCOLLECTIVE ;  /* 0x000000000000791b */ /* 0x003fea0003800000 */
.L_x_642:
[----:B------:R-:W-:Y:S05]  /*f480*/  BRA `(.L_x_643) ;  /* 0xffffff2c00047947 */ /* 0x000fea000383ffff */
.L_x_117:
[----:B------:R-:W-:Y:S01]  /*f490*/  BSSY B2, `(.L_x_644) ;  /* 0x0000005000027945 */ /* 0x000fe20003800000 */
[----:B-1----:R-:W-:-:S07]  /*f4a0*/  IMAD.MOV.U32 R15, RZ, RZ, -0x1 ;  /* 0xffffffffff0f7424 */ /* 0x002fce00078e00ff */
[----:B0-----:R-:W-:Y:S05]  /*f4b0*/  WARPSYNC.COLLECTIVE R15, `(.L_x_645) ;  /* 0x000000000f087348 */ /* 0x001fea0003c00000 */
[----:B------:R-:W-:Y:S01]  /*f4c0*/  NOP ;  /* 0x0000000000007918 */ /* 0x000fe20000000000 */
[----:B0-----:R-:W-:Y:S05]  /*f4d0*/  ENDCOLLECTIVE ;  /* 0x000000000000791b */ /* 0x001fea0003800000 */
.L_x_645:
[----:B------:R-:W-:Y:S05]  /*f4e0*/  BSYNC B2 ;  /* 0x0000000000027941 */ /* 0x000fea0003800000 */
.L_x_644:
[----:B------:R-:W-:Y:S05]  /*f4f0*/  BRA `(.L_x_646) ;  /* 0xffffff2c00c47947 */ /* 0x000fea000383ffff */
.L_x_128:
[----:B------:R-:W-:Y:S01]  /*f500*/  BSSY B0, `(.L_x_647) ;  /* 0x0000005000007945 */ /* 0x000fe20003800000 */
[----:B------:R-:W-:-:S07]  /*f510*/  IMAD.MOV.U32 R15, RZ, RZ, -0x1 ;  /* 0xffffffffff0f7424 */ /* 0x000fce00078e00ff */
[----:B01----:R-:W-:Y:S05]  /*f520*/  WARPSYNC.COLLECTIVE R15, `(.L_x_648) ;  /* 0x000000000f087348 */ /* 0x003fea0003c00000 */
[----:B------:R-:W-:Y:S01]  /*f530*/  NOP ;  /* 0x0000000000007918 */ /* 0x000fe20000000000 */
[----:B01----:R-:W-:Y:S05]  /*f540*/  ENDCOLLECTIVE ;  /* 0x000000000000791b */ /* 0x003fea0003800000 */
.L_x_648:
[----:B------:R-:W-:Y:S05]  /*f550*/  BSYNC B0 ;  /* 0x0000000000007941 */ /* 0x000fea0003800000 */
.L_x_647:
[----:B------:R-:W-:Y:S05]  /*f560*/  BRA `(.L_x_649) ;  /* 0xffffff3000ac7947 */ /* 0x000fea000383ffff */
.L_x_139:
[----:B------:R-:W-:Y:S01]  /*f570*/  BSSY B0, `(.L_x_650) ;  /* 0x0000005000007945 */ /* 0x000fe20003800000 */
[----:B------:R-:W-:-:S07]  /*f580*/  IMAD.MOV.U32 R15, RZ, RZ, -0x1 ;  /* 0xffffffffff0f7424 */ /* 0x000fce00078e00ff */
[----:B01----:R-:W-:Y:S05]  /*f590*/  WARPSYNC.COLLECTIVE R15, `(.L_x_651) ;  /* 0x000000000f087348 */ /* 0x003fea0003c00000 */
[----:B------:R-:W-:Y:S01]  /*f5a0*/  NOP ;  /* 0x0000000000007918 */ /* 0x000fe20000000000 */
[----:B01----:R-:W-:Y:S05]  /*f5b0*/  ENDCOLLECTIVE ;  /* 0x000000000000791b */ /* 0x003fea0003800000 */
.L_x_651:
[----:B------:R-:W-:Y:S05]  /*f5c0*/  BSYNC B0 ;  /* 0x0000000000007941 */ /* 0x000fea0003800000 */
.L_x_650:
[----:B------:R-:W-:Y:S05]  /*f5d0*/  BRA `(.L_x_130) ;  /* 0xffffff3400b07947 */ /* 0x000fea000383ffff */
.L_x_140:
[----:B------:R-:W-:Y:S01]  /*f5e0*/  BSSY B0, `(.L_x_652) ;  /* 0x0000005000007945 */ /* 0x000fe20003800000 */
[----:B------:R-:W-:-:S07]  /*f5f0*/  IMAD.MOV.U32 R15, RZ, RZ, -0x1 ;  /* 0xffffffffff0f7424 */ /* 0x000fce00078e00ff */
[----:B01----:R-:W-:Y:S05]  /*f600*/  WARPSYNC.COLLECTIVE R15, `(.L_x_653) ;  /* 0x000000000f087348 */ /* 0x003fea0003c00000 */
[----:B------:R-:W-:Y:S01]  /*f610*/  NOP ;  /* 0x0000000000007918 */ /* 0x000fe20000000000 */
[----:B01----:R-:W-:Y:S05]  /*f620*/  ENDCOLLECTIVE ;  /* 0x000000000000791b */ /* 0x003fea0003800000 */
.L_x_653:
[----:B------:R-:W-:Y:S05]  /*f630*/  BSYNC B0 ;  /* 0x0000000000007941 */ /* 0x000fea0003800000 */
.L_x_652:
[----:B------:R-:W-:Y:S05]  /*f640*/  BRA `(.L_x_654) ;  /* 0xffffff3400c47947 */ /* 0x000fea000383ffff */
.L_x_146:
[----:B------:R-:W-:Y:S01]  /*f650*/  BSSY B0, `(.L_x_655) ;  /* 0x0000005000007945 */ /* 0x000fe20003800000 */
[----:B------:R-:W-:-:S07]  /*f660*/  IMAD.MOV.U32 R15, RZ, RZ, -0x1 ;  /* 0xffffffffff0f7424 */ /* 0x000fce00078e00ff */
[----:B-1----:R-:W-:Y:S05]  /*f670*/  WARPSYNC.COLLECTIVE R15, `(.L_x_656) ;  /* 0x000000000f087348 */ /* 0x002fea0003c00000 */
[----:B------:R-:W-:Y:S01]  /*f680*/  NOP ;  /* 0x0000000000007918 */ /* 0x000fe20000000000 */
[----:B-1----:R-:W-:Y:S05]  /*f690*/  ENDCOLLECTIVE ;  /* 0x000000000000791b */ /* 0x002fea0003800000 */
.L_x_656:
[----:B------:R-:W-:Y:S05]  /*f6a0*/  BSYNC B0 ;  /* 0x0000000000007941 */ /* 0x000fea0003800000 */
.L_x_655:
[----:B------:R-:W-:Y:S05]  /*f6b0*/  BRA `(.L_x_657) ;  /* 0xffffff38006c7947 */ /* 0x000fea000383ffff */
.L_x_156:
[----:B------:R-:W-:Y:S01]  /*f6c0*/  BSSY B0, `(.L_x_658) ;  /* 0x0000005000007945 */ /* 0x000fe20003800000 */
[----:B------:R-:W-:-:S07]  /*f6d0*/  IMAD.MOV.U32 R15, RZ, RZ, -0x1 ;  /* 0xffffffffff0f7424 */ /* 0x000fce00078e00ff */
[----:B01----:R-:W-:Y:S05]  /*f6e0*/  WARPSYNC.COLLECTIVE R15, `(.L_x_659) ;  /* 0x000000000f087348 */ /* 0x003fea0003c00000 */
[----:B------:R-:W-:Y:S01]  /*f6f0*/  NOP ;  /* 0x0000000000007918 */ /* 0x000fe20000000000 */
[----:B01----:R-:W-:Y:S05]  /*f700*/  ENDCOLLECTIVE ;  /* 0x000000000000791b */ /* 0x003fea0003800000 */
.L_x_659:
[----:B------:R-:W-:Y:S05]  /*f710*/  BSYNC B0 ;  /* 0x0000000000007941 */ /* 0x000fea0003800000 */
.L_x_658:
[----:B------:R-:W-:Y:S05]  /*f720*/  BRA `(.L_x_660) ;  /* 0xffffff3c00f07947 */ /* 0x000fea000383ffff */
.L_x_159:
[----:B------:R-:W-:Y:S01]  /*f730*/  BSSY B0, `(.L_x_661) ;  /* 0x0000005000007945 */ /* 0x000fe20003800000 */
[----:B------:R-:W-:-:S07]  /*f740*/  IMAD.MOV.U32 R15, RZ, RZ, -0x1 ;  /* 0xffffffffff0f7424 */ /* 0x000fce00078e00ff */
[----:B012---:R-:W-:Y:S05]  /*f750*/  WARPSYNC.COLLECTIVE R15, `(.L_x_662) ;  /* 0x000000000f087348 */ /* 0x007fea0003c00000 */
[----:B------:R-:W-:Y:S01]  /*f760*/  NOP ;  /* 0x0000000000007918 */ /* 0x000fe20000000000 */
[----:B012---:R-:W-:Y:S05]  /*f770*/  ENDCOLLECTIVE ;  /* 0x000000000000791b */ /* 0x007fea0003800000 */
.L_x_662:
[----:B------:R-:W-:Y:S05]  /*f780*/  BSYNC B0 ;  /* 0x0000000000007941 */ /* 0x000fea0003800000 */
.L_x_661:
[----:B------:R-:W-:Y:S05]  /*f790*/  BRA `(.L_x_663) ;  /* 0xffffff4000087947 */ /* 0x000fea000383ffff */
.L_x_162:
[----:B------:R-:W-:Y:S01]  /*f7a0*/  BSSY B0, `(.L_x_664) ;  /* 0x0000005000007945 */ /* 0x000fe20003800000 */
[----:B------:R-:W-:-:S07]  /*f7b0*/  IMAD.MOV.U32 R15, RZ, RZ, -0x1 ;  /* 0xffffffffff0f7424 */ /* 0x000fce00078e00ff */
[----:B0123--:R-:W-:Y:S05]  /*f7c0*/  WARPSYNC.COLLECTIVE R15, `(.L_x_665) ;  /* 0x000000000f087348 */ /* 0x00ffea0003c00000 */
[----:B------:R-:W-:Y:S01]  /*f7d0*/  NOP ;  /* 0x0000000000007918 */ /* 0x000fe20000000000 */
[----:B0123--:R-:W-:Y:S05]  /*f7e0*/  ENDCOLLECTIVE ;  /* 0x000000000000791b */ /* 0x00ffea0003800000 */
.L_x_665:
[----:B------:R-:W-:Y:S05]  /*f7f0*/  BSYNC B0 ;  /* 0x0000000000007941 */ /* 0x000fea0003800000 */
.L_x_664:
[----:B------:R-:W-:Y:S05]  /*f800*/  BRA `(.L_x_666) ;  /* 0xffffff4000207947 */ /* 0x000fea000383ffff */
.L_x_165:
[----:B------:R-:W-:Y:S01]  /*f810*/  BSSY B0, `(.L_x_667) ;  /* 0x0000005000007945 */ /* 0x000fe20003800000 */
[----:B------:R-:W-:-:S07]  /*f820*/  IMAD.MOV.U32 R15, RZ, RZ, -0x1 ;  /* 0xffffffffff0f7424 */ /* 0x000fce00078e00ff */
[----:B01234-:R-:W-:Y:S05]  /*f830*/  WARPSYNC.COLLECTIVE R15, `(.L_x_668) ;  /* 0x000000000f087348 */ /* 0x01ffea0003c00000 */
[----:B------:R-:W-:Y:S01]  /*f840*/  NOP ;  /* 0x0000000000007918 */ /* 0x000fe20000000000 */
[----:B01234-:R-:W-:Y:S05]  /*f850*/  ENDCOLLECTIVE ;  /* 0x000000000000791b */ /* 0x01ffea0003800000 */
.L_x_668:
[----:B------:R-:W-:Y:S05]  /*f860*/  BSYNC B0 ;  /* 0x0000000000007941 */ /* 0x000fea0003800000 */
.L_x_667:
[----:B------:R-:W-:Y:S05]  /*f870*/  BRA `(.L_x_669) ;  /* 0xffffff4000387947 */ /* 0x000fea000383ffff */
.L_x_168:
[----:B------:R-:W-:Y:S01]  /*f880*/  BSSY B0, `(.L_x_670) ;  /* 0x0000005000007945 */ /* 0x000fe20003800000 */
[----:B------:R-:W-:-:S07]  /*f890*/  IMAD.MOV.U32 R15, RZ, RZ, -0x1 ;  /* 0xffffffffff0f7424 */ /* 0x000fce00078e00ff */
[----:B01234-:R-:W-:Y:S05]  /*f8a0*/  WARPSYNC.COLLECTIVE R15, `(.L_x_671) ;  /* 0x000000000f087348 */ /* 0x01ffea0003c00000 */
[----:B------:R-:W-:Y:S01]  /*f8b0*/  NOP ;  /* 0x0000000000007918 */ /* 0x000fe20000000000 */
[----:B01234-:R-:W-:Y:S05]  /*f8c0*/  ENDCOLLECTIVE ;  /* 0x000000000000791b */ /* 0x01ffea0003800000 */
.L_x_671:
[----:B------:R-:W-:Y:S05]  /*f8d0*/  BSYNC B0 ;  /* 0x0000000000007941 */ /* 0x000fea0003800000 */
.L_x_670:
[----:B------:R-:W-:Y:S05]  /*f8e0*/  BRA `(.L_x_672) ;  /* 0xffffff4000507947 */ /* 0x000fea000383ffff */
.L_x_171:
[----:B------:R-:W-:Y:S01]  /*f8f0*/  BSSY B0, `(.L_x_673) ;  /* 0x0000005000007945 */ /* 0x000fe20003800000 */
[----:B------:R-:W-:-:S07]  /*f900*/  IMAD.MOV.U32 R15, RZ, RZ, -0x1 ;  /* 0xffffffffff0f7424 */ /* 0x000fce00078e00ff */
[----:B01234-:R-:W-:Y:S05]  /*f910*/  WARPSYNC.COLLECTIVE R15, `(.L_x_674) ;  /* 0x000000000f087348 */ /* 0x01ffea0003c00000 */
[----:B------:R-:W-:Y:S01]  /*f920*/  NOP ;  /* 0x0000000000007918 */ /* 0x000fe20000000000 */
[----:B01234-:R-:W-:Y:S05]  /*f930*/  ENDCOLLECTIVE ;  /* 0x000000000000791b */ /* 0x01ffea0003800000 */
.L_x_674:
[----:B------:R-:W-:Y:S05]  /*f940*/  BSYNC B0 ;  /* 0x0000000000007941 */ /* 0x000fea0003800000 */
.L_x_673:
[----:B------:R-:W-:Y:S05]  /*f950*/  BRA `(.L_x_675) ;  /* 0xffffff4000687947 */ /* 0x000fea000383ffff */
.L_x_174:
[----:B------:R-:W-:Y:S01]  /*f960*/  BSSY B0, `(.L_x_676) ;  /* 0x0000005000007945 */ /* 0x000fe20003800000 */
[----:B------:R-:W-:-:S07]  /*f970*/  IMAD.MOV.U32 R15, RZ, RZ, -0x1 ;  /* 0xffffffffff0f7424 */ /* 0x000fce00078e00ff */
[----:B01234-:R-:W-:Y:S05]  /*f980*/  WARPSYNC.COLLECTIVE R15, `(.L_x_677) ;  /* 0x000000000f087348 */ /* 0x01ffea0003c00000 */
[----:B------:R-:W-:Y:S01]  /*f990*/  NOP ;  /* 0x0000000000007918 */ /* 0x000fe20000000000 */
[----:B01234-:R-:W-:Y:S05]  /*f9a0*/  ENDCOLLECTIVE ;  /* 0x000000000000791b */ /* 0x01ffea0003800000 */
.L_x_677:
[----:B------:R-:W-:Y:S05]  /*f9b0*/  BSYNC B0 ;  /* 0x0000000000007941 */ /* 0x000fea0003800000 */
.L_x_676:
[----:B------:R-:W-:Y:S05]  /*f9c0*/  BRA `(.L_x_678) ;  /* 0xffffff4000807947 */ /* 0x000fea000383ffff */
.L_x_177:
[----:B------:R-:W-:Y:S01]  /*f9d0*/  BSSY B0, `(.L_x_679) ;  /* 0x0000005000007945 */ /* 0x000fe20003800000 */
[----:B------:R-:W-:-:S07]  /*f9e0*/  IMAD.MOV.U32 R15, RZ, RZ, -0x1 ;  /* 0xffffffffff0f7424 */ /* 0x000fce00078e00ff */
[----:B01234-:R-:W-:Y:S05]  /*f9f0*/  WARPSYNC.COLLECTIVE R15, `(.L_x_680) ;  /* 0x000000000f087348 */ /* 0x01ffea0003c00000 */
[----:B------:R-:W-:Y:S01]  /*fa00*/  NOP ;  /* 0x0000000000007918 */ /* 0x000fe20000000000 */
[----:B01234-:R-:W-:Y:S05]  /*fa10*/  ENDCOLLECTIVE ;  /* 0x000000000000791b */ /* 0x01ffea0003800000 */
.L_x_680:
[----:B------:R-:W-:Y:S05]  /*fa20*/  BSYNC B0 ;  /* 0x0000000000007941 */ /* 0x000fea0003800000 */
.L_x_679:
[----:B------:R-:W-:Y:S05]  /*fa30*/  BRA `(.L_x_681) ;  /* 0xffffff4000987947 */ /* 0x000fea000383ffff */
.L_x_180:
[----:B------:R-:W-:Y:S01]  /*fa40*/  BSSY B0, `(.L_x_682) ;  /* 0x0000005000007945 */ /* 0x000fe20003800000 */
[----:B------:R-:W-:-:S07]  /*fa50*/  IMAD.MOV.U32 R15, RZ, RZ, -0x1 ;  /* 0xffffffffff0f7424 */ /* 0x000fce00078e00ff */
[----:B01234-:R-:W-:Y:S05]  /*fa60*/  WARPSYNC.COLLECTIVE R15, `(.L_x_683) ;  /* 0x000000000f087348 */ /* 0x01ffea0003c00000 */
[----:B------:R-:W-:Y:S01]  /*fa70*/  NOP ;  /* 0x0000000000007918 */ /* 0x000fe20000000000 */
[----:B01234-:R-:W-:Y:S05]  /*fa80*/  ENDCOLLECTIVE ;  /* 0x000000000000791b */ /* 0x01ffea0003800000 */
.L_x_683:
[----:B------:R-:W-:Y:S05]  /*fa90*/  BSYNC B0 ;  /* 0x0000000000007941 */ /* 0x000fea0003800000 */
.L_x_682:
[----:B------:R-:W-:Y:S05]  /*faa0*/  BRA `(.L_x_684) ;  /* 0xffffff4000b07947 */ /* 0x000fea000383ffff */
.L_x_183:
[----:B------:R-:W-:Y:S01]  /*fab0*/  BSSY B0, `(.L_x_685) ;  /* 0x0000005000007945 */ /* 0x000fe20003800000 */
[----:B------:R-:W-:-:S07]  /*fac0*/  IMAD.MOV.U32 R15, RZ, RZ, -0x1 ;  /* 0xffffffffff0f7424 */ /* 0x000fce00078e00ff */
[----:B01234-:R-:W-:Y:S05]  /*fad0*/  WARPSYNC.COLLECTIVE R15, `(.L_x_686) ;  /* 0x000000000f087348 */ /* 0x01ffea0003c00000 */
[----:B------:R-:W-:Y:S01]  /*fae0*/  NOP ;  /* 0x0000000000007918 */ /* 0x000fe20000000000 */
[----:B01234-:R-:W-:Y:S05]  /*faf0*/  ENDCOLLECTIVE ;  /* 0x000000000000791b */ /* 0x01ffea0003800000 */
.L_x_686:
[----:B------:R-:W-:Y:S05]  /*fb00*/  BSYNC B0 ;  /* 0x0000000000007941 */ /* 0x000fea0003800000 */
.L_x_685:
[----:B------:R-:W-:Y:S05]  /*fb10*/  BRA `(.L_x_687) ;  /* 0xffffff4000c87947 */ /* 0x000fea000383ffff */
.L_x_186:
[----:B------:R-:W-:Y:S01]  /*fb20*/  BSSY B0, `(.L_x_688) ;  /* 0x0000005000007945 */ /* 0x000fe20003800000 */
[----:B------:R-:W-:-:S07]  /*fb30*/  IMAD.MOV.U32 R15, RZ, RZ, -0x1 ;  /* 0xffffffffff0f7424 */ /* 0x000fce00078e00ff */
[----:B01234-:R-:W-:Y:S05]  /*fb40*/  WARPSYNC.COLLECTIVE R15, `(.L_x_689) ;  /* 0x000000000f087348 */ /* 0x01ffea0003c00000 */
[----:B------:R-:W-:Y:S01]  /*fb50*/  NOP ;  /* 0x0000000000007918 */ /* 0x000fe20000000000 */
[----:B01234-:R-:W-:Y:S05]  /*fb60*/  ENDCOLLECTIVE ;  /* 0x000000000000791b */ /* 0x01ffea0003800000 */
.L_x_689:
[----:B------:R-:W-:Y:S05]  /*fb70*/  BSYNC B0 ;  /* 0x0000000000007941 */ /* 0x000fea0003800000 */
.L_x_688:
[----:B------:R-:W-:Y:S05]  /*fb80*/  BRA `(.L_x_690) ;  /* 0xffffff4000e07947 */ /* 0x000fea000383ffff */
.L_x_189:
[----:B------:R-:W-:Y:S01]  /*fb90*/  BSSY B0, `(.L_x_691) ;  /* 0x0000005000007945 */ /* 0x000fe20003800000 */
[----:B------:R-:W-:-:S07]  /*fba0*/  IMAD.MOV.U32 R15, RZ, RZ, -0x1 ;  /* 0xffffffffff0f7424 */ /* 0x000fce00078e00ff */
[----:B01234-:R-:W-:Y:S05]  /*fbb0*/  WARPSYNC.COLLECTIVE R15, `(.L_x_692) ;  /* 0x000000000f087348 */ /* 0x01ffea0003c00000 */
[----:B------:R-:W-:Y:S01]  /*fbc0*/  NOP ;  /* 0x0000000000007918 */ /* 0x000fe20000000000 */
[----:B01234-:R-:W-:Y:S05]  /*fbd0*/  ENDCOLLECTIVE ;  /* 0x000000000000791b */ /* 0x01ffea0003800000 */
.L_x_692:
[----:B------:R-:W-:Y:S05]  /*fbe0*/  BSYNC B0 ;  /* 0x0000000000007941 */ /* 0x000fea0003800000 */
.L_x_691:
[----:B------:R-:W-:Y:S05]  /*fbf0*/  BRA `(.L_x_693) ;  /* 0xffffff4000f87947 */ /* 0x000fea000383ffff */
.L_x_192:
[----:B------:R-:W-:Y:S01]  /*fc00*/  BSSY B0, `(.L_x_694) ;  /* 0x0000005000007945 */ /* 0x000fe20003800000 */
[----:B------:R-:W-:-:S07]  /*fc10*/  IMAD.MOV.U32 R15, RZ, RZ, -0x1 ;  /* 0xffffffffff0f7424 */ /* 0x000fce00078e00ff */
[----:B01234-:R-:W-:Y:S05]  /*fc20*/  WARPSYNC.COLLECTIVE R15, `(.L_x_695) ;  /* 0x000000000f087348 */ /* 0x01ffea0003c00000 */
[----:B------:R-:W-:Y:S01]  /*fc30*/  NOP ;  /* 0x0000000000007918 */ /* 0x000fe20000000000 */
[----:B01234-:R-:W-:Y:S05]  /*fc40*/  ENDCOLLECTIVE ;  /* 0x000000000000791b */ /* 0x01ffea0003800000 */
.L_x_695:
[----:B------:R-:W-:Y:S05]  /*fc50*/  BSYNC B0 ;  /* 0x0000000000007941 */ /* 0x000fea0003800000 */
.L_x_694:
[----:B------:R-:W-:Y:S05]  /*fc60*/  BRA `(.L_x_696) ;  /* 0xffffff4400107947 */ /* 0x000fea000383ffff */
.L_x_195:
[----:B------:R-:W-:Y:S01]  /*fc70*/  BSSY B0, `(.L_x_697) ;  /* 0x0000005000007945 */ /* 0x000fe20003800000 */
[----:B------:R-:W-:-:S07]  /*fc80*/  IMAD.MOV.U32 R15, RZ, RZ, -0x1 ;  /* 0xffffffffff0f7424 */ /* 0x000fce00078e00ff */
[----:B01234-:R-:W-:Y:S05]  /*fc90*/  WARPSYNC.COLLECTIVE R15, `(.L_x_698) ;  /* 0x000000000f087348 */ /* 0x01ffea0003c00000 */
[----:B------:R-:W-:Y:S01]  /*fca0*/  NOP ;  /* 0x0000000000007918 */ /* 0x000fe20000000000 */
[----:B01234-:R-:W-:Y:S05]  /*fcb0*/  ENDCOLLECTIVE ;  /* 0x000000000000791b */ /* 0x01ffea0003800000 */
.L_x_698:
[----:B------:R-:W-:Y:S05]  /*fcc0*/  BSYNC B0 ;  /* 0x0000000000007941 */ /* 0x000fea0003800000 */
.L_x_697:
[----:B------:R-:W-:Y:S05]  /*fcd0*/  BRA `(.L_x_699) ;  /* 0xffffff4400287947 */ /* 0x000fea000383ffff */
.L_x_198:
[----:B------:R-:W-:Y:S01]  /*fce0*/  BSSY B0, `(.L_x_700) ;  /* 0x0000005000007945 */ /* 0x000fe20003800000 */
[----:B------:R-:W-:-:S07]  /*fcf0*/  IMAD.MOV.U32 R15, RZ, RZ, -0x1 ;  /* 0xffffffffff0f7424 */ /* 0x000fce00078e00ff */
[----:B01234-:R-:W-:Y:S05]  /*fd00*/  WARPSYNC.COLLECTIVE R15, `(.L_x_701) ;  /* 0x000000000f087348 */ /* 0x01ffea0003c00000 */
[----:B------:R-:W-:Y:S01]  /*fd10*/  NOP ;  /* 0x0000000000007918 */ /* 0x000fe20000000000 */
[----:B01234-:R-:W-:Y:S05]  /*fd20*/  ENDCOLLECTIVE ;  /* 0x000000000000791b */ /* 0x01ffea0003800000 */
.L_x_701:
[----:B------:R-:W-:Y:S05]  /*fd30*/  BSYNC B0 ;  /* 0x0000000000007941 */ /* 0x000fea0003800000 */
.L_x_700:
[----:B------:R-:W-:Y:S05]  /*fd40*/  BRA `(.L_x_702) ;  /* 0xffffff4400407947 */ /* 0x000fea000383ffff */
.L_x_201:
[----:B------:R-:W-:Y:S01]  /*fd50*/  BSSY B0, `(.L_x_703) ;  /* 0x0000005000007945 */ /* 0x000fe20003800000 */
[----:B------:R-:W-:-:S07]  /*fd60*/  IMAD.MOV.U32 R15, RZ, RZ, -0x1 ;  /* 0xffffffffff0f7424 */ /* 0x000fce00078e00ff */
[----:B01234-:R-:W-:Y:S05]  /*fd70*/  WARPSYNC.COLLECTIVE R15, `(.L_x_704) ;  /* 0x000000000f087348 */ /* 0x01ffea0003c00000 */
[----:B------:R-:W-:Y:S01]  /*fd80*/  NOP ;  /* 0x0000000000007918 */ /* 0x000fe20000000000 */
[----:B01234-:R-:W-:Y:S05]  /*fd90*/  ENDCOLLECTIVE ;  /* 0x000000000000791b */ /* 0x01ffea0003800000 */
.L_x_704:
[----:B------:R-:W-:Y:S05]  /*fda0*/  BSYNC B0 ;  /* 0x0000000000007941 */ /* 0x000fea0003800000 */
.L_x_703:
[----:B------:R-:W-:Y:S05]  /*fdb0*/  BRA `(.L_x_705) ;  /* 0xffffff4400587947 */ /* 0x000fea000383ffff */
.L_x_204:
[----:B------:R-:W-:Y:S01]  /*fdc0*/  BSSY B0, `(.L_x_706) ;  /* 0x0000005000007945 */ /* 0x000fe20003800000 */
[----:B------:R-:W-:-:S07]  /*fdd0*/  IMAD.MOV.U32 R15, RZ, RZ, -0x1 ;  /* 0xffffffffff0f7424 */ /* 0x000fce00078e00ff */
[----:B01234-:R-:W-:Y:S05]  /*fde0*/  WARPSYNC.COLLECTIVE R15, `(.L_x_707) ;  /* 0x000000000f087348 */ /* 0x01ffea0003c00000 */
[----:B------:R-:W-:Y:S01]  /*fdf0*/  NOP ;  /* 0x0000000000007918 */ /* 0x000fe20000000000 */
[----:B01234-:R-:W-:Y:S05]  /*fe00*/  ENDCOLLECTIVE ;  /* 0x000000000000791b */ /* 0x01ffea0003800000 */
.L_x_707:
[----:B------:R-:W-:Y:S05]  /*fe10*/  BSYNC B0 ;  /* 0x0000000000007941 */ /* 0x000fea0003800000 */
.L_x_706:
[----:B------:R-:W-:Y:S05]  /*fe20*/  BRA `(.L_x_708) ;  /* 0xffffff4400707947 */ /* 0x000fea000383ffff */
.L_x_207:
[----:B------:R-:W-:Y:S01]  /*fe30*/  BSSY B0, `(.L_x_709) ;  /* 0x0000005000007945 */ /* 0x000fe20003800000 */
[----:B------:R-:W-:-:S07]  /*fe40*/  IMAD.MOV.U32 R15, RZ, RZ, -0x1 ;  /* 0xffffffffff0f7424 */ /* 0x000fce00078e00ff */
[----:B01234-:R-:W-:Y:S05]  /*fe50*/  WARPSYNC.COLLECTIVE R15, `(.L_x_710) ;  /* 0x000000000f087348 */ /* 0x01ffea0003c00000 */
[----:B------:R-:W-:Y:S01]  /*fe60*/  NOP ;  /* 0x0000000000007918 */ /* 0x000fe20000000000 */
[----:B01234-:R-:W-:Y:S05]  /*fe70*/  ENDCOLLECTIVE ;  /* 0x000000000000791b */ /* 0x01ffea0003800000 */
.L_x_710:
[----:B------:R-:W-:Y:S05]  /*fe80*/  BSYNC B0 ;  /* 0x0000000000007941 */ /* 0x000fea0003800000 */
.L_x_709:
[----:B------:R-:W-:Y:S05]  /*fe90*/  BRA `(.L_x_711) ;  /* 0xffffff4400887947 */ /* 0x000fea000383ffff */
.L_x_210:
[----:B------:R-:W-:Y:S01]  /*fea0*/  BSSY B0, `(.L_x_712) ;  /* 0x0000005000007945 */ /* 0x000fe20003800000 */
[----:B------:R-:W-:-:S07]  /*feb0*/  IMAD.MOV.U32 R15, RZ, RZ, -0x1 ;  /* 0xffffffffff0f7424 */ /* 0x000fce00078e00ff */
[----:B01234-:R-:W-:Y:S05]  /*fec0*/  WARPSYNC.COLLECTIVE R15, `(.L_x_713) ;  /* 0x000000000f087348 */ /* 0x01ffea0003c00000 */
[----:B------:R-:W-:Y:S01]  /*fed0*/  NOP ;  /* 0x0000000000007918 */ /* 0x000fe20000000000 */
[----:B01234-:R-:W-:Y:S05]  /*fee0*/  ENDCOLLECTIVE ;  /* 0x000000000000791b */ /* 0x01ffea0003800000 */
.L_x_713:
[----:B------:R-:W-:Y:S05]  /*fef0*/  BSYNC B0 ;  /* 0x0000000000007941 */ /* 0x000fea0003800000 */
.L_x_712:
[----:B------:R-:W-:Y:S05]  /*ff00*/  BRA `(.L_x_714) ;  /* 0xffffff4400a07947 */ /* 0x000fea000383ffff */
.L_x_213:
[----:B------:R-:W-:Y:S01]  /*ff10*/  BSSY B0, `(.L_x_715) ;  /* 0x0000005000007945 */ /* 0x000fe20003800000 */
[----:B------:R-:W-:-:S07]  /*ff20*/  IMAD.MOV.U32 R15, RZ, RZ, -0x1 ;  /* 0xffffffffff0f7424 */ /* 0x000fce00078e00ff */
[----:B01234-:R-:W-:Y:S05]  /*ff30*/  WARPSYNC.COLLECTIVE R15, `(.L_x_716) ;  /* 0x000000000f087348 */ /* 0x01ffea0003c00000 */
[----:B------:R-:W-:Y:S01]  /*ff40*/  NOP ;  /* 0x0000000000007918 */ /* 0x000fe20000000000 */
[----:B01234-:R-:W-:Y:S05]  /*ff50*/  ENDCOLLECTIVE ;  /* 0x000000000000791b */ /* 0x01ffea0003800000 */
.L_x_716:
[----:B------:R-:W-:Y:S05]  /*ff60*/  BSYNC B0 ;  /* 0x0000000000007941 */ /* 0x000fea0003800000 */
.L_x_715:
[----:B------:R-:W-:Y:S05]  /*ff70*/  BRA `(.L_x_717) ;  /* 0xffffff4400b87947 */ /* 0x000fea000383ffff */
.L_x_216:
[----:B------:R-:W-:Y:S01]  /*ff80*/  BSSY B0, `(.L_x_718) ;  /* 0x0000005000007945 */ /* 0x000fe20003800000 */
[----:B------:R-:W-:-:S07]  /*ff90*/  IMAD.MOV.U32 R15, RZ, RZ, -0x1 ;  /* 0xffffffffff0f7424 */ /* 0x000fce00078e00ff */
[----:B01234-:R-:W-:Y:S05]  /*ffa0*/  WARPSYNC.COLLECTIVE R15, `(.L_x_719) ;  /* 0x000000000f087348 */ /* 0x01ffea0003c00000 */
[----:B------:R-:W-:Y:S01]  /*ffb0*/  NOP ;  /* 0x0000000000007918 */ /* 0x000fe20000000000 */
[----:B01234-:R-:W-:Y:S05]  /*ffc0*/  ENDCOLLECTIVE ;  /* 0x000000000000791b */ /* 0x01ffea0003800000 */
.L_x_719:
[----:B------:R-:W-:Y:S05]  /*ffd0*/  BSYNC B0 ;  /* 0x0000000000007941 */ /* 0x000fea0003800000 */
.L_x_718:
[----:B------:R-:W-:Y:S05]  /*ffe0*/  BRA `(.L_x_720) ;  /* 0xffffff4400d07947 */ /* 0x000fea000383ffff */
.L_x_219:
[----:B------:R-:W-:Y:S01]  /*fff0*/  BSSY B0, `(.L_x_721) ;  /* 0x0000005000007945 */ /* 0x000fe20003800000 */
[----:B------:R-:W-:-:S07]  /*10000*/  IMAD.MOV.U32 R15, RZ, RZ, -0x1 ;  /* 0xffffffffff0f7424 */ /* 0x000fce00078e00ff */
[----:B01234-:R-:W-:Y:S05]  /*10010*/  WARPSYNC.COLLECTIVE R15, `(.L_x_722) ;  /* 0x000000000f087348 */ /* 0x01ffea0003c00000 */
[----:B------:R-:W-:Y:S01]  /*10020*/  NOP ;  /* 0x0000000000007918 */ /* 0x000fe20000000000 */
[----:B01234-:R-:W-:Y:S05]  /*10030*/  ENDCOLLECTIVE ;  /* 0x000000000000791b */ /* 0x01ffea0003800000 */
.L_x_722:
[----:B------:R-:W-:Y:S05]  /*10040*/  BSYNC B0 ;  /* 0x0000000000007941 */ /* 0x000fea0003800000 */
.L_x_721:
[----:B------:R-:W-:Y:S05]  /*10050*/  BRA `(.L_x_723) ;  /* 0xffffff4400e87947 */ /* 0x000fea000383ffff */
.L_x_222:
[----:B------:R-:W-:Y:S01]  /*10060*/  BSSY B0, `(.L_x_724) ;  /* 0x0000005000007945 */ /* 0x000fe20003800000 */
[----:B------:R-:W-:-:S07]  /*10070*/  IMAD.MOV.U32 R15, RZ, RZ, -0x1 ;  /* 0xffffffffff0f7424 */ /* 0x000fce00078e00ff */
[----:B01234-:R-:W-:Y:S05]  /*10080*/  WARPSYNC.COLLECTIVE R15, `(.L_x_725) ;  /* 0x000000000f087348 */ /* 0x01ffea0003c00000 */
[----:B------:R-:W-:Y:S01]  /*10090*/  NOP ;  /* 0x0000000000007918 */ /* 0x000fe20000000000 */
[----:B01234-:R-:W-:Y:S05]  /*100a0*/  ENDCOLLECTIVE ;  /* 0x000000000000791b */ /* 0x01ffea0003800000 */
.L_x_725:
[----:B------:R-:W-:Y:S05]  /*100b0*/  BSYNC B0 ;  /* 0x0000000000007941 */ /* 0x000fea0003800000 */
.L_x_724:
[----:B------:R-:W-:Y:S05]  /*100c0*/  BRA `(.L_x_726) ;  /* 0xffffff4800007947 */ /* 0x000fea000383ffff */
.L_x_225:
[----:B------:R-:W-:Y:S01]  /*100d0*/  BSSY B0, `(.L_x_727) ;  /* 0x0000005000007945 */ /* 0x000fe20003800000 */
[----:B------:R-:W-:-:S07]  /*100e0*/  IMAD.MOV.U32 R15, RZ, RZ, -0x1 ;  /* 0xffffffffff0f7424 */ /* 0x000fce00078e00ff */
[----:B01234-:R-:W-:Y:S05]  /*100f0*/  WARPSYNC.COLLECTIVE R15, `(.L_x_728) ;  /* 0x000000000f087348 */ /* 0x01ffea0003c00000 */
[----:B------:R-:W-:Y:S01]  /*10100*/  NOP ;  /* 0x0000000000007918 */ /* 0x000fe20000000000 */
[----:B01234-:R-:W-:Y:S05]  /*10110*/  ENDCOLLECTIVE ;  /* 0x000000000000791b */ /* 0x01ffea0003800000 */
.L_x_728:
[----:B------:R-:W-:Y:S05]  /*10120*/  BSYNC B0 ;  /* 0x0000000000007941 */ /* 0x000fea0003800000 */
.L_x_727:
[----:B------:R-:W-:Y:S05]  /*10130*/  BRA `(.L_x_729) ;  /* 0xffffff4800187947 */ /* 0x000fea000383ffff */
.L_x_228:
[----:B------:R-:W-:Y:S01]  /*10140*/  BSSY B0, `(.L_x_730) ;  /* 0x0000005000007945 */ /* 0x000fe20003800000 */
[----:B------:R-:W-:-:S07]  /*10150*/  IMAD.MOV.U32 R15, RZ, RZ, -0x1 ;  /* 0xffffffffff0f7424 */ /* 0x000fce00078e00ff */
[----:B01234-:R-:W-:Y:S05]  /*10160*/  WARPSYNC.COLLECTIVE R15, `(.L_x_731) ;  /* 0x000000000f087348 */ /* 0x01ffea0003c00000 */
[----:B------:R-:W-:Y:S01]  /*10170*/  NOP ;  /* 0x0000000000007918 */ /* 0x000fe20000000000 */
[----:B01234-:R-:W-:Y:S05]  /*10180*/  ENDCOLLECTIVE ;  /* 0x000000000000791b */ /* 0x01ffea0003800000 */
.L_x_731:
[----:B------:R-:W-:Y:S05]  /*10190*/  BSYNC B0 ;  /* 0x0000000000007941 */ /* 0x000fea0003800000 */
.L_x_730:
[----:B------:R-:W-:Y:S05]  /*101a0*/  BRA `(.L_x_732) ;  /* 0xffffff4800307947 */ /* 0x000fea000383ffff */
.L_x_231:
[----:B------:R-:W-:Y:S01]  /*101b0*/  BSSY B0, `(.L_x_733) ;  /* 0x0000005000007945 */ /* 0x000fe20003800000 */
[----:B------:R-:W-:-:S07]  /*101c0*/  IMAD.MOV.U32 R15, RZ, RZ, -0x1 ;  /* 0xffffffffff0f7424 */ /* 0x000fce00078e00ff */
[----:B01234-:R-:W-:Y:S05]  /*101d0*/  WARPSYNC.COLLECTIVE R15, `(.L_x_734) ;  /* 0x000000000f087348 */ /* 0x01ffea0003c00000 */
[----:B------:R-:W-:Y:S01]  /*101e0*/  NOP ;  /* 0x0000000000007918 */ /* 0x000fe20000000000 */
[----:B01234-:R-:W-:Y:S05]  /*101f0*/  ENDCOLLECTIVE ;  /* 0x000000000000791b */ /* 0x01ffea0003800000 */
.L_x_734:
[----:B------:R-:W-:Y:S05]  /*10200*/  BSYNC B0 ;  /* 0x0000000000007941 */ /* 0x000fea0003800000 */
.L_x_733:
[----:B------:R-:W-:Y:S05]  /*10210*/  BRA `(.L_x_735) ;  /* 0xffffff4800487947 */ /* 0x000fea000383ffff */
.L_x_234:
[----:B------:R-:W-:Y:S01]  /*10220*/  BSSY B0, `(.L_x_736) ;  /* 0x0000005000007945 */ /* 0x000fe20003800000 */
[----:B------:R-:W-:-:S07]  /*10230*/  IMAD.MOV.U32 R15, RZ, RZ, -0x1 ;  /* 0xffffffffff0f7424 */ /* 0x000fce00078e00ff */
[----:B01234-:R-:W-:Y:S05]  /*10240*/  WARPSYNC.COLLECTIVE R15, `(.L_x_737) ;  /* 0x000000000f087348 */ /* 0x01ffea0003c00000 */
[----:B------:R-:W-:Y:S01]  /*10250*/  NOP ;  /* 0x0000000000007918 */ /* 0x000fe20000000000 */
[----:B01234-:R-:W-:Y:S05]  /*10260*/  ENDCOLLECTIVE ;  /* 0x000000000000791b */ /* 0x01ffea0003800000 */
.L_x_737:
[----:B------:R-:W-:Y:S05]  /*10270*/  BSYNC B0 ;  /* 0x0000000000007941 */ /* 0x000fea0003800000 */
.L_x_736:
[----:B------:R-:W-:Y:S05]  /*10280*/  BRA `(.L_x_738) ;  /* 0xffffff4800607947 */ /* 0x000fea000383ffff */
.L_x_237:
[----:B------:R-:W-:Y:S01]  /*10290*/  BSSY B0, `(.L_x_739) ;  /* 0x0000005000007945 */ /* 0x000fe20003800000 */
[----:B------:R-:W-:-:S07]  /*102a0*/  IMAD.MOV.U32 R15, RZ, RZ, -0x1 ;  /* 0xffffffffff0f7424 */ /* 0x000fce00078e00ff */
[----:B01234-:R-:W-:Y:S05]  /*102b0*/  WARPSYNC.COLLECTIVE R15, `(.L_x_740) ;  /* 0x000000000f087348 */ /* 0x01ffea0003c00000 */
[----:B------:R-:W-:Y:S01]  /*102c0*/  NOP ;  /* 0x0000000000007918 */ /* 0x000fe20000000000 */
[----:B01234-:R-:W-:Y:S05]  /*102d0*/  ENDCOLLECTIVE ;  /* 0x000000000000791b */ /* 0x01ffea0003800000 */
.L_x_740:
[----:B------:R-:W-:Y:S05]  /*102e0*/  BSYNC B0 ;  /* 0x0000000000007941 */ /* 0x000fea0003800000 */
.L_x_739:
[----:B------:R-:W-:Y:S05]  /*102f0*/  BRA `(.L_x_741) ;  /* 0xffffff4800787947 */ /* 0x000fea000383ffff */
.L_x_240:
[----:B------:R-:W-:Y:S01]  /*10300*/  BSSY B0, `(.L_x_742) ;  /* 0x0000005000007945 */ /* 0x000fe20003800000 */
[----:B------:R-:W-:-:S07]  /*10310*/  IMAD.MOV.U32 R15, RZ, RZ, -0x1 ;  /* 0xffffffffff0f7424 */ /* 0x000fce00078e00ff */
[----:B01234-:R-:W-:Y:S05]  /*10320*/  WARPSYNC.COLLECTIVE R15, `(.L_x_743) ;  /* 0x000000000f087348 */ /* 0x01ffea0003c00000 */
[----:B------:R-:W-:Y:S01]  /*10330*/  NOP ;  /* 0x0000000000007918 */ /* 0x000fe20000000000 */
[----:B01234-:R-:W-:Y:S05]  /*10340*/  ENDCOLLECTIVE ;  /* 0x000000000000791b */ /* 0x01ffea0003800000 */
.L_x_743:
[----:B------:R-:W-:Y:S05]  /*10350*/  BSYNC B0 ;  /* 0x0000000000007941 */ /* 0x000fea0003800000 */
.L_x_742:
[----:B------:R-:W-:Y:S05]  /*10360*/  BRA `(.L_x_744) ;  /* 0xffffff4800907947 */ /* 0x000fea000383ffff */
.L_x_243:
[----:B------:R-:W-:Y:S01]  /*10370*/  BSSY B0, `(.L_x_745) ;  /* 0x0000005000007945 */ /* 0x000fe20003800000 */
[----:B------:R-:W-:-:S07]  /*10380*/  IMAD.MOV.U32 R15, RZ, RZ, -0x1 ;  /* 0xffffffffff0f7424 */ /* 0x000fce00078e00ff */
[----:B01234-:R-:W-:Y:S05]  /*10390*/  WARPSYNC.COLLECTIVE R15, `(.L_x_746) ;  /* 0x000000000f087348 */ /* 0x01ffea0003c00000 */
[----:B------:R-:W-:Y:S01]  /*103a0*/  NOP ;  /* 0x0000000000007918 */ /* 0x000fe20000000000 */
[----:B01234-:R-:W-:Y:S05]  /*103b0*/  ENDCOLLECTIVE ;  /* 0x000000000000791b */ /* 0x01ffea0003800000 */
.L_x_746:
[----:B------:R-:W-:Y:S05]  /*103c0*/  BSYNC B0 ;  /* 0x0000000000007941 */ /* 0x000fea0003800000 */
.L_x_745:
[----:B------:R-:W-:Y:S05]  /*103d0*/  BRA `(.L_x_747) ;  /* 0xffffff4800a87947 */ /* 0x000fea000383ffff */
.L_x_246:
[----:B------:R-:W-:Y:S01]  /*103e0*/  BSSY B0, `(.L_x_748) ;  /* 0x0000005000007945 */ /* 0x000fe20003800000 */
[----:B------:R-:W-:-:S07]  /*103f0*/  IMAD.MOV.U32 R15, RZ, RZ, -0x1 ;  /* 0xffffffffff0f7424 */ /* 0x000fce00078e00ff */
[----:B01234-:R-:W-:Y:S05]  /*10400*/  WARPSYNC.COLLECTIVE R15, `(.L_x_749) ;  /* 0x000000000f087348 */ /* 0x01ffea0003c00000 */
[----:B------:R-:W-:Y:S01]  /*10410*/  NOP ;  /* 0x0000000000007918 */ /* 0x000fe20000000000 */
[----:B01234-:R-:W-:Y:S05]  /*10420*/  ENDCOLLECTIVE ;  /* 0x000000000000791b */ /* 0x01ffea0003800000 */
.L_x_749:
[----:B------:R-:W-:Y:S05]  /*10430*/  BSYNC B0 ;  /* 0x0000000000007941 */ /* 0x000fea0003800000 */
.L_x_748:
[----:B------:R-:W-:Y:S05]  /*10440*/  BRA `(.L_x_750) ;  /* 0xffffff4800c07947 */ /* 0x000fea000383ffff */
.L_x_249:
[----:B------:R-:W-:Y:S01]  /*10450*/  BSSY B0, `(.L_x_751) ;  /* 0x0000005000007945 */ /* 0x000fe20003800000 */
[----:B------:R-:W-:-:S07]  /*10460*/  IMAD.MOV.U32 R15, RZ, RZ, -0x1 ;  /* 0xffffffffff0f7424 */ /* 0x000fce00078e00ff */
[----:B01234-:R-:W-:Y:S05]  /*10470*/  WARPSYNC.COLLECTIVE R15, `(.L_x_752) ;  /* 0x000000000f087348 */ /* 0x01ffea0003c00000 */
[----:B------:R-:W-:Y:S01]  /*10480*/  NOP ;  /* 0x0000000000007918 */ /* 0x000fe20000000000 */
[----:B01234-:R-:W-:Y:S05]  /*10490*/  ENDCOLLECTIVE ;  /* 0x000000000000791b */ /* 0x01ffea0003800000 */
.L_x_752:
[----:B------:R-:W-:Y:S05]  /*104a0*/  BSYNC B0 ;  /* 0x0000000000007941 */ /* 0x000fea0003800000 */
.L_x_751:
[----:B------:R-:W-:Y:S05]  /*104b0*/  BRA `(.L_x_753) ;  /* 0xffffff4800d47947 */ /* 0x000fea000383ffff */
.L_x_257:
[----:B------:R-:W-:Y:S01]  /*104c0*/  BSSY B0, `(.L_x_754) ;  /* 0x0000005000007945 */ /* 0x000fe20003800000 */
[----:B------:R-:W-:-:S07]  /*104d0*/  IMAD.MOV.U32 R15, RZ, RZ, -0x1 ;  /* 0xffffffffff0f7424 */ /* 0x000fce00078e00ff */
[----:B01234-:R-:W-:Y:S05]  /*104e0*/  WARPSYNC.COLLECTIVE R15, `(.L_x_755) ;  /* 0x000000000f087348 */ /* 0x01ffea0003c00000 */
[----:B------:R-:W-:Y:S01]  /*104f0*/  NOP ;  /* 0x0000000000007918 */ /* 0x000fe20000000000 */
[----:B01234-:R-:W-:Y:S05]  /*10500*/  ENDCOLLECTIVE ;  /* 0x000000000000791b */ /* 0x01ffea0003800000 */
.L_x_755:
[----:B------:R-:W-:Y:S05]  /*10510*/  BSYNC B0 ;  /* 0x0000000000007941 */ /* 0x000fea0003800000 */
.L_x_754:
[----:B------:R-:W-:Y:S05]  /*10520*/  BRA `(.L_x_756) ;  /* 0xffffff4c00f47947 */ /* 0x000fea000383ffff */
.L_x_270:
[----:B------:R-:W-:Y:S01]  /*10530*/  BSSY B0, `(.L_x_757) ;  /* 0x0000005000007945 */ /* 0x000fe20003800000 */
[----:B------:R-:W-:-:S07]  /*10540*/  IMAD.MOV.U32 R15, RZ, RZ, -0x1 ;  /* 0xffffffffff0f7424 */ /* 0x000fce00078e00ff */
[----:B01234-:R-:W-:Y:S05]  /*10550*/  WARPSYNC.COLLECTIVE R15, `(.L_x_758) ;  /* 0x000000000f087348 */ /* 0x01ffea0003c00000 */
[----:B------:R-:W-:Y:S01]  /*10560*/  VOTE.ANY P6, P5 ;  /* 0x0000000000ff7806 */ /* 0x000fe200028c0100 */
[----:B01234-:R-:W-:-:S12]  /*10570*/  ENDCOLLECTIVE ;  /* 0x000000000000791b */ /* 0x01ffd80003800000 */
.L_x_758:
[----:B------:R-:W-:Y:S05]  /*10580*/  BSYNC B0 ;  /* 0x0000000000007941 */ /* 0x000fea0003800000 */
.L_x_757:
[----:B------:R-:W-:Y:S01]  /*10590*/  PLOP3.LUT P5, PT, P6, PT, PT, 0x80, 0x8 ;  /* 0x000000000008781c */ /* 0x000fe200037af070 */
[----:B------:R-:W-:-:S12]  /*105a0*/  BRA `(.L_x_759) ;  /* 0xffffff54000c7947 */ /* 0x000fd8000383ffff */
.L_x_280:
[----:B------:R-:W-:Y:S01]  /*105b0*/  BSSY B0, `(.L_x_760) ;  /* 0x0000007000007945 */ /* 0x000fe20003800000 */
[----:B------:R-:W-:Y:S02]  /*105c0*/  IMAD.MOV.U32 R12, RZ, RZ, 0x1 ;  /* 0x00000001ff0c7424 */ /* 0x000fe400078e00ff */
[----:B------:R-:W-:Y:S02]  /*105d0*/  IMAD.MOV.U32 R11, RZ, RZ, 0x1f ;  /* 0x0000001fff0b7424 */ /* 0x000fe400078e00ff */
[----:B0-----:R-:W-:-:S07]  /*105e0*/  IMAD.MOV.U32 R15, RZ, RZ, -0x1 ;  /* 0xffffffffff0f7424 */ /* 0x001fce00078e00ff */
[----:B-1234-:R-:W-:Y:S05]  /*105f0*/  WARPSYNC.COLLECTIVE R15, `(.L_x_761) ;  /* 0x000000000f087348 */ /* 0x01efea0003c00000 */
[----:B------:R0:W0:Y:S02]  /*10600*/  SHFL.BFLY P6, R14, R13, R12, R11 ;  /* 0x0c00000c0d0e7389 */ /* 0x00002400000c000b */
[----:B01234-:R-:W-:Y:S05]  /*10610*/  ENDCOLLECTIVE ;  /* 0x000000000000791b */ /* 0x01ffea0003800000 */
.L_x_761:
[----:B------:R-:W-:Y:S05]  /*10620*/  BSYNC B0 ;  /* 0x0000000000007941 */ /* 0x000fea0003800000 */
.L_x_760:
[----:B------:R-:W-:Y:S02]  /*10630*/  IMAD.IADD R13, R14, 0x1, R13 ;  /* 0x000000010e0d7824 */ /* 0x000fe400078e020d */
[----:B------:R-:W-:Y:S02]  /*10640*/  IMAD.MOV.U32 R12, RZ, RZ, 0x2 ;  /* 0x00000002ff0c7424 */ /* 0x000fe400078e00ff */
[----:B------:R-:W-:Y:S02]  /*10650*/  IMAD.MOV.U32 R11, RZ, RZ, 0x1f ;  /* 0x0000001fff0b7424 */ /* 0x000fe400078e00ff */
[----:B------:R-:W-:-:S07]  /*10660*/  IMAD.MOV.U32 R15, RZ, RZ, -0x1 ;  /* 0xffffffffff0f7424 */ /* 0x000fce00078e00ff */
[----:B------:R-:W-:Y:S05]  /*10670*/  WARPSYNC.COLLECTIVE R15, `(.L_x_762) ;  /* 0x000000000f087348 */ /* 0x000fea0003c00000 */
[----:B------:R0:W1:Y:S02]  /*10680*/  SHFL.BFLY P6, R14, R13, R12, R11 ;  /* 0x0c00000c0d0e7389 */ /* 0x00006400000c000b */
[----:B01----:R-:W-:Y:S05]  /*10690*/  ENDCOLLECTIVE ;  /* 0x000000000000791b */ /* 0x003fea0003800000 */
.L_x_762:
[----:B------:R-:W-:Y:S02]  /*106a0*/  IMAD.MOV.U32 R12, RZ, RZ, 0x4 ;  /* 0x00000004ff0c7424 */ /* 0x000fe400078e00ff */
[----:B------:R-:W-:-:S04]  /*106b0*/  IMAD.IADD R0, R13, 0x1, R14 ;  /* 0x000000010d007824 */ /* 0x000fc800078e020e */
[----:B------:R-:W-:-:S07]  /*106c0*/  IMAD.MOV.U32 R13, RZ, RZ, R0 ;  /* 0x000000ffff0d7224 */ /* 0x000fce00078e0000 */
[----:B------:R-:W-:Y:S05]  /*106d0*/  WARPSYNC.COLLECTIVE R15, `(.L_x_763) ;  /* 0x000000000f087348 */ /* 0x000fea0003c00000 */
[----:B------:R0:W1:Y:S02]  /*106e0*/  SHFL.BFLY P6, R14, R13, R12, R11 ;  /* 0x0c00000c0d0e7389 */ /* 0x00006400000c000b */
[----:B01----:R-:W-:Y:S05]  /*106f0*/  ENDCOLLECTIVE ;  /* 0x000000000000791b */ /* 0x003fea0003800000 */
.L_x_763:
[----:B------:R-:W-:Y:S02]  /*10700*/  IMAD.MOV.U32 R12, RZ, RZ, 0x8 ;  /* 0x00000008ff0c7424 */ /* 0x000fe400078e00ff */
[----:B------:R-:W-:-:S04]  /*10710*/  IMAD.IADD R3, R0, 0x1, R14 ;  /* 0x0000000100037824 */ /* 0x000fc800078e020e */
[----:B------:R-:W-:-:S07]  /*10720*/  IMAD.MOV.U32 R13, RZ, RZ, R3 ;  /* 0x000000ffff0d7224 */ /* 0x000fce00078e0003 */
[----:B------:R-:W-:Y:S05]  /*10730*/  WARPSYNC.COLLECTIVE R15, `(.L_x_764) ;  /* 0x000000000f087348 */ /* 0x000fea0003c00000 */
[----:B------:R0:W1:Y:S02]  /*10740*/  SHFL.BFLY P6, R14, R13, R12, R11 ;  /* 0x0c00000c0d0e7389 */ /* 0x00006400000c000b */
[----:B01----:R-:W-:Y:S05]  /*10750*/  ENDCOLLECTIVE ;  /* 0x000000000000791b */ /* 0x003fea0003800000 */
.L_x_764:
[----:B------:R-:W-:Y:S02]  /*10760*/  IMAD.MOV.U32 R12, RZ, RZ, 0x10 ;  /* 0x00000010ff0c7424 */ /* 0x000fe400078e00ff */
[----:B------:R-:W-:-:S04]  /*10770*/  IMAD.IADD R27, R3, 0x1, R14 ;  /* 0x00000001031b7824 */ /* 0x000fc800078e020e */
[----:B------:R-:W-:-:S07]  /*10780*/  IMAD.MOV.U32 R13, RZ, RZ, R27 ;  /* 0x000000ffff0d7224 */ /* 0x000fce00078e001b */
[----:B------:R-:W-:Y:S05]  /*10790*/  WARPSYNC.COLLECTIVE R15, `(.L_x_765) ;  /* 0x000000000f087348 */ /* 0x000fea0003c00000 */
[----:B------:R0:W1:Y:S02]  /*107a0*/  SHFL.BFLY P6, R14, R13, R12, R11 ;  /* 0x0c00000c0d0e7389 */ /* 0x00006400000c000b */
[----:B01----:R-:W-:Y:S05]  /*107b0*/  ENDCOLLECTIVE ;  /* 0x000000000000791b */ /* 0x003fea0003800000 */
.L_x_765:
[----:B------:R-:W-:Y:S05]  /*107c0*/  BRA `(.L_x_766) ;  /* 0xffffff5400ac7947 */ /* 0x000fea000383ffff */
.L_x_289:
[----:B------:R-:W-:Y:S01]  /*107d0*/  BSSY B2, `(.L_x_767) ;  /* 0x0000005000027945 */ /* 0x000fe20003800000 */
[----:B0-----:R-:W-:-:S07]  /*107e0*/  IMAD.MOV.U32 R15, RZ, RZ, -0x1 ;  /* 0xffffffffff0f7424 */ /* 0x001fce00078e00ff */
[----:B--234-:R-:W-:Y:S05]  /*107f0*/  WARPSYNC.COLLECTIVE R15, `(.L_x_768) ;  /* 0x000000000f087348 */ /* 0x01cfea0003c00000 */
[----:B------:R-:W-:Y:S01]  /*10800*/  NOP ;  /* 0x0000000000007918 */ /* 0x000fe20000000000 */
[----:B--234-:R-:W-:Y:S05]  /*10810*/  ENDCOLLECTIVE ;  /* 0x000000000000791b */ /* 0x01cfea0003800000 */
.L_x_768:
[----:B------:R-:W-:Y:S05]  /*10820*/  BSYNC B2 ;  /* 0x0000000000027941 */ /* 0x000fea0003800000 */
.L_x_767:
[----:B------:R-:W-:Y:S05]  /*10830*/  BRA `(.L_x_769) ;  /* 0xffffff58006c7947 */ /* 0x000fea000383ffff */
.L_x_300:
[----:B------:R-:W-:Y:S01]  /*10840*/  BSSY B0, `(.L_x_770) ;  /* 0x0000005000007945 */ /* 0x000fe20003800000 */
[----:B------:R-:W-:-:S07]  /*10850*/  IMAD.MOV.U32 R15, RZ, RZ, -0x1 ;  /* 0xffffffffff0f7424 */ /* 0x000fce00078e00ff */
[----:B01234-:R-:W-:Y:S05]  /*10860*/  WARPSYNC.COLLECTIVE R15, `(.L_x_771) ;  /* 0x000000000f087348 */ /* 0x01ffea0003c00000 */
[----:B------:R-:W-:Y:S01]  /*10870*/  NOP ;  /* 0x0000000000007918 */ /* 0x000fe20000000000 */
[----:B01234-:R-:W-:Y:S05]  /*10880*/  ENDCOLLECTIVE ;  /* 0x000000000000791b */ /* 0x01ffea0003800000 */
.L_x_771:
[----:B------:R-:W-:Y:S05]  /*10890*/  BSYNC B0 ;  /* 0x0000000000007941 */ /* 0x000fea0003800000 */
.L_x_770:
[----:B------:R-:W-:Y:S05]  /*108a0*/  BRA `(.L_x_772) ;  /* 0xffffff5c00587947 */ /* 0x000fea000383ffff */
.L_x_311:
[----:B------:R-:W-:Y:S01]  /*108b0*/  BSSY B0, `(.L_x_773) ;  /* 0x0000005000007945 */ /* 0x000fe20003800000 */
[----:B------:R-:W-:-:S07]  /*108c0*/  IMAD.MOV.U32 R15, RZ, RZ, -0x1 ;  /* 0xffffffffff0f7424 */ /* 0x000fce00078e00ff */
[----:B01234-:R-:W-:Y:S05]  /*108d0*/  WARPSYNC.COLLECTIVE R15, `(.L_x_774) ;  /* 0x000000000f087348 */ /* 0x01ffea0003c00000 */
[----:B------:R-:W-:Y:S01]  /*108e0*/  NOP ;  /* 0x0000000000007918 */ /* 0x000fe20000000000 */
[----:B01234-:R-:W-:Y:S05]  /*108f0*/  ENDCOLLECTIVE ;  /* 0x000000000000791b */ /* 0x01ffea0003800000 */
.L_x_774:
[----:B------:R-:W-:Y:S05]  /*10900*/  BSYNC B0 ;  /* 0x0000000000007941 */ /* 0x000fea0003800000 */
.L_x_773:
[----:B------:R-:W-:Y:S05]  /*10910*/  BRA `(.L_x_302) ;  /* 0xffffff6000787947 */ /* 0x000fea000383ffff */
.L_x_312:
[----:B------:R-:W-:Y:S01]  /*10920*/  BSSY B0, `(.L_x_775) ;  /* 0x0000005000007945 */ /* 0x000fe20003800000 */
[----:B------:R-:W-:-:S07]  /*10930*/  IMAD.MOV.U32 R15, RZ, RZ, -0x1 ;  /* 0xffffffffff0f7424 */ /* 0x000fce00078e00ff */
[----:B01234-:R-:W-:Y:S05]  /*10940*/  WARPSYNC.COLLECTIVE R15, `(.L_x_776) ;  /* 0x000000000f087348 */ /* 0x01ffea0003c00000 */
[----:B------:R-:W-:Y:S01]  /*10950*/  NOP ;  /* 0x0000000000007918 */ /* 0x000fe20000000000 */
[----:B01234-:R-:W-:Y:S05]  /*10960*/  ENDCOLLECTIVE ;  /* 0x000000000000791b */ /* 0x01ffea0003800000 */
.L_x_776:
[----:B------:R-:W-:Y:S05]  /*10970*/  BSYNC B0 ;  /* 0x0000000000007941 */ /* 0x000fea0003800000 */
.L_x_775:
[----:B------:R-:W-:Y:S05]  /*10980*/  BRA `(.L_x_777) ;  /* 0xffffff6000887947 */ /* 0x000fea000383ffff */
.L_x_321:
[----:B------:R-:W-:Y:S01]  /*10990*/  BSSY B1, `(.L_x_778) ;  /* 0x0000005000017945 */ /* 0x000fe20003800000 */
[----:B------:R-:W-:-:S07]  /*109a0*/  IMAD.MOV.U32 R15, RZ, RZ, -0x1 ;  /* 0xffffffffff0f7424 */ /* 0x000fce00078e00ff */
[----:B-1234-:R-:W-:Y:S05]  /*109b0*/  WARPSYNC.COLLECTIVE R15, `(.L_x_779) ;  /* 0x000000000f087348 */ /* 0x01efea0003c00000 */
[----:B------:R-:W-:Y:S01]  /*109c0*/  VOTE.ANY P6, P5 ;  /* 0x0000000000ff7806 */ /* 0x000fe200028c0100 */
[----:B-1234-:R-:W-:-:S12]  /*109d0*/  ENDCOLLECTIVE ;  /* 0x000000000000791b */ /* 0x01efd80003800000 */
.L_x_779:
[----:B------:R-:W-:Y:S05]  /*109e0*/  BSYNC B1 ;  /* 0x0000000000017941 */ /* 0x000fea0003800000 */
.L_x_778:
[----:B------:R-:W-:Y:S01]  /*109f0*/  PLOP3.LUT P5, PT, P6, PT, PT, 0x80, 0x8 ;  /* 0x000000000008781c */ /* 0x000fe200037af070 */
[----:B------:R-:W-:-:S12]  /*10a00*/  BRA `(.L_x_780) ;  /* 0xffffff6400447947 */ /* 0x000fd8000383ffff */
.L_x_332:
[----:B------:R-:W-:Y:S01]  /*10a10*/  BSSY B0, `(.L_x_781) ;  /* 0x0000008000007945 */ /* 0x000fe20003800000 */
[----:B------:R-:W-:Y:S02]  /*10a20*/  IMAD.MOV.U32 R13, RZ, RZ, R16 ;  /* 0x000000ffff0d7224 */ /* 0x000fe400078e0010 */
[----:B------:R-:W-:Y:S02]  /*10a30*/  IMAD.MOV.U32 R12, RZ, RZ, 0x1 ;  /* 0x00000001ff0c7424 */ /* 0x000fe400078e00ff */
[----:B------:R-:W-:Y:S02]  /*10a40*/  IMAD.MOV.U32 R11, RZ, RZ, 0x1f ;  /* 0x0000001fff0b7424 */ /* 0x000fe400078e00ff */
[----:B------:R-:W-:-:S07]  /*10a50*/  IMAD.MOV.U32 R15, RZ, RZ, -0x1 ;  /* 0xffffffffff0f7424 */ /* 0x000fce00078e00ff */
[----:B01234-:R-:W-:Y:S05]  /*10a60*/  WARPSYNC.COLLECTIVE R15, `(.L_x_782) ;  /* 0x000000000f087348 */ /* 0x01ffea0003c00000 */
[----:B------:R0:W0:Y:S02]  /*10a70*/  SHFL.BFLY P6, R14, R13, R12, R11 ;  /* 0x0c00000c0d0e7389 */ /* 0x00002400000c000b */
[----:B01234-:R-:W-:Y:S05]  /*10a80*/  ENDCOLLECTIVE ;  /* 0x000000000000791b */ /* 0x01ffea0003800000 */
.L_x_782:
[----:B------:R-:W-:Y:S05]  /*10a90*/  BSYNC B0 ;  /* 0x0000000000007941 */ /* 0x000fea0003800000 */
.L_x_781:
[----:B------:R-:W-:Y:S05]  /*10aa0*/  BRA `(.L_x_783) ;  /* 0xffffff6800cc7947 */ /* 0x000fea000383ffff */
.L_x_333:
        /* <DEDUP_REMOVED lines=8> */
.L_x_785:
[----:B------:R-:W-:Y:S05]  /*10b30*/  BSYNC B0 ;  /* 0x0000000000007941 */ /* 0x000fea0003800000 */
.L_x_784:
[----:B------:R-:W-:Y:S05]  /*10b40*/  BRA `(.L_x_786) ;  /* 0xffffff6800ac7947 */ /* 0x000fea000383ffff */
.L_x_334:
        /* <DEDUP_REMOVED lines=8> */
.L_x_788:
[----:B------:R-:W-:Y:S05]  /*10bd0*/  BSYNC B0 ;  /* 0x0000000000007941 */ /* 0x000fea0003800000 */
.L_x_787:
[----:B------:R-:W-:Y:S05]  /*10be0*/  BRA `(.L_x_789) ;  /* 0xffffff68008c7947 */ /* 0x000fea000383ffff */
.L_x_335:
        /* <DEDUP_REMOVED lines=8> */
.L_x_791:
[----:B------:R-:W-:Y:S05]  /*10c70*/  BSYNC B0 ;  /* 0x0000000000007941 */ /* 0x000fea0003800000 */
.L_x_790:
[----:B------:R-:W-:Y:S05]  /*10c80*/  BRA `(.L_x_792) ;  /* 0xffffff68006c7947 */ /* 0x000fea000383ffff */
.L_x_336:
        /* <DEDUP_REMOVED lines=8> */
.L_x_794:
[----:B------:R-:W-:Y:S05]  /*10d10*/  BSYNC B0 ;  /* 0x0000000000007941 */ /* 0x000fea0003800000 */
.L_x_793:
[----:B------:R-:W-:Y:S05]  /*10d20*/  BRA `(.L_x_795) ;  /* 0xffffff68004c7947 */ /* 0x000fea000383ffff */
.L_x_350:
[----:B------:R-:W-:Y:S01]  /*10d30*/  BSSY B2, `(.L_x_796) ;  /* 0x0000005000027945 */ /* 0x000fe20003800000 */
[----:B0-----:R-:W-:-:S07]  /*10d40*/  IMAD.MOV.U32 R15, RZ, RZ, -0x1 ;  /* 0xffffffffff0f7424 */ /* 0x001fce00078e00ff */
[----:B-1---5:R-:W-:Y:S05]  /*10d50*/  WARPSYNC.COLLECTIVE R15, `(.L_x_797) ;  /* 0x000000000f087348 */ /* 0x022fea0003c00000 */
[----:B------:R-:W-:Y:S01]  /*10d60*/  NOP ;  /* 0x0000000000007918 */ /* 0x000fe20000000000 */
[----:B-1---5:R-:W-:Y:S05]  /*10d70*/  ENDCOLLECTIVE ;  /* 0x000000000000791b */ /* 0x022fea0003800000 */
.L_x_797:
[----:B------:R-:W-:Y:S05]  /*10d80*/  BSYNC B2 ;  /* 0x0000000000027941 */ /* 0x000fea0003800000 */
.L_x_796:
[----:B------:R-:W-:Y:S05]  /*10d90*/  BRA `(.L_x_798) ;  /* 0xffffff6c00c07947 */ /* 0x000fea000383ffff */
.L_x_362:
[----:B------:R-:W-:Y:S01]  /*10da0*/  BSSY B0, `(.L_x_799) ;  /* 0x0000005000007945 */ /* 0x000fe20003800000 */
[----:B------:R-:W-:-:S07]  /*10db0*/  IMAD.MOV.U32 R15, RZ, RZ, -0x1 ;  /* 0xffffffffff0f7424 */ /* 0x000fce00078e00ff */
[----:B-12-4-:R-:W-:Y:S05]  /*10dc0*/  WARPSYNC.COLLECTIVE R15, `(.L_x_800) ;  /* 0x000000000f087348 */ /* 0x016fea0003c00000 */
[----:B------:R-:W-:Y:S01]  /*10dd0*/  VOTE.ANY P6, P5 ;  /* 0x0000000000ff7806 */ /* 0x000fe200028c0100 */
[----:B-12-4-:R-:W-:-:S12]  /*10de0*/  ENDCOLLECTIVE ;  /* 0x000000000000791b */ /* 0x016fd80003800000 */
.L_x_800:
[----:B------:R-:W-:Y:S05]  /*10df0*/  BSYNC B0 ;  /* 0x0000000000007941 */ /* 0x000fea0003800000 */
.L_x_799:
[----:B------:R-:W-:Y:S01]  /*10e00*/  PLOP3.LUT P5, PT, P6, PT, PT, 0x80, 0x8 ;  /* 0x000000000008781c */ /* 0x000fe200037af070 */
[----:B------:R-:W-:-:S12]  /*10e10*/  BRA `(.L_x_801) ;  /* 0xffffff7000fc7947 */ /* 0x000fd8000383ffff */
.L_x_367:
[----:B------:R-:W-:Y:S01]  /*10e20*/  BSSY B0, `(.L_x_802) ;  /* 0x0000005000007945 */ /* 0x000fe20003800000 */
[----:B------:R-:W-:-:S07]  /*10e30*/  IMAD.MOV.U32 R15, RZ, RZ, -0x1 ;  /* 0xffffffffff0f7424 */ /* 0x000fce00078e00ff */
[----:B-12-4-:R-:W-:Y:S05]  /*10e40*/  WARPSYNC.COLLECTIVE R15, `(.L_x_803) ;  /* 0x000000000f087348 */ /* 0x016fea0003c00000 */
[----:B------:R-:W-:Y:S01]  /*10e50*/  VOTE.ANY P6, P5 ;  /* 0x0000000000ff7806 */ /* 0x000fe200028c0100 */
[----:B-12-4-:R-:W-:-:S12]  /*10e60*/  ENDCOLLECTIVE ;  /* 0x000000000000791b */ /* 0x016fd80003800000 */
.L_x_803:
[----:B------:R-:W-:Y:S05]  /*10e70*/  BSYNC B0 ;  /* 0x0000000000007941 */ /* 0x000fea0003800000 */
.L_x_802:
[----:B------:R-:W-:Y:S01]  /*10e80*/  PLOP3.LUT P5, PT, P6, PT, PT, 0x80, 0x8 ;  /* 0x000000000008781c */ /* 0x000fe200037af070 */
[----:B------:R-:W-:-:S12]  /*10e90*/  BRA `(.L_x_804) ;  /* 0xffffff7400307947 */ /* 0x000fd8000383ffff */
.L_x_382:
[----:B------:R-:W-:Y:S01]  /*10ea0*/  BSSY B2, `(.L_x_805) ;  /* 0x0000005000027945 */ /* 0x000fe20003800000 */
[----:B-1----:R-:W-:-:S07]  /*10eb0*/  IMAD.MOV.U32 R15, RZ, RZ, -0x1 ;  /* 0xffffffffff0f7424 */ /* 0x002fce00078e00ff */
[----:B0-2-45:R-:W-:Y:S05]  /*10ec0*/  WARPSYNC.COLLECTIVE R15, `(.L_x_806) ;  /* 0x000000000f087348 */ /* 0x035fea0003c00000 */
[----:B------:R-:W-:Y:S01]  /*10ed0*/  NOP ;  /* 0x0000000000007918 */ /* 0x000fe20000000000 */
[----:B0-2-45:R-:W-:Y:S05]  /*10ee0*/  ENDCOLLECTIVE ;  /* 0x000000000000791b */ /* 0x035fea0003800000 */
.L_x_806:
[----:B------:R-:W-:Y:S05]  /*10ef0*/  BSYNC B2 ;  /* 0x0000000000027941 */ /* 0x000fea0003800000 */
.L_x_805:
[----:B------:R-:W-:Y:S05]  /*10f00*/  BRA `(.L_x_807) ;  /* 0xffffff7800ec7947 */ /* 0x000fea000383ffff */
.L_x_398:
[----:B------:R-:W-:Y:S01]  /*10f10*/  BSSY B2, `(.L_x_808) ;  /* 0x0000005000027945 */ /* 0x000fe20003800000 */
[----:B0-----:R-:W-:-:S07]  /*10f20*/  IMAD.MOV.U32 R15, RZ, RZ, -0x1 ;  /* 0xffffffffff0f7424 */ /* 0x001fce00078e00ff */
[----:B-1---5:R-:W-:Y:S05]  /*10f30*/  WARPSYNC.COLLECTIVE R15, `(.L_x_809) ;  /* 0x000000000f087348 */ /* 0x022fea0003c00000 */
[----:B------:R-:W-:Y:S01]  /*10f40*/  NOP ;  /* 0x0000000000007918 */ /* 0x000fe20000000000 */
[----:B-1---5:R-:W-:Y:S05]  /*10f50*/  ENDCOLLECTIVE ;  /* 0x000000000000791b */ /* 0x022fea0003800000 */
.L_x_809:
[----:B------:R-:W-:Y:S05]  /*10f60*/  BSYNC B2 ;  /* 0x0000000000027941 */ /* 0x000fea0003800000 */
.L_x_808:
[----:B------:R-:W-:Y:S05]  /*10f70*/  BRA `(.L_x_810) ;  /* 0xffffff8000b07947 */ /* 0x000fea000383ffff */
.L_x_409:
[----:B------:R-:W-:Y:S01]  /*10f80*/  BSSY B0, `(.L_x_811) ;  /* 0x0000005000007945 */ /* 0x000fe20003800000 */
[----:B------:R-:W-:-:S07]  /*10f90*/  IMAD.MOV.U32 R15, RZ, RZ, -0x1 ;  /* 0xffffffffff0f7424 */ /* 0x000fce00078e00ff */
[----:B01-34-:R-:W-:Y:S05]  /*10fa0*/  WARPSYNC.COLLECTIVE R15, `(.L_x_812) ;  /* 0x000000000f087348 */ /* 0x01bfea0003c00000 */
[----:B------:R-:W-:Y:S01]  /*10fb0*/  NOP ;  /* 0x0000000000007918 */ /* 0x000fe20000000000 */
[----:B01-34-:R-:W-:Y:S05]  /*10fc0*/  ENDCOLLECTIVE ;  /* 0x000000000000791b */ /* 0x01bfea0003800000 */
.L_x_812:
[----:B------:R-:W-:Y:S05]  /*10fd0*/  BSYNC B0 ;  /* 0x0000000000007941 */ /* 0x000fea0003800000 */
.L_x_811:
[----:B------:R-:W-:Y:S05]  /*10fe0*/  BRA `(.L_x_813) ;  /* 0xffffff84009c7947 */ /* 0x000fea000383ffff */
.L_x_420:
[----:B------:R-:W-:Y:S01]  /*10ff0*/  BSSY B0, `(.L_x_814) ;  /* 0x0000005000007945 */ /* 0x000fe20003800000 */
[----:B0-----:R-:W-:-:S07]  /*11000*/  IMAD.MOV.U32 R15, RZ, RZ, -0x1 ;  /* 0xffffffffff0f7424 */ /* 0x001fce00078e00ff */
[----:B-1-345:R-:W-:Y:S05]  /*11010*/  WARPSYNC.COLLECTIVE R15, `(.L_x_815) ;  /* 0x000000000f087348 */ /* 0x03afea0003c00000 */
[----:B------:R-:W-:Y:S01]  /*11020*/  NOP ;  /* 0x0000000000007918 */ /* 0x000fe20000000000 */
[----:B-1-345:R-:W-:Y:S05]  /*11030*/  ENDCOLLECTIVE ;  /* 0x000000000000791b */ /* 0x03afea0003800000 */
.L_x_815:
[----:B------:R-:W-:Y:S05]  /*11040*/  BSYNC B0 ;  /* 0x0000000000007941 */ /* 0x000fea0003800000 */
.L_x_814:
[----:B------:R-:W-:Y:S05]  /*11050*/  BRA `(.L_x_816) ;  /* 0xffffff8800ac7947 */ /* 0x000fea000383ffff */
.L_x_424:
[----:B------:R-:W-:Y:S01]  /*11060*/  BSSY B0, `(.L_x_817) ;  /* 0x0000005000007945 */ /* 0x000fe20003800000 */
[----:B------:R-:W-:-:S07]  /*11070*/  IMAD.MOV.U32 R15, RZ, RZ, -0x1 ;  /* 0xffffffffff0f7424 */ /* 0x000fce00078e00ff */
[----:B--2---:R-:W-:Y:S05]  /*11080*/  WARPSYNC.COLLECTIVE R15, `(.L_x_818) ;  /* 0x000000000f087348 */ /* 0x004fea0003c00000 */
[----:B------:R-:W-:Y:S01]  /*11090*/  NOP ;  /* 0x0000000000007918 */ /* 0x000fe20000000000 */
[----:B--2---:R-:W-:Y:S05]  /*110a0*/  ENDCOLLECTIVE ;  /* 0x000000000000791b */ /* 0x004fea0003800000 */
.L_x_818:
[----:B------:R-:W-:Y:S05]  /*110b0*/  BSYNC B0 ;  /* 0x0000000000007941 */ /* 0x000fea0003800000 */
.L_x_817:
[----:B------:R-:W-:Y:S05]  /*110c0*/  BRA `(.L_x_819) ;  /* 0xffffff8c00687947 */ /* 0x000fea000383ffff */
.L_x_434:
[----:B------:R-:W-:Y:S01]  /*110d0*/  BSSY B0, `(.L_x_820) ;  /* 0x0000005000007945 */ /* 0x000fe20003800000 */
[----:B------:R-:W-:-:S07]  /*110e0*/  IMAD.MOV.U32 R15, RZ, RZ, -0x1 ;  /* 0xffffffffff0f7424 */ /* 0x000fce00078e00ff */
[----:B0-2---:R-:W-:Y:S05]  /*110f0*/  WARPSYNC.COLLECTIVE R15, `(.L_x_821) ;  /* 0x000000000f087348 */ /* 0x005fea0003c00000 */
[----:B------:R-:W-:Y:S01]  /*11100*/  NOP ;  /* 0x0000000000007918 */ /* 0x000fe20000000000 */
[----:B0-2---:R-:W-:Y:S05]  /*11110*/  ENDCOLLECTIVE ;  /* 0x000000000000791b */ /* 0x005fea0003800000 */
.L_x_821:
[----:B------:R-:W-:Y:S05]  /*11120*/  BSYNC B0 ;  /* 0x0000000000007941 */ /* 0x000fea0003800000 */
.L_x_820:
[----:B------:R-:W-:Y:S05]  /*11130*/  BRA `(.L_x_822) ;  /* 0xffffff9000ec7947 */ /* 0x000fea000383ffff */
.L_x_437:
[----:B------:R-:W-:Y:S01]  /*11140*/  BSSY B0, `(.L_x_823) ;  /* 0x0000005000007945 */ /* 0x000fe20003800000 */
[----:B------:R-:W-:-:S07]  /*11150*/  IMAD.MOV.U32 R15, RZ, RZ, -0x1 ;  /* 0xffffffffff0f7424 */ /* 0x000fce00078e00ff */
[----:B012---:R-:W-:Y:S05]  /*11160*/  WARPSYNC.COLLECTIVE R15, `(.L_x_824) ;  /* 0x000000000f087348 */ /* 0x007fea0003c00000 */
[----:B------:R-:W-:Y:S01]  /*11170*/  NOP ;  /* 0x0000000000007918 */ /* 0x000fe20000000000 */
[----:B012---:R-:W-:Y:S05]  /*11180*/  ENDCOLLECTIVE ;  /* 0x000000000000791b */ /* 0x007fea0003800000 */
.L_x_824:
[----:B------:R-:W-:Y:S05]  /*11190*/  BSYNC B0 ;  /* 0x0000000000007941 */ /* 0x000fea0003800000 */
.L_x_823:
[----:B------:R-:W-:Y:S05]  /*111a0*/  BRA `(.L_x_825) ;  /* 0xffffff9400047947 */ /* 0x000fea000383ffff */
.L_x_440:
[----:B------:R-:W-:Y:S01]  /*111b0*/  BSSY B0, `(.L_x_826) ;  /* 0x0000005000007945 */ /* 0x000fe20003800000 */
[----:B------:R-:W-:-:S07]  /*111c0*/  IMAD.MOV.U32 R15, RZ, RZ, -0x1 ;  /* 0xffffffffff0f7424 */ /* 0x000fce00078e00ff */
[----:B0123--:R-:W-:Y:S05]  /*111d0*/  WARPSYNC.COLLECTIVE R15, `(.L_x_827) ;  /* 0x000000000f087348 */ /* 0x00ffea0003c00000 */
[----:B------:R-:W-:Y:S01]  /*111e0*/  NOP ;  /* 0x0000000000007918 */ /* 0x000fe20000000000 */
[----:B0123--:R-:W-:Y:S05]  /*111f0*/  ENDCOLLECTIVE ;  /* 0x000000000000791b */ /* 0x00ffea0003800000 */
.L_x_827:
[----:B------:R-:W-:Y:S05]  /*11200*/  BSYNC B0 ;  /* 0x0000000000007941 */ /* 0x000fea0003800000 */
.L_x_826:
[----:B------:R-:W-:Y:S05]  /*11210*/  BRA `(.L_x_828) ;  /* 0xffffff94001c7947 */ /* 0x000fea000383ffff */
.L_x_443:
[----:B------:R-:W-:Y:S01]  /*11220*/  BSSY B0, `(.L_x_829) ;  /* 0x0000005000007945 */ /* 0x000fe20003800000 */
[----:B------:R-:W-:-:S07]  /*11230*/  IMAD.MOV.U32 R15, RZ, RZ, -0x1 ;  /* 0xffffffffff0f7424 */ /* 0x000fce00078e00ff */
[----:B01234-:R-:W-:Y:S05]  /*11240*/  WARPSYNC.COLLECTIVE R15, `(.L_x_830) ;  /* 0x000000000f087348 */ /* 0x01ffea0003c00000 */
[----:B------:R-:W-:Y:S01]  /*11250*/  NOP ;  /* 0x0000000000007918 */ /* 0x000fe20000000000 */
[----:B01234-:R-:W-:Y:S05]  /*11260*/  ENDCOLLECTIVE ;  /* 0x000000000000791b */ /* 0x01ffea0003800000 */
.L_x_830:
[----:B------:R-:W-:Y:S05]  /*11270*/  BSYNC B0 ;  /* 0x0000000000007941 */ /* 0x000fea0003800000 */
.L_x_829:
[----:B------:R-:W-:Y:S05]  /*11280*/  BRA `(.L_x_831) ;  /* 0xffffff9400347947 */ /* 0x000fea000383ffff */
.L_x_446:
[----:B------:R-:W-:Y:S01]  /*11290*/  BSSY B0, `(.L_x_832) ;  /* 0x0000005000007945 */ /* 0x000fe20003800000 */
[----:B------:R-:W-:-:S07]  /*112a0*/  IMAD.MOV.U32 R15, RZ, RZ, -0x1 ;  /* 0xffffffffff0f7424 */ /* 0x000fce00078e00ff */
[----:B01234-:R-:W-:Y:S05]  /*112b0*/  WARPSYNC.COLLECTIVE R15, `(.L_x_833) ;  /* 0x000000000f087348 */ /* 0x01ffea0003c00000 */
[----:B------:R-:W-:Y:S01]  /*112c0*/  NOP ;  /* 0x0000000000007918 */ /* 0x000fe20000000000 */
[----:B01234-:R-:W-:Y:S05]  /*112d0*/  ENDCOLLECTIVE ;  /* 0x000000000000791b */ /* 0x01ffea0003800000 */
.L_x_833:
[----:B------:R-:W-:Y:S05]  /*112e0*/  BSYNC B0 ;  /* 0x0000000000007941 */ /* 0x000fea0003800000 */
.L_x_832:
[----:B------:R-:W-:Y:S05]  /*112f0*/  BRA `(.L_x_834) ;  /* 0xffffff94004c7947 */ /* 0x000fea000383ffff */
.L_x_449:
[----:B------:R-:W-:Y:S01]  /*11300*/  BSSY B0, `(.L_x_835) ;  /* 0x0000005000007945 */ /* 0x000fe20003800000 */
[----:B------:R-:W-:-:S07]  /*11310*/  IMAD.MOV.U32 R15, RZ, RZ, -0x1 ;  /* 0xffffffffff0f7424 */ /* 0x000fce00078e00ff */
[----:B01234-:R-:W-:Y:S05]  /*11320*/  WARPSYNC.COLLECTIVE R15, `(.L_x_836) ;  /* 0x000000000f087348 */ /* 0x01ffea0003c00000 */
[----:B------:R-:W-:Y:S01]  /*11330*/  NOP ;  /* 0x0000000000007918 */ /* 0x000fe20000000000 */
[----:B01234-:R-:W-:Y:S05]  /*11340*/  ENDCOLLECTIVE ;  /* 0x000000000000791b */ /* 0x01ffea0003800000 */
.L_x_836:
[----:B------:R-:W-:Y:S05]  /*11350*/  BSYNC B0 ;  /* 0x0000000000007941 */ /* 0x000fea0003800000 */
.L_x_835:
[----:B------:R-:W-:Y:S05]  /*11360*/  BRA `(.L_x_837) ;  /* 0xffffff9400647947 */ /* 0x000fea000383ffff */
.L_x_452:
[----:B------:R-:W-:Y:S01]  /*11370*/  BSSY B0, `(.L_x_838) ;  /* 0x0000005000007945 */ /* 0x000fe20003800000 */
[----:B------:R-:W-:-:S07]  /*11380*/  IMAD.MOV.U32 R15, RZ, RZ, -0x1 ;  /* 0xffffffffff0f7424 */ /* 0x000fce00078e00ff */
[----:B01234-:R-:W-:Y:S05]  /*11390*/  WARPSYNC.COLLECTIVE R15, `(.L_x_839) ;  /* 0x000000000f087348 */ /* 0x01ffea0003c00000 */
[----:B------:R-:W-:Y:S01]  /*113a0*/  NOP ;  /* 0x0000000000007918 */ /* 0x000fe20000000000 */
[----:B01234-:R-:W-:Y:S05]  /*113b0*/  ENDCOLLECTIVE ;  /* 0x000000000000791b */ /* 0x01ffea0003800000 */
.L_x_839:
[----:B------:R-:W-:Y:S05]  /*113c0*/  BSYNC B0 ;  /* 0x0000000000007941 */ /* 0x000fea0003800000 */
.L_x_838:
[----:B------:R-:W-:Y:S05]  /*113d0*/  BRA `(.L_x_840) ;  /* 0xffffff94007c7947 */ /* 0x000fea000383ffff */
.L_x_455:
[----:B------:R-:W-:Y:S01]  /*113e0*/  BSSY B0, `(.L_x_841) ;  /* 0x0000005000007945 */ /* 0x000fe20003800000 */
[----:B------:R-:W-:-:S07]  /*113f0*/  IMAD.MOV.U32 R15, RZ, RZ, -0x1 ;  /* 0xffffffffff0f7424 */ /* 0x000fce00078e00ff */
[----:B01234-:R-:W-:Y:S05]  /*11400*/  WARPSYNC.COLLECTIVE R15, `(.L_x_842) ;  /* 0x000000000f087348 */ /* 0x01ffea0003c00000 */
[----:B------:R-:W-:Y:S01]  /*11410*/  NOP ;  /* 0x0000000000007918 */ /* 0x000fe20000000000 */
[----:B01234-:R-:W-:Y:S05]  /*11420*/  ENDCOLLECTIVE ;  /* 0x000000000000791b */ /* 0x01ffea0003800000 */
.L_x_842:
[----:B------:R-:W-:Y:S05]  /*11430*/  BSYNC B0 ;  /* 0x0000000000007941 */ /* 0x000fea0003800000 */
.L_x_841:
[----:B------:R-:W-:Y:S05]  /*11440*/  BRA `(.L_x_843) ;  /* 0xffffff9400947947 */ /* 0x000fea000383ffff */
.L_x_458:
[----:B------:R-:W-:Y:S01]  /*11450*/  BSSY B0, `(.L_x_844) ;  /* 0x0000005000007945 */ /* 0x000fe20003800000 */
[----:B------:R-:W-:-:S07]  /*11460*/  IMAD.MOV.U32 R15, RZ, RZ, -0x1 ;  /* 0xffffffffff0f7424 */ /* 0x000fce00078e00ff */
[----:B01234-:R-:W-:Y:S05]  /*11470*/  WARPSYNC.COLLECTIVE R15, `(.L_x_845) ;  /* 0x000000000f087348 */ /* 0x01ffea0003c00000 */
[----:B------:R-:W-:Y:S01]  /*11480*/  NOP ;  /* 0x0000000000007918 */ /* 0x000fe20000000000 */
[----:B01234-:R-:W-:Y:S05]  /*11490*/  ENDCOLLECTIVE ;  /* 0x000000000000791b */ /* 0x01ffea0003800000 */
.L_x_845:
[----:B------:R-:W-:Y:S05]  /*114a0*/  BSYNC B0 ;  /* 0x0000000000007941 */ /* 0x000fea0003800000 */
.L_x_844:
[----:B------:R-:W-:Y:S05]  /*114b0*/  BRA `(.L_x_846) ;  /* 0xffffff9400ac7947 */ /* 0x000fea000383ffff */
.L_x_461:
[----:B------:R-:W-:Y:S01]  /*114c0*/  BSSY B0, `(.L_x_847) ;  /* 0x0000005000007945 */ /* 0x000fe20003800000 */
[----:B------:R-:W-:-:S07]  /*114d0*/  IMAD.MOV.U32 R15, RZ, RZ, -0x1 ;  /* 0xffffffffff0f7424 */ /* 0x000fce00078e00ff */
[----:B01234-:R-:W-:Y:S05]  /*114e0*/  WARPSYNC.COLLECTIVE R15, `(.L_x_848) ;  /* 0x000000000f087348 */ /* 0x01ffea0003c00000 */
[----:B------:R-:W-:Y:S01]  /*114f0*/  NOP ;  /* 0x0000000000007918 */ /* 0x000fe20000000000 */
[----:B01234-:R-:W-:Y:S05]  /*11500*/  ENDCOLLECTIVE ;  /* 0x000000000000791b */ /* 0x01ffea0003800000 */
.L_x_848:
[----:B------:R-:W-:Y:S05]  /*11510*/  BSYNC B0 ;  /* 0x0000000000007941 */ /* 0x000fea0003800000 */
.L_x_847:
[----:B------:R-:W-:Y:S05]  /*11520*/  BRA `(.L_x_849) ;  /* 0xffffff9400c47947 */ /* 0x000fea000383ffff */
.L_x_464:
[----:B------:R-:W-:Y:S01]  /*11530*/  BSSY B0, `(.L_x_850) ;  /* 0x0000005000007945 */ /* 0x000fe20003800000 */
[----:B------:R-:W-:-:S07]  /*11540*/  IMAD.MOV.U32 R15, RZ, RZ, -0x1 ;  /* 0xffffffffff0f7424 */ /* 0x000fce00078e00ff */
[----:B01234-:R-:W-:Y:S05]  /*11550*/  WARPSYNC.COLLECTIVE R15, `(.L_x_851) ;  /* 0x000000000f087348 */ /* 0x01ffea0003c00000 */
[----:B------:R-:W-:Y:S01]  /*11560*/  NOP ;  /* 0x0000000000007918 */ /* 0x000fe20000000000 */
[----:B01234-:R-:W-:Y:S05]  /*11570*/  ENDCOLLECTIVE ;  /* 0x000000000000791b */ /* 0x01ffea0003800000 */
.L_x_851:
[----:B------:R-:W-:Y:S05]  /*11580*/  BSYNC B0 ;  /* 0x0000000000007941 */ /* 0x000fea0003800000 */
.L_x_850:
[----:B------:R-:W-:Y:S05]  /*11590*/  BRA `(.L_x_852) ;  /* 0xffffff9400dc7947 */ /* 0x000fea000383ffff */
.L_x_467:
[----:B------:R-:W-:Y:S01]  /*115a0*/  BSSY B0, `(.L_x_853) ;  /* 0x0000005000007945 */ /* 0x000fe20003800000 */
[----:B------:R-:W-:-:S07]  /*115b0*/  IMAD.MOV.U32 R15, RZ, RZ, -0x1 ;  /* 0xffffffffff0f7424 */ /* 0x000fce00078e00ff */
[----:B01234-:R-:W-:Y:S05]  /*115c0*/  WARPSYNC.COLLECTIVE R15, `(.L_x_854) ;  /* 0x000000000f087348 */ /* 0x01ffea0003c00000 */
[----:B------:R-:W-:Y:S01]  /*115d0*/  NOP ;  /* 0x0000000000007918 */ /* 0x000fe20000000000 */
[----:B01234-:R-:W-:Y:S05]  /*115e0*/  ENDCOLLECTIVE ;  /* 0x000000000000791b */ /* 0x01ffea0003800000 */
.L_x_854:
[----:B------:R-:W-:Y:S05]  /*115f0*/  BSYNC B0 ;  /* 0x0000000000007941 */ /* 0x000fea0003800000 */
.L_x_853:
[----:B------:R-:W-:Y:S05]  /*11600*/  BRA `(.L_x_855) ;  /* 0xffffff9400f47947 */ /* 0x000fea000383ffff */
.L_x_470:
[----:B------:R-:W-:Y:S01]  /*11610*/  BSSY B0, `(.L_x_856) ;  /* 0x0000005000007945 */ /* 0x000fe20003800000 */
[----:B------:R-:W-:-:S07]  /*11620*/  IMAD.MOV.U32 R15, RZ, RZ, -0x1 ;  /* 0xffffffffff0f7424 */ /* 0x000fce00078e00ff */
[----:B01234-:R-:W-:Y:S05]  /*11630*/  WARPSYNC.COLLECTIVE R15, `(.L_x_857) ;  /* 0x000000000f087348 */ /* 0x01ffea0003c00000 */
[----:B------:R-:W-:Y:S01]  /*11640*/  NOP ;  /* 0x0000000000007918 */ /* 0x000fe20000000000 */
[----:B01234-:R-:W-:Y:S05]  /*11650*/  ENDCOLLECTIVE ;  /* 0x000000000000791b */ /* 0x01ffea0003800000 */
.L_x_857:
[----:B------:R-:W-:Y:S05]  /*11660*/  BSYNC B0 ;  /* 0x0000000000007941 */ /* 0x000fea0003800000 */
.L_x_856:
[----:B------:R-:W-:Y:S05]  /*11670*/  BRA `(.L_x_858) ;  /* 0xffffff98000c7947 */ /* 0x000fea000383ffff */
.L_x_473:
[----:B------:R-:W-:Y:S01]  /*11680*/  BSSY B0, `(.L_x_859) ;  /* 0x0000005000007945 */ /* 0x000fe20003800000 */
[----:B------:R-:W-:-:S07]  /*11690*/  IMAD.MOV.U32 R15, RZ, RZ, -0x1 ;  /* 0xffffffffff0f7424 */ /* 0x000fce00078e00ff */
[----:B01234-:R-:W-:Y:S05]  /*116a0*/  WARPSYNC.COLLECTIVE R15, `(.L_x_860) ;  /* 0x000000000f087348 */ /* 0x01ffea0003c00000 */
[----:B------:R-:W-:Y:S01]  /*116b0*/  NOP ;  /* 0x0000000000007918 */ /* 0x000fe20000000000 */
[----:B01234-:R-:W-:Y:S05]  /*116c0*/  ENDCOLLECTIVE ;  /* 0x000000000000791b */ /* 0x01ffea0003800000 */
.L_x_860:
[----:B------:R-:W-:Y:S05]  /*116d0*/  BSYNC B0 ;  /* 0x0000000000007941 */ /* 0x000fea0003800000 */
.L_x_859:
[----:B------:R-:W-:Y:S05]  /*116e0*/  BRA `(.L_x_861) ;  /* 0xffffff9800247947 */ /* 0x000fea000383ffff */
.L_x_476:
[----:B------:R-:W-:Y:S01]  /*116f0*/  BSSY B0, `(.L_x_862) ;  /* 0x0000005000007945 */ /* 0x000fe20003800000 */
[----:B------:R-:W-:-:S07]  /*11700*/  IMAD.MOV.U32 R15, RZ, RZ, -0x1 ;  /* 0xffffffffff0f7424 */ /* 0x000fce00078e00ff */
[----:B01234-:R-:W-:Y:S05]  /*11710*/  WARPSYNC.COLLECTIVE R15, `(.L_x_863) ;  /* 0x000000000f087348 */ /* 0x01ffea0003c00000 */
[----:B------:R-:W-:Y:S01]  /*11720*/  NOP ;  /* 0x0000000000007918 */ /* 0x000fe20000000000 */
[----:B01234-:R-:W-:Y:S05]  /*11730*/  ENDCOLLECTIVE ;  /* 0x000000000000791b */ /* 0x01ffea0003800000 */
.L_x_863:
[----:B------:R-:W-:Y:S05]  /*11740*/  BSYNC B0 ;  /* 0x0000000000007941 */ /* 0x000fea0003800000 */
.L_x_862:
[----:B------:R-:W-:Y:S05]  /*11750*/  BRA `(.L_x_864) ;  /* 0xffffff98003c7947 */ /* 0x000fea000383ffff */
.L_x_479:
[----:B------:R-:W-:Y:S01]  /*11760*/  BSSY B0, `(.L_x_865) ;  /* 0x0000005000007945 */ /* 0x000fe20003800000 */
[----:B------:R-:W-:-:S07]  /*11770*/  IMAD.MOV.U32 R15, RZ, RZ, -0x1 ;  /* 0xffffffffff0f7424 */ /* 0x000fce00078e00ff */
[----:B01234-:R-:W-:Y:S05]  /*11780*/  WARPSYNC.COLLECTIVE R15, `(.L_x_866) ;  /* 0x000000000f087348 */ /* 0x01ffea0003c00000 */
[----:B------:R-:W-:Y:S01]  /*11790*/  NOP ;  /* 0x0000000000007918 */ /* 0x000fe20000000000 */
[----:B01234-:R-:W-:Y:S05]  /*117a0*/  ENDCOLLECTIVE ;  /* 0x000000000000791b */ /* 0x01ffea0003800000 */
.L_x_866:
[----:B------:R-:W-:Y:S05]  /*117b0*/  BSYNC B0 ;  /* 0x0000000000007941 */ /* 0x000fea0003800000 */
.L_x_865:
[----:B------:R-:W-:Y:S05]  /*117c0*/  BRA `(.L_x_867) ;  /* 0xffffff9800547947 */ /* 0x000fea000383ffff */
.L_x_482:
[----:B------:R-:W-:Y:S01]  /*117d0*/  BSSY B0, `(.L_x_868) ;  /* 0x0000005000007945 */ /* 0x000fe20003800000 */
[----:B------:R-:W-:-:S07]  /*117e0*/  IMAD.MOV.U32 R15, RZ, RZ, -0x1 ;  /* 0xffffffffff0f7424 */ /* 0x000fce00078e00ff */
[----:B01234-:R-:W-:Y:S05]  /*117f0*/  WARPSYNC.COLLECTIVE R15, `(.L_x_869) ;  /* 0x000000000f087348 */ /* 0x01ffea0003c00000 */
[----:B------:R-:W-:Y:S01]  /*11800*/  NOP ;  /* 0x0000000000007918 */ /* 0x000fe20000000000 */
[----:B01234-:R-:W-:Y:S05]  /*11810*/  ENDCOLLECTIVE ;  /* 0x000000000000791b */ /* 0x01ffea0003800000 */
.L_x_869:
[----:B------:R-:W-:Y:S05]  /*11820*/  BSYNC B0 ;  /* 0x0000000000007941 */ /* 0x000fea0003800000 */
.L_x_868:
[----:B------:R-:W-:Y:S05]  /*11830*/  BRA `(.L_x_870) ;  /* 0xffffff98006c7947 */ /* 0x000fea000383ffff */
.L_x_485:
[----:B------:R-:W-:Y:S01]  /*11840*/  BSSY B0, `(.L_x_871) ;  /* 0x0000005000007945 */ /* 0x000fe20003800000 */
[----:B------:R-:W-:-:S07]  /*11850*/  IMAD.MOV.U32 R15, RZ, RZ, -0x1 ;  /* 0xffffffffff0f7424 */ /* 0x000fce00078e00ff */
[----:B01234-:R-:W-:Y:S05]  /*11860*/  WARPSYNC.COLLECTIVE R15, `(.L_x_872) ;  /* 0x000000000f087348 */ /* 0x01ffea0003c00000 */
[----:B------:R-:W-:Y:S01]  /*11870*/  NOP ;  /* 0x0000000000007918 */ /* 0x000fe20000000000 */
[----:B01234-:R-:W-:Y:S05]  /*11880*/  ENDCOLLECTIVE ;  /* 0x000000000000791b */ /* 0x01ffea0003800000 */
.L_x_872:
[----:B------:R-:W-:Y:S05]  /*11890*/  BSYNC B0 ;  /* 0x0000000000007941 */ /* 0x000fea0003800000 */
.L_x_871:
[----:B------:R-:W-:Y:S05]  /*118a0*/  BRA `(.L_x_873) ;  /* 0xffffff9800847947 */ /* 0x000fea000383ffff */
.L_x_488:
[----:B------:R-:W-:Y:S01]  /*118b0*/  BSSY B0, `(.L_x_874) ;  /* 0x0000005000007945 */ /* 0x000fe20003800000 */
[----:B------:R-:W-:-:S07]  /*118c0*/  IMAD.MOV.U32 R15, RZ, RZ, -0x1 ;  /* 0xffffffffff0f7424 */ /* 0x000fce00078e00ff */
[----:B01234-:R-:W-:Y:S05]  /*118d0*/  WARPSYNC.COLLECTIVE R15, `(.L_x_875) ;  /* 0x000000000f087348 */ /* 0x01ffea0003c00000 */
[----:B------:R-:W-:Y:S01]  /*118e0*/  NOP ;  /* 0x0000000000007918 */ /* 0x000fe20000000000 */
[----:B01234-:R-:W-:Y:S05]  /*118f0*/  ENDCOLLECTIVE ;  /* 0x000000000000791b */ /* 0x01ffea0003800000 */
.L_x_875:
[----:B------:R-:W-:Y:S05]  /*11900*/  BSYNC B0 ;  /* 0x0000000000007941 */ /* 0x000fea0003800000 */
.L_x_874:
[----:B------:R-:W-:Y:S05]  /*11910*/  BRA `(.L_x_876) ;  /* 0xffffff98009c7947 */ /* 0x000fea000383ffff */
.L_x_491:
[----:B------:R-:W-:Y:S01]  /*11920*/  BSSY B0, `(.L_x_877) ;  /* 0x0000005000007945 */ /* 0x000fe20003800000 */
[----:B------:R-:W-:-:S07]  /*11930*/  IMAD.MOV.U32 R15, RZ, RZ, -0x1 ;  /* 0xffffffffff0f7424 */ /* 0x000fce00078e00ff */
[----:B01234-:R-:W-:Y:S05]  /*11940*/  WARPSYNC.COLLECTIVE R15, `(.L_x_878) ;  /* 0x000000000f087348 */ /* 0x01ffea0003c00000 */
[----:B------:R-:W-:Y:S01]  /*11950*/  NOP ;  /* 0x0000000000007918 */ /* 0x000fe20000000000 */
[----:B01234-:R-:W-:Y:S05]  /*11960*/  ENDCOLLECTIVE ;  /* 0x000000000000791b */ /* 0x01ffea0003800000 */
.L_x_878:
[----:B------:R-:W-:Y:S05]  /*11970*/  BSYNC B0 ;  /* 0x0000000000007941 */ /* 0x000fea0003800000 */
.L_x_877:
[----:B------:R-:W-:Y:S05]  /*11980*/  BRA `(.L_x_879) ;  /* 0xffffff9800b47947 */ /* 0x000fea000383ffff */
.L_x_494:
[----:B------:R-:W-:Y:S01]  /*11990*/  BSSY B0, `(.L_x_880) ;  /* 0x0000005000007945 */ /* 0x000fe20003800000 */
[----:B------:R-:W-:-:S07]  /*119a0*/  IMAD.MOV.U32 R15, RZ, RZ, -0x1 ;  /* 0xffffffffff0f7424 */ /* 0x000fce00078e00ff */
[----:B01234-:R-:W-:Y:S05]  /*119b0*/  WARPSYNC.COLLECTIVE R15, `(.L_x_881) ;  /* 0x000000000f087348 */ /* 0x01ffea0003c00000 */
[----:B------:R-:W-:Y:S01]  /*119c0*/  NOP ;  /* 0x0000000000007918 */ /* 0x000fe20000000000 */
[----:B01234-:R-:W-:Y:S05]  /*119d0*/  ENDCOLLECTIVE ;  /* 0x000000000000791b */ /* 0x01ffea0003800000 */
.L_x_881:
[----:B------:R-:W-:Y:S05]  /*119e0*/  BSYNC B0 ;  /* 0x0000000000007941 */ /* 0x000fea0003800000 */
.L_x_880:
[----:B------:R-:W-:Y:S05]  /*119f0*/  BRA `(.L_x_882) ;  /* 0xffffff9800cc7947 */ /* 0x000fea000383ffff */
.L_x_497:
[----:B------:R-:W-:Y:S01]  /*11a00*/  BSSY B0, `(.L_x_883) ;  /* 0x0000005000007945 */ /* 0x000fe20003800000 */
[----:B------:R-:W-:-:S07]  /*11a10*/  IMAD.MOV.U32 R15, RZ, RZ, -0x1 ;  /* 0xffffffffff0f7424 */ /* 0x000fce00078e00ff */
[----:B01234-:R-:W-:Y:S05]  /*11a20*/  WARPSYNC.COLLECTIVE R15, `(.L_x_884) ;  /* 0x000000000f087348 */ /* 0x01ffea0003c00000 */
[----:B------:R-:W-:Y:S01]  /*11a30*/  NOP ;  /* 0x0000000000007918 */ /* 0x000fe20000000000 */
[----:B01234-:R-:W-:Y:S05]  /*11a40*/  ENDCOLLECTIVE ;  /* 0x000000000000791b */ /* 0x01ffea0003800000 */
.L_x_884:
[----:B------:R-:W-:Y:S05]  /*11a50*/  BSYNC B0 ;  /* 0x0000000000007941 */ /* 0x000fea0003800000 */
.L_x_883:
[----:B------:R-:W-:Y:S05]  /*11a60*/  BRA `(.L_x_885) ;  /* 0xffffff9800e47947 */ /* 0x000fea000383ffff */
.L_x_500:
[----:B------:R-:W-:Y:S01]  /*11a70*/  BSSY B0, `(.L_x_886) ;  /* 0x0000005000007945 */ /* 0x000fe20003800000 */
[----:B------:R-:W-:-:S07]  /*11a80*/  IMAD.MOV.U32 R15, RZ, RZ, -0x1 ;  /* 0xffffffffff0f7424 */ /* 0x000fce00078e00ff */
[----:B01234-:R-:W-:Y:S05]  /*11a90*/  WARPSYNC.COLLECTIVE R15, `(.L_x_887) ;  /* 0x000000000f087348 */ /* 0x01ffea0003c00000 */
[----:B------:R-:W-:Y:S01]  /*11aa0*/  NOP ;  /* 0x0000000000007918 */ /* 0x000fe20000000000 */
[----:B01234-:R-:W-:Y:S05]  /*11ab0*/  ENDCOLLECTIVE ;  /* 0x000000000000791b */ /* 0x01ffea0003800000 */
.L_x_887:
[----:B------:R-:W-:Y:S05]  /*11ac0*/  BSYNC B0 ;  /* 0x0000000000007941 */ /* 0x000fea0003800000 */
.L_x_886:
[----:B------:R-:W-:Y:S05]  /*11ad0*/  BRA `(.L_x_888) ;  /* 0xffffff9800fc7947 */ /* 0x000fea000383ffff */
.L_x_503:
[----:B------:R-:W-:Y:S01]  /*11ae0*/  BSSY B0, `(.L_x_889) ;  /* 0x0000005000007945 */ /* 0x000fe20003800000 */
[----:B------:R-:W-:-:S07]  /*11af0*/  IMAD.MOV.U32 R15, RZ, RZ, -0x1 ;  /* 0xffffffffff0f7424 */ /* 0x000fce00078e00ff */
[----:B01234-:R-:W-:Y:S05]  /*11b00*/  WARPSYNC.COLLECTIVE R15, `(.L_x_890) ;  /* 0x000000000f087348 */ /* 0x01ffea0003c00000 */
[----:B------:R-:W-:Y:S01]  /*11b10*/  NOP ;  /* 0x0000000000007918 */ /* 0x000fe20000000000 */
[----:B01234-:R-:W-:Y:S05]  /*11b20*/  ENDCOLLECTIVE ;  /* 0x000000000000791b */ /* 0x01ffea0003800000 */
.L_x_890:
[----:B------:R-:W-:Y:S05]  /*11b30*/  BSYNC B0 ;  /* 0x0000000000007941 */ /* 0x000fea0003800000 */
.L_x_889:
[----:B------:R-:W-:Y:S05]  /*11b40*/  BRA `(.L_x_891) ;  /* 0xffffff9c00147947 */ /* 0x000fea000383ffff */
.L_x_506:
[----:B------:R-:W-:Y:S01]  /*11b50*/  BSSY B0, `(.L_x_892) ;  /* 0x0000005000007945 */ /* 0x000fe20003800000 */
[----:B------:R-:W-:-:S07]  /*11b60*/  IMAD.MOV.U32 R15, RZ, RZ, -0x1 ;  /* 0xffffffffff0f7424 */ /* 0x000fce00078e00ff */
[----:B01234-:R-:W-:Y:S05]  /*11b70*/  WARPSYNC.COLLECTIVE R15, `(.L_x_893) ;  /* 0x000000000f087348 */ /* 0x01ffea0003c00000 */
[----:B------:R-:W-:Y:S01]  /*11b80*/  NOP ;  /* 0x0000000000007918 */ /* 0x000fe20000000000 */
[----:B01234-:R-:W-:Y:S05]  /*11b90*/  ENDCOLLECTIVE ;  /* 0x000000000000791b */ /* 0x01ffea0003800000 */
.L_x_893:
[----:B------:R-:W-:Y:S05]  /*11ba0*/  BSYNC B0 ;  /* 0x0000000000007941 */ /* 0x000fea0003800000 */
.L_x_892:
[----:B------:R-:W-:Y:S05]  /*11bb0*/  BRA `(.L_x_894) ;  /* 0xffffff9c002c7947 */ /* 0x000fea000383ffff */
.L_x_509:
[----:B------:R-:W-:Y:S01]  /*11bc0*/  BSSY B0, `(.L_x_895) ;  /* 0x0000005000007945 */ /* 0x000fe20003800000 */
[----:B------:R-:W-:-:S07]  /*11bd0*/  IMAD.MOV.U32 R15, RZ, RZ, -0x1 ;  /* 0xffffffffff0f7424 */ /* 0x000fce00078e00ff */
[----:B01234-:R-:W-:Y:S05]  /*11be0*/  WARPSYNC.COLLECTIVE R15, `(.L_x_896) ;  /* 0x000000000f087348 */ /* 0x01ffea0003c00000 */
[----:B------:R-:W-:Y:S01]  /*11bf0*/  NOP ;  /* 0x0000000000007918 */ /* 0x000fe20000000000 */
[----:B01234-:R-:W-:Y:S05]  /*11c00*/  ENDCOLLECTIVE ;  /* 0x000000000000791b */ /* 0x01ffea0003800000 */
.L_x_896:
[----:B------:R-:W-:Y:S05]  /*11c10*/  BSYNC B0 ;  /* 0x0000000000007941 */ /* 0x000fea0003800000 */
.L_x_895:
[----:B------:R-:W-:Y:S05]  /*11c20*/  BRA `(.L_x_897) ;  /* 0xffffff9c00447947 */ /* 0x000fea000383ffff */
.L_x_512:
[----:B------:R-:W-:Y:S01]  /*11c30*/  BSSY B0, `(.L_x_898) ;  /* 0x0000005000007945 */ /* 0x000fe20003800000 */
[----:B------:R-:W-:-:S07]  /*11c40*/  IMAD.MOV.U32 R15, RZ, RZ, -0x1 ;  /* 0xffffffffff0f7424 */ /* 0x000fce00078e00ff */
[----:B01234-:R-:W-:Y:S05]  /*11c50*/  WARPSYNC.COLLECTIVE R15, `(.L_x_899) ;  /* 0x000000000f087348 */ /* 0x01ffea0003c00000 */
[----:B------:R-:W-:Y:S01]  /*11c60*/  NOP ;  /* 0x0000000000007918 */ /* 0x000fe20000000000 */
[----:B01234-:R-:W-:Y:S05]  /*11c70*/  ENDCOLLECTIVE ;  /* 0x000000000000791b */ /* 0x01ffea0003800000 */
.L_x_899:
[----:B------:R-:W-:Y:S05]  /*11c80*/  BSYNC B0 ;  /* 0x0000000000007941 */ /* 0x000fea0003800000 */
.L_x_898:
[----:B------:R-:W-:Y:S05]  /*11c90*/  BRA `(.L_x_900) ;  /* 0xffffff9c005c7947 */ /* 0x000fea000383ffff */
.L_x_515:
[----:B------:R-:W-:Y:S01]  /*11ca0*/  BSSY B0, `(.L_x_901) ;  /* 0x0000005000007945 */ /* 0x000fe20003800000 */
[----:B------:R-:W-:-:S07]  /*11cb0*/  IMAD.MOV.U32 R15, RZ, RZ, -0x1 ;  /* 0xffffffffff0f7424 */ /* 0x000fce00078e00ff */
[----:B01234-:R-:W-:Y:S05]  /*11cc0*/  WARPSYNC.COLLECTIVE R15, `(.L_x_902) ;  /* 0x000000000f087348 */ /* 0x01ffea0003c00000 */
[----:B------:R-:W-:Y:S01]  /*11cd0*/  NOP ;  /* 0x0000000000007918 */ /* 0x000fe20000000000 */
[----:B01234-:R-:W-:Y:S05]  /*11ce0*/  ENDCOLLECTIVE ;  /* 0x000000000000791b */ /* 0x01ffea0003800000 */
.L_x_902:
[----:B------:R-:W-:Y:S05]  /*11cf0*/  BSYNC B0 ;  /* 0x0000000000007941 */ /* 0x000fea0003800000 */
.L_x_901:
[----:B------:R-:W-:Y:S05]  /*11d00*/  BRA `(.L_x_903) ;  /* 0xffffff9c00747947 */ /* 0x000fea000383ffff */
.L_x_518:
[----:B------:R-:W-:Y:S01]  /*11d10*/  BSSY B0, `(.L_x_904) ;  /* 0x0000005000007945 */ /* 0x000fe20003800000 */
[----:B------:R-:W-:-:S07]  /*11d20*/  IMAD.MOV.U32 R15, RZ, RZ, -0x1 ;  /* 0xffffffffff0f7424 */ /* 0x000fce00078e00ff */
[----:B01234-:R-:W-:Y:S05]  /*11d30*/  WARPSYNC.COLLECTIVE R15, `(.L_x_905) ;  /* 0x000000000f087348 */ /* 0x01ffea0003c00000 */
[----:B------:R-:W-:Y:S01]  /*11d40*/  NOP ;  /* 0x0000000000007918 */ /* 0x000fe20000000000 */
[----:B01234-:R-:W-:Y:S05]  /*11d50*/  ENDCOLLECTIVE ;  /* 0x000000000000791b */ /* 0x01ffea0003800000 */
.L_x_905:
[----:B------:R-:W-:Y:S05]  /*11d60*/  BSYNC B0 ;  /* 0x0000000000007941 */ /* 0x000fea0003800000 */
.L_x_904:
[----:B------:R-:W-:Y:S05]  /*11d70*/  BRA `(.L_x_906) ;  /* 0xffffff9c008c7947 */ /* 0x000fea000383ffff */
.L_x_521:
[----:B------:R-:W-:Y:S01]  /*11d80*/  BSSY B0, `(.L_x_907) ;  /* 0x0000005000007945 */ /* 0x000fe20003800000 */
[----:B------:R-:W-:-:S07]  /*11d90*/  IMAD.MOV.U32 R15, RZ, RZ, -0x1 ;  /* 0xffffffffff0f7424 */ /* 0x000fce00078e00ff */
[----:B01234-:R-:W-:Y:S05]  /*11da0*/  WARPSYNC.COLLECTIVE R15, `(.L_x_908) ;  /* 0x000000000f087348 */ /* 0x01ffea0003c00000 */
[----:B------:R-:W-:Y:S01]  /*11db0*/  NOP ;  /* 0x0000000000007918 */ /* 0x000fe20000000000 */
[----:B01234-:R-:W-:Y:S05]  /*11dc0*/  ENDCOLLECTIVE ;  /* 0x000000000000791b */ /* 0x01ffea0003800000 */
.L_x_908:
[----:B------:R-:W-:Y:S05]  /*11dd0*/  BSYNC B0 ;  /* 0x0000000000007941 */ /* 0x000fea0003800000 */
.L_x_907:
[----:B------:R-:W-:Y:S05]  /*11de0*/  BRA `(.L_x_909) ;  /* 0xffffff9c00a47947 */ /* 0x000fea000383ffff */
.L_x_524:
[----:B------:R-:W-:Y:S01]  /*11df0*/  BSSY B0, `(.L_x_910) ;  /* 0x0000005000007945 */ /* 0x000fe20003800000 */
[----:B------:R-:W-:-:S07]  /*11e00*/  IMAD.MOV.U32 R15, RZ, RZ, -0x1 ;  /* 0xffffffffff0f7424 */ /* 0x000fce00078e00ff */
[----:B01234-:R-:W-:Y:S05]  /*11e10*/  WARPSYNC.COLLECTIVE R15, `(.L_x_911) ;  /* 0x000000000f087348 */ /* 0x01ffea0003c00000 */
[----:B------:R-:W-:Y:S01]  /*11e20*/  NOP ;  /* 0x0000000000007918 */ /* 0x000fe20000000000 */
[----:B01234-:R-:W-:Y:S05]  /*11e30*/  ENDCOLLECTIVE ;  /* 0x000000000000791b */ /* 0x01ffea0003800000 */
.L_x_911:
[----:B------:R-:W-:Y:S05]  /*11e40*/  BSYNC B0 ;  /* 0x0000000000007941 */ /* 0x000fea0003800000 */
.L_x_910:
[----:B------:R-:W-:Y:S05]  /*11e50*/  BRA `(.L_x_912) ;  /* 0xffffff9c00bc7947 */ /* 0x000fea000383ffff */
.L_x_527:
[----:B------:R-:W-:Y:S01]  /*11e60*/  BSSY B0, `(.L_x_913) ;  /* 0x0000005000007945 */ /* 0x000fe20003800000 */
[----:B------:R-:W-:-:S07]  /*11e70*/  IMAD.MOV.U32 R15, RZ, RZ, -0x1 ;  /* 0xffffffffff0f7424 */ /* 0x000fce00078e00ff */
[----:B01234-:R-:W-:Y:S05]  /*11e80*/  WARPSYNC.COLLECTIVE R15, `(.L_x_914) ;  /* 0x000000000f087348 */ /* 0x01ffea0003c00000 */
[----:B------:R-:W-:Y:S01]  /*11e90*/  NOP ;  /* 0x0000000000007918 */ /* 0x000fe20000000000 */
[----:B01234-:R-:W-:Y:S05]  /*11ea0*/  ENDCOLLECTIVE ;  /* 0x000000000000791b */ /* 0x01ffea0003800000 */
.L_x_914:
[----:B------:R-:W-:Y:S05]  /*11eb0*/  BSYNC B0 ;  /* 0x0000000000007941 */ /* 0x000fea0003800000 */
.L_x_913:
[----:B------:R-:W-:Y:S05]  /*11ec0*/  BRA `(.L_x_915) ;  /* 0xffffff9c00d07947 */ /* 0x000fea000383ffff */
.L_x_535:
[----:B------:R-:W-:Y:S01]  /*11ed0*/  BSSY B0, `(.L_x_916) ;  /* 0x0000005000007945 */ /* 0x000fe20003800000 */
[----:B------:R-:W-:-:S07]  /*11ee0*/  IMAD.MOV.U32 R15, RZ, RZ, -0x1 ;  /* 0xffffffffff0f7424 */ /* 0x000fce00078e00ff */
[----:B01234-:R-:W-:Y:S05]  /*11ef0*/  WARPSYNC.COLLECTIVE R15, `(.L_x_917) ;  /* 0x000000000f087348 */ /* 0x01ffea0003c00000 */
[----:B------:R-:W-:Y:S01]  /*11f00*/  NOP ;  /* 0x0000000000007918 */ /* 0x000fe20000000000 */
[----:B01234-:R-:W-:Y:S05]  /*11f10*/  ENDCOLLECTIVE ;  /* 0x000000000000791b */ /* 0x01ffea0003800000 */
.L_x_917:
[----:B------:R-:W-:Y:S05]  /*11f20*/  BSYNC B0 ;  /* 0x0000000000007941 */ /* 0x000fea0003800000 */
.L_x_916:
[----:B------:R-:W-:Y:S05]  /*11f30*/  BRA `(.L_x_918) ;  /* 0xffffffa000f07947 */ /* 0x000fea000383ffff */
.L_x_548:
[----:B------:R-:W-:Y:S01]  /*11f40*/  BSSY B0, `(.L_x_919) ;  /* 0x0000005000007945 */ /* 0x000fe20003800000 */
[----:B------:R-:W-:-:S07]  /*11f50*/  IMAD.MOV.U32 R15, RZ, RZ, -0x1 ;  /* 0xffffffffff0f7424 */ /* 0x000fce00078e00ff */
[----:B01234-:R-:W-:Y:S05]  /*11f60*/  WARPSYNC.COLLECTIVE R15, `(.L_x_920) ;  /* 0x000000000f087348 */ /* 0x01ffea0003c00000 */
[----:B------:R-:W-:Y:S01]  /*11f70*/  VOTE.ANY P6, P5 ;  /* 0x0000000000ff7806 */ /* 0x000fe200028c0100 */
[----:B01234-:R-:W-:-:S12]  /*11f80*/  ENDCOLLECTIVE ;  /* 0x000000000000791b */ /* 0x01ffd80003800000 */
.L_x_920:
[----:B------:R-:W-:Y:S05]  /*11f90*/  BSYNC B0 ;  /* 0x0000000000007941 */ /* 0x000fea0003800000 */
.L_x_919:
[----:B------:R-:W-:Y:S01]  /*11fa0*/  PLOP3.LUT P5, PT, P6, PT, PT, 0x80, 0x8 ;  /* 0x000000000008781c */ /* 0x000fe200037af070 */
[----:B------:R-:W-:-:S12]  /*11fb0*/  BRA `(.L_x_921) ;  /* 0xffffffa800087947 */ /* 0x000fd8000383ffff */
.L_x_558:
[----:B------:R-:W-:Y:S01]  /*11fc0*/  BSSY B0, `(.L_x_922) ;  /* 0x0000007000007945 */ /* 0x000fe20003800000 */
[----:B------:R-:W-:Y:S02]  /*11fd0*/  IMAD.MOV.U32 R12, RZ, RZ, 0x1 ;  /* 0x00000001ff0c7424 */ /* 0x000fe400078e00ff */
[----:B------:R-:W-:Y:S02]  /*11fe0*/  IMAD.MOV.U32 R11, RZ, RZ, 0x1f ;  /* 0x0000001fff0b7424 */ /* 0x000fe400078e00ff */
[----:B0-----:R-:W-:-:S07]  /*11ff0*/  IMAD.MOV.U32 R15, RZ, RZ, -0x1 ;  /* 0xffffffffff0f7424 */ /* 0x001fce00078e00ff */
[----:B-1234-:R-:W-:Y:S05]  /*12000*/  WARPSYNC.COLLECTIVE R15, `(.L_x_923) ;  /* 0x000000000f087348 */ /* 0x01efea0003c00000 */
[----:B------:R0:W0:Y:S02]  /*12010*/  SHFL.BFLY P6, R14, R13, R12, R11 ;  /* 0x0c00000c0d0e7389 */ /* 0x00002400000c000b */
[----:B01234-:R-:W-:Y:S05]  /*12020*/  ENDCOLLECTIVE ;  /* 0x000000000000791b */ /* 0x01ffea0003800000 */
.L_x_923:
[----:B------:R-:W-:Y:S05]  /*12030*/  BSYNC B0 ;  /* 0x0000000000007941 */ /* 0x000fea0003800000 */
.L_x_922:
[----:B------:R-:W-:Y:S02]  /*12040*/  IMAD.IADD R13, R14, 0x1, R13 ;  /* 0x000000010e0d7824 */ /* 0x000fe400078e020d */
[----:B------:R-:W-:Y:S02]  /*12050*/  IMAD.MOV.U32 R12, RZ, RZ, 0x2 ;  /* 0x00000002ff0c7424 */ /* 0x000fe400078e00ff */
[----:B------:R-:W-:Y:S02]  /*12060*/  IMAD.MOV.U32 R11, RZ, RZ, 0x1f ;  /* 0x0000001fff0b7424 */ /* 0x000fe400078e00ff */
[----:B------:R-:W-:-:S07]  /*12070*/  IMAD.MOV.U32 R15, RZ, RZ, -0x1 ;  /* 0xffffffffff0f7424 */ /* 0x000fce00078e00ff */
[----:B------:R-:W-:Y:S05]  /*12080*/  WARPSYNC.COLLECTIVE R15, `(.L_x_924) ;  /* 0x000000000f087348 */ /* 0x000fea0003c00000 */
[----:B------:R0:W1:Y:S02]  /*12090*/  SHFL.BFLY P6, R14, R13, R12, R11 ;  /* 0x0c00000c0d0e7389 */ /* 0x00006400000c000b */
[----:B01----:R-:W-:Y:S05]  /*120a0*/  ENDCOLLECTIVE ;  /* 0x000000000000791b */ /* 0x003fea0003800000 */
.L_x_924:
[----:B------:R-:W-:Y:S02]  /*120b0*/  IMAD.MOV.U32 R12, RZ, RZ, 0x4 ;  /* 0x00000004ff0c7424 */ /* 0x000fe400078e00ff */
[----:B------:R-:W-:-:S04]  /*120c0*/  IMAD.IADD R0, R13, 0x1, R14 ;  /* 0x000000010d007824 */ /* 0x000fc800078e020e */
[----:B------:R-:W-:-:S07]  /*120d0*/  IMAD.MOV.U32 R13, RZ, RZ, R0 ;  /* 0x000000ffff0d7224 */ /* 0x000fce00078e0000 */
[----:B------:R-:W-:Y:S05]  /*120e0*/  WARPSYNC.COLLECTIVE R15, `(.L_x_925) ;  /* 0x000000000f087348 */ /* 0x000fea0003c00000 */
[----:B------:R0:W1:Y:S02]  /*120f0*/  SHFL.BFLY P6, R14, R13, R12, R11 ;  /* 0x0c00000c0d0e7389 */ /* 0x00006400000c000b */
[----:B01----:R-:W-:Y:S05]  /*12100*/  ENDCOLLECTIVE ;  /* 0x000000000000791b */ /* 0x003fea0003800000 */
.L_x_925:
[----:B------:R-:W-:Y:S02]  /*12110*/  IMAD.MOV.U32 R12, RZ, RZ, 0x8 ;  /* 0x00000008ff0c7424 */ /* 0x000fe400078e00ff */
[----:B------:R-:W-:-:S04]  /*12120*/  IMAD.IADD R3, R0, 0x1, R14 ;  /* 0x0000000100037824 */ /* 0x000fc800078e020e */
[----:B------:R-:W-:-:S07]  /*12130*/  IMAD.MOV.U32 R13, RZ, RZ, R3 ;  /* 0x000000ffff0d7224 */ /* 0x000fce00078e0003 */
[----:B------:R-:W-:Y:S05]  /*12140*/  WARPSYNC.COLLECTIVE R15, `(.L_x_926) ;  /* 0x000000000f087348 */ /* 0x000fea0003c00000 */
[----:B------:R0:W1:Y:S02]  /*12150*/  SHFL.BFLY P6, R14, R13, R12, R11 ;  /* 0x0c00000c0d0e7389 */ /* 0x00006400000c000b */
[----:B01----:R-:W-:Y:S05]  /*12160*/  ENDCOLLECTIVE ;  /* 0x000000000000791b */ /* 0x003fea0003800000 */
.L_x_926:
[----:B------:R-:W-:Y:S02]  /*12170*/  IMAD.MOV.U32 R12, RZ, RZ, 0x10 ;  /* 0x00000010ff0c7424 */ /* 0x000fe400078e00ff */
[----:B------:R-:W-:-:S04]  /*12180*/  IMAD.IADD R27, R3, 0x1, R14 ;  /* 0x00000001031b7824 */ /* 0x000fc800078e020e */
[----:B------:R-:W-:-:S07]  /*12190*/  IMAD.MOV.U32 R13, RZ, RZ, R27 ;  /* 0x000000ffff0d7224 */ /* 0x000fce00078e001b */
[----:B------:R-:W-:Y:S05]  /*121a0*/  WARPSYNC.COLLECTIVE R15, `(.L_x_927) ;  /* 0x000000000f087348 */ /* 0x000fea0003c00000 */
[----:B------:R0:W1:Y:S02]  /*121b0*/  SHFL.BFLY P6, R14, R13, R12, R11 ;  /* 0x0c00000c0d0e7389 */ /* 0x00006400000c000b */
[----:B01----:R-:W-:Y:S05]  /*121c0*/  ENDCOLLECTIVE ;  /* 0x000000000000791b */ /* 0x003fea0003800000 */
.L_x_927:
[----:B------:R-:W-:Y:S05]  /*121d0*/  BRA `(.L_x_928) ;  /* 0xffffffa800a87947 */ /* 0x000fea000383ffff */
.L_x_567:
[----:B------:R-:W-:Y:S01]  /*121e0*/  BSSY B2, `(.L_x_929) ;  /* 0x0000005000027945 */ /* 0x000fe20003800000 */
[----:B0-----:R-:W-:-:S07]  /*121f0*/  IMAD.MOV.U32 R15, RZ, RZ, -0x1 ;  /* 0xffffffffff0f7424 */ /* 0x001fce00078e00ff */
[----:B--234-:R-:W-:Y:S05]  /*12200*/  WARPSYNC.COLLECTIVE R15, `(.L_x_930) ;  /* 0x000000000f087348 */ /* 0x01cfea0003c00000 */
[----:B------:R-:W-:Y:S01]  /*12210*/  NOP ;  /* 0x0000000000007918 */ /* 0x000fe20000000000 */
[----:B--234-:R-:W-:Y:S05]  /*12220*/  ENDCOLLECTIVE ;  /* 0x000000000000791b */ /* 0x01cfea0003800000 */
.L_x_930:
[----:B------:R-:W-:Y:S05]  /*12230*/  BSYNC B2 ;  /* 0x0000000000027941 */ /* 0x000fea0003800000 */
.L_x_929:
[----:B------:R-:W-:Y:S05]  /*12240*/  BRA `(.L_x_931) ;  /* 0xffffffac00687947 */ /* 0x000fea000383ffff */
.L_x_578:
[----:B------:R-:W-:Y:S01]  /*12250*/  BSSY B0, `(.L_x_932) ;  /* 0x0000005000007945 */ /* 0x000fe20003800000 */
[----:B------:R-:W-:-:S07]  /*12260*/  IMAD.MOV.U32 R15, RZ, RZ, -0x1 ;  /* 0xffffffffff0f7424 */ /* 0x000fce00078e00ff */
[----:B01234-:R-:W-:Y:S05]  /*12270*/  WARPSYNC.COLLECTIVE R15, `(.L_x_933) ;  /* 0x000000000f087348 */ /* 0x01ffea0003c00000 */
[----:B------:R-:W-:Y:S01]  /*12280*/  NOP ;  /* 0x0000000000007918 */ /* 0x000fe20000000000 */
[----:B01234-:R-:W-:Y:S05]  /*12290*/  ENDCOLLECTIVE ;  /* 0x000000000000791b */ /* 0x01ffea0003800000 */
.L_x_933:
[----:B------:R-:W-:Y:S05]  /*122a0*/  BSYNC B0 ;  /* 0x0000000000007941 */ /* 0x000fea0003800000 */
.L_x_932:
[----:B------:R-:W-:Y:S05]  /*122b0*/  BRA `(.L_x_934) ;  /* 0xffffffb000647947 */ /* 0x000fea000383ffff */
.L_x_589:
[----:B------:R-:W-:Y:S01]  /*122c0*/  BSSY B0, `(.L_x_935) ;  /* 0x0000005000007945 */ /* 0x000fe20003800000 */
[----:B------:R-:W-:-:S07]  /*122d0*/  IMAD.MOV.U32 R15, RZ, RZ, -0x1 ;  /* 0xffffffffff0f7424 */ /* 0x000fce00078e00ff */
[----:B-1234-:R-:W-:Y:S05]  /*122e0*/  WARPSYNC.COLLECTIVE R15, `(.L_x_936) ;  /* 0x000000000f087348 */ /* 0x01efea0003c00000 */
[----:B------:R-:W-:Y:S01]  /*122f0*/  NOP ;  /* 0x0000000000007918 */ /* 0x000fe20000000000 */
[----:B-1234-:R-:W-:Y:S05]  /*12300*/  ENDCOLLECTIVE ;  /* 0x000000000000791b */ /* 0x01efea0003800000 */
.L_x_936:
[----:B------:R-:W-:Y:S05]  /*12310*/  BSYNC B0 ;  /* 0x0000000000007941 */ /* 0x000fea0003800000 */
.L_x_935:
[----:B------:R-:W-:Y:S05]  /*12320*/  BRA `(.L_x_580) ;  /* 0xffffffb4008c7947 */ /* 0x000fea000383ffff */
.L_x_590:
[----:B------:R-:W-:Y:S01]  /*12330*/  BSSY B0, `(.L_x_937) ;  /* 0x0000005000007945 */ /* 0x000fe20003800000 */
[----:B------:R-:W-:-:S07]  /*12340*/  IMAD.MOV.U32 R15, RZ, RZ, -0x1 ;  /* 0xffffffffff0f7424 */ /* 0x000fce00078e00ff */
[----:B01234-:R-:W-:Y:S05]  /*12350*/  WARPSYNC.COLLECTIVE R15, `(.L_x_938) ;  /* 0x000000000f087348 */ /* 0x01ffea0003c00000 */
[----:B------:R-:W-:Y:S01]  /*12360*/  NOP ;  /* 0x0000000000007918 */ /* 0x000fe20000000000 */
[----:B01234-:R-:W-:Y:S05]  /*12370*/  ENDCOLLECTIVE ;  /* 0x000000000000791b */ /* 0x01ffea0003800000 */
.L_x_938:
[----:B------:R-:W-:Y:S05]  /*12380*/  BSYNC B0 ;  /* 0x0000000000007941 */ /* 0x000fea0003800000 */
.L_x_937:
[----:B------:R-:W-:Y:S05]  /*12390*/  BRA `(.L_x_939) ;  /* 0xffffffb4009c7947 */ /* 0x000fea000383ffff */
.L_x_597:
[----:B------:R-:W-:Y:S01]  /*123a0*/  BSSY B1, `(.L_x_940) ;  /* 0x0000005000017945 */ /* 0x000fe20003800000 */
[----:B------:R-:W-:-:S07]  /*123b0*/  IMAD.MOV.U32 R15, RZ, RZ, -0x1 ;  /* 0xffffffffff0f7424 */ /* 0x000fce00078e00ff */
[----:B------:R-:W-:Y:S05]  /*123c0*/  WARPSYNC.COLLECTIVE R15, `(.L_x_941) ;  /* 0x000000000f087348 */ /* 0x000fea0003c00000 */
[----:B------:R-:W-:Y:S01]  /*123d0*/  VOTE.ANY P6, P5 ;  /* 0x0000000000ff7806 */ /* 0x000fe200028c0100 */
[----:B------:R-:W-:-:S12]  /*123e0*/  ENDCOLLECTIVE ;  /* 0x000000000000791b */ /* 0x000fd80003800000 */
.L_x_941:
[----:B------:R-:W-:Y:S05]  /*123f0*/  BSYNC B1 ;  /* 0x0000000000017941 */ /* 0x000fea0003800000 */
.L_x_940:
[----:B------:R-:W-:Y:S01]  /*12400*/  PLOP3.LUT P5, PT, P6, PT, PT, 0x80, 0x8 ;  /* 0x000000000008781c */ /* 0x000fe200037af070 */
[----:B------:R-:W-:-:S12]  /*12410*/  BRA `(.L_x_942) ;  /* 0xffffffb800687947 */ /* 0x000fd8000383ffff */
        .type           $_Z12expand_level8GPU_Data$_Z20device_bsearch_arrayPiii,@function
        .size           $_Z12expand_level8GPU_Data$_Z20device_bsearch_arrayPiii,($__internal_0_$__cuda_sm20_div_rn_f64_full - $_Z12expand_level8GPU_Data$_Z20device_bsearch_arrayPiii)
$_Z12expand_level8GPU_Data$_Z20device_bsearch_arrayPiii:
[----:B------:R-:W-:Y:S02]  /*12420*/  VIADD R1, R1, 0xfffffff0 ;  /* 0xfffffff001017836 */ /* 0x000fe40000000000 */
[----:B------:R-:W-:Y:S02]  /*12430*/  IMAD.MOV.U32 R9, RZ, RZ, R5 ;  /* 0x000000ffff097224 */ /* 0x000fe400078e0005 */
[----:B------:R-:W-:Y:S01]  /*12440*/  IMAD.MOV.U32 R8, RZ, RZ, R4 ;  /* 0x000000ffff087224 */ /* 0x000fe200078e0004 */
[----:B------:R-:W-:Y:S04]  /*12450*/  STL [R1+0xc], R21 ;  /* 0x00000c1501007387 */ /* 0x000fe80000100800 */
[----:B------:R-:W-:Y:S04]  /*12460*/  STL [R1+0x8], R20 ;  /* 0x0000081401007387 */ /* 0x000fe80000100800 */
[----:B------:R0:W-:Y:S04]  /*12470*/  STL [R1+0x4], R16 ;  /* 0x0000041001007387 */ /* 0x0001e80000100800 */
[----:B------:R1:W-:Y:S01]  /*12480*/  STL [R1], R2 ;  /* 0x0000000201007387 */ /* 0x0003e20000100800 */
[----:B0-----:R-:W0:Y:S05]  /*12490*/  BMOV.32.CLEAR R16, B6 ;  /* 0x0000000006107355 */ /* 0x001e2a0000100000 */
[----:B-1----:R-:W-:Y:S01]  /*124a0*/  IMAD.MOV.U32 R2, RZ, RZ, R6 ;  /* 0x000000ffff027224 */ /* 0x002fe200078e0006 */
[----:B------:R-:W1:Y:S01]  /*124b0*/  LDC.64 R12, c[0x0][0x358] ;  /* 0x0000d600ff0c7b82 */ /* 0x000e620000000a00 */
[----:B------:R-:W-:Y:S04]  /*124c0*/  BSSY.RECONVERGENT B6, `(.L_x_943) ;  /* 0x000001e000067945 */ /* 0x000fe80003800200 */
[----:B0-----:R-:W-:Y:S01]  /*124d0*/  BSSY.RELIABLE B0, `(.L_x_944) ;  /* 0x0000011000007945 */ /* 0x001fe20003800100 */
.L_x_946:
[----:B------:R-:W-:Y:S01]  /*124e0*/  ISETP.GE.AND P0, PT, R2, 0x1, PT ;  /* 0x000000010200780c */ /* 0x000fe20003f06270 */
[----:B------:R-:W-:Y:S02]  /*124f0*/  IMAD.MOV.U32 R3, RZ, RZ, R2 ;  /* 0x000000ffff037224 */ /* 0x000fe400078e0002 */
[----:B------:R-:W-:-:S10]  /*12500*/  IMAD.MOV.U32 R4, RZ, RZ, -0x1 ;  /* 0xffffffffff047424 */ /* 0x000fd400078e00ff */
[----:B------:R-:W-:Y:S05]  /*12510*/  @!P0 BREAK.RELIABLE B0 ;  /* 0x0000000000008942 */ /* 0x000fea0003800100 */
[----:B------:R-:W-:Y:S05]  /*12520*/  @!P0 BRA `(.L_x_945) ;  /* 0x00000000005c8947 */ /* 0x000fea0003800000 */
[----:B-1----:R-:W-:Y:S02]  /*12530*/  R2UR UR4, R12 ;  /* 0x000000000c0472ca */ /* 0x002fe400000e0000 */
[----:B------:R-:W-:Y:S02]  /*12540*/  R2UR UR5, R13 ;  /* 0x000000000d0572ca */ /* 0x000fe400000e0000 */
[----:B------:R-:W-:-:S05]  /*12550*/  SHF.R.U32.HI R2, RZ, 0x1, R2 ;  /* 0x00000001ff027819 */ /* 0x000fca0000011602 */
[----:B------:R-:W-:-:S06]  /*12560*/  IMAD.WIDE.U32 R10, R2, 0x4, R8 ;  /* 0x00000004020a7825 */ /* 0x000fcc00078e0008 */
[----:B------:R-:W2:Y:S01]  /*12570*/  LD.E R0, desc[UR4][R10.64] ;  /* 0x000000040a007980 */ /* 0x000ea2000c101900 */
[----:B------:R-:W-:Y:S01]  /*12580*/  IMAD.MOV.U32 R4, RZ, RZ, R2 ;  /* 0x000000ffff047224 */ /* 0x000fe200078e0002 */
[----:B--2---:R-:W-:-:S13]  /*12590*/  ISETP.NE.AND P0, PT, R0, R7, PT ;  /* 0x000000070000720c */ /* 0x004fda0003f05270 */
[----:B------:R-:W-:Y:S05]  /*125a0*/  @!P0 BREAK.RELIABLE B0 ;  /* 0x0000000000008942 */ /* 0x000fea0003800100 */
[----:B------:R-:W-:Y:S05]  /*125b0*/  @!P0 BRA `(.L_x_945) ;  /* 0x0000000000388947 */ /* 0x000fea0003800000 */
[----:B------:R-:W-:-:S13]  /*125c0*/  ISETP.GT.AND P0, PT, R0, R7, PT ;  /* 0x000000070000720c */ /* 0x000fda0003f04270 */
[----:B------:R-:W-:Y:S05]  /*125d0*/  @P0 BRA `(.L_x_946) ;  /* 0xfffffffc00c00947 */ /* 0x000fea000383ffff */
[----:B------:R-:W-:Y:S05]  /*125e0*/  BSYNC.RELIABLE B0 ;  /* 0x0000000000007941 */ /* 0x000fea0003800100 */
.L_x_944:
[----:B------:R-:W-:Y:S01]  /*125f0*/  IADD3 R4, P0, PT, R10, 0x4, RZ ;  /* 0x000000040a047810 */ /* 0x000fe20007f1e0ff */
[----:B------:R-:W-:Y:S01]  /*12600*/  IMAD.MOV.U32 R21, RZ, RZ, 0x0 ;  /* 0x00000000ff157424 */ /* 0x000fe200078e00ff */
[----:B------:R-:W-:Y:S02]  /*12610*/  LOP3.LUT R6, RZ, R2, RZ, 0x33, !PT ;  /* 0x00000002ff067212 */ /* 0x000fe400078e33ff */
[----:B------:R-:W-:Y:S01]  /*12620*/  MOV R20, 0x12660 ;  /* 0x0001266000147802 */ /* 0x000fe20000000f00 */
[----:B------:R-:W-:Y:S02]  /*12630*/  IMAD.X R5, RZ, RZ, R11, P0 ;  /* 0x000000ffff057224 */ /* 0x000fe400000e060b */
[----:B------:R-:W-:-:S07]  /*12640*/  IMAD.IADD R6, R6, 0x1, R3 ;  /* 0x0000000106067824 */ /* 0x000fce00078e0203 */
[----:B------:R-:W-:Y:S05]  /*12650*/  CALL.REL.NOINC `($_Z12expand_level8GPU_Data$_Z20device_bsearch_arrayPiii) ;  /* 0xfffffffc00707944 */ /* 0x000fea0003c3ffff */
[----:B------:R-:W-:Y:S01]  /*12660*/  ISETP.NE.AND P0, PT, R4, -0x1, PT ;  /* 0xffffffff0400780c */ /* 0x000fe20003f05270 */
[----:B------:R-:W-:Y:S02]  /*12670*/  IMAD.MOV.U32 R3, RZ, RZ, R4 ;  /* 0x000000ffff037224 */ /* 0x000fe400078e0004 */
[----:B------:R-:W-:-:S10]  /*12680*/  IMAD.MOV.U32 R4, RZ, RZ, -0x1 ;  /* 0xffffffffff047424 */ /* 0x000fd400078e00ff */
[----:B------:R-:W-:-:S07]  /*12690*/  @P0 IADD3 R4, PT, PT, R2, 0x1, R3 ;  /* 0x0000000102040810 */ /* 0x000fce0007ffe003 */
.L_x_945:
[----:B------:R-:W-:Y:S05]  /*126a0*/  BSYNC.RECONVERGENT B6 ;  /* 0x0000000000067941 */ /* 0x000fea0003800200 */
.L_x_943:
[----:B------:R-:W1:Y:S01]  /*126b0*/  LDL R20, [R1+0x8] ;  /* 0x0000080001147983 */ /* 0x000e620000100800 */
[----:B------:R0:W-:Y:S05]  /*126c0*/  BMOV.32 B6, R16 ;  /* 0x0000001006007356 */ /* 0x0001ea0000000000 */
[----:B------:R-:W1:Y:S04]  /*126d0*/  LDL R21, [R1+0xc] ;  /* 0x00000c0001157983 */ /* 0x000e680000100800 */
[----:B------:R-:W1:Y:S04]  /*126e0*/  LDL R2, [R1] ;  /* 0x0000000001027983 */ /* 0x000e680000100800 */
[----:B0-----:R0:W1:Y:S02]  /*126f0*/  LDL R16, [R1+0x4] ;  /* 0x0000040001107983 */ /* 0x0010640000100800 */
[----:B0-----:R-:W-:Y:S01]  /*12700*/  VIADD R1, R1, 0x10 ;  /* 0x0000001001017836 */ /* 0x001fe20000000000 */
[----:B-1----:R-:W-:Y:S06]  /*12710*/  RET.REL.NODEC R20 `(_Z12expand_level8GPU_Data) ;  /* 0xfffffed814387950 */ /* 0x002fec0003c3ffff */
        .weak           $__internal_0_$__cuda_sm20_div_rn_f64_full
        .type           $__internal_0_$__cuda_sm20_div_rn_f64_full,@function
        .size           $__internal_0_$__cuda_sm20_div_rn_f64_full,(.L_x_954 - $__internal_0_$__cuda_sm20_div_rn_f64_full)
$__internal_0_$__cuda_sm20_div_rn_f64_full:
[----:B------:R-:W-:Y:S01]  /*12720*/  IMAD.MOV.U32 R9, RZ, RZ, R13 ;  /* 0x000000ffff097224 */ /* 0x000fe200078e000d */
[C---:B------:R-:W-:Y:S01]  /*12730*/  FSETP.GEU.AND P0, PT, |R6|.reuse, 1.469367938527859385e-39, PT ;  /* 0x001000000600780b */ /* 0x040fe20003f0e200 */
[----:B------:R-:W-:Y:S01]  /*12740*/  IMAD.MOV.U32 R8, RZ, RZ, R12 ;  /* 0x000000ffff087224 */ /* 0x000fe200078e000c */
[----:B------:R-:W-:Y:S01]  /*12750*/  LOP3.LUT R10, R6, 0x800fffff, RZ, 0xc0, !PT ;  /* 0x800fffff060a7812 */ /* 0x000fe200078ec0ff */
[----:B------:R-:W-:Y:S01]  /*12760*/  IMAD.MOV.U32 R13, RZ, RZ, R6 ;  /* 0x000000ffff0d7224 */ /* 0x000fe200078e0006 */
[C---:B------:R-:W-:Y:S01]  /*12770*/  FSETP.GEU.AND P2, PT, |R9|.reuse, 1.469367938527859385e-39, PT ;  /* 0x001000000900780b */ /* 0x040fe20003f4e200 */
[--C-:B------:R-:W-:Y:S01]  /*12780*/  IMAD.MOV.U32 R12, RZ, RZ, R15.reuse ;  /* 0x000000ffff0c7224 */ /* 0x100fe200078e000f */
[----:B------:R-:W-:Y:S01]  /*12790*/  LOP3.LUT R11, R10, 0x3ff00000, RZ, 0xfc, !PT ;  /* 0x3ff000000a0b7812 */ /* 0x000fe200078efcff */
[----:B------:R-:W-:Y:S01]  /*127a0*/  IMAD.MOV.U32 R10, RZ, RZ, R15 ;  /* 0x000000ffff0a7224 */ /* 0x000fe200078e000f */
[----:B------:R-:W-:Y:S01]  /*127b0*/  LOP3.LUT R3, R9, 0x7ff00000, RZ, 0xc0, !PT ;  /* 0x7ff0000009037812 */ /* 0x000fe200078ec0ff */
[----:B------:R-:W-:Y:S01]  /*127c0*/  IMAD.MOV.U32 R14, RZ, RZ, R8 ;  /* 0x000000ffff0e7224 */ /* 0x000fe200078e0008 */
[----:B------:R-:W-:Y:S01]  /*127d0*/  LOP3.LUT R6, R6, 0x7ff00000, RZ, 0xc0, !PT ;  /* 0x7ff0000006067812 */ /* 0x000fe200078ec0ff */
[----:B------:R-:W-:Y:S01]  /*127e0*/  IMAD.MOV.U32 R20, RZ, RZ, 0x1 ;  /* 0x00000001ff147424 */ /* 0x000fe200078e00ff */
[----:B------:R-:W-:Y:S01]  /*127f0*/  BSSY.RECONVERGENT B0, `(.L_x_947) ;  /* 0x000004e000007945 */ /* 0x000fe20003800200 */
[----:B------:R-:W-:Y:S01]  /*12800*/  @!P0 DMUL R10, R12, 8.98846567431157953865e+307 ;  /* 0x7fe000000c0a8828 */ /* 0x000fe20000000000 */
[----:B------:R-:W-:-:S03]  /*12810*/  ISETP.GE.U32.AND P1, PT, R3, R6, PT ;  /* 0x000000060300720c */ /* 0x000fc60003f26070 */
[----:B------:R-:W-:Y:S01]  /*12820*/  @!P2 LOP3.LUT R4, R13, 0x7ff00000, RZ, 0xc0, !PT ;  /* 0x7ff000000d04a812 */ /* 0x000fe200078ec0ff */
[----:B------:R-:W-:Y:S01]  /*12830*/  @!P2 IMAD.MOV.U32 R28, RZ, RZ, RZ ;  /* 0x000000ffff1ca224 */ /* 0x000fe200078e00ff */
[----:B------:R-:W0:Y:S02]  /*12840*/  MUFU.RCP64H R21, R11 ;  /* 0x0000000b00157308 */ /* 0x000e240000001800 */
[----:B------:R-:W-:Y:S01]  /*12850*/  @!P2 ISETP.GE.U32.AND P3, PT, R3, R4, PT ;  /* 0x000000040300a20c */ /* 0x000fe20003f66070 */
[----:B------:R-:W-:Y:S01]  /*12860*/  IMAD.MOV.U32 R4, RZ, RZ, 0x1ca00000 ;  /* 0x1ca00000ff047424 */ /* 0x000fe200078e00ff */
[----:B------:R-:W-:-:S04]  /*12870*/  @!P0 LOP3.LUT R6, R11, 0x7ff00000, RZ, 0xc0, !PT ;  /* 0x7ff000000b068812 */ /* 0x000fc800078ec0ff */
[C---:B------:R-:W-:Y:S02]  /*12880*/  @!P2 SEL R27, R4.reuse, 0x63400000, !P3 ;  /* 0x63400000041ba807 */ /* 0x040fe40005800000 */
[----:B------:R-:W-:Y:S02]  /*12890*/  SEL R15, R4, 0x63400000, !P1 ;  /* 0x63400000040f7807 */ /* 0x000fe40004800000 */
[--C-:B------:R-:W-:Y:S02]  /*128a0*/  @!P2 LOP3.LUT R27, R27, 0x80000000, R9.reuse, 0xf8, !PT ;  /* 0x800000001b1ba812 */ /* 0x100fe400078ef809 */
[----:B------:R-:W-:Y:S02]  /*128b0*/  LOP3.LUT R15, R15, 0x800fffff, R9, 0xf8, !PT ;  /* 0x800fffff0f0f7812 */ /* 0x000fe400078ef809 */
[----:B------:R-:W-:Y:S01]  /*128c0*/  @!P2 LOP3.LUT R29, R27, 0x100000, RZ, 0xfc, !PT ;  /* 0x001000001b1da812 */ /* 0x000fe200078efcff */
[----:B------:R-:W-:-:S05]  /*128d0*/  IMAD.MOV.U32 R27, RZ, RZ, R3 ;  /* 0x000000ffff1b7224 */ /* 0x000fca00078e0003 */
[----:B------:R-:W-:Y:S02]  /*128e0*/  @!P2 DFMA R14, R14, 2, -R28 ;  /* 0x400000000e0ea82b */ /* 0x000fe4000000081c */
[----:B0-----:R-:W-:-:S08]  /*128f0*/  DFMA R28, R20, -R10, 1 ;  /* 0x3ff00000141c742b */ /* 0x001fd0000000080a */
[----:B------:R-:W-:Y:S01]  /*12900*/  DFMA R28, R28, R28, R28 ;  /* 0x0000001c1c1c722b */ /* 0x000fe2000000001c */
[----:B------:R-:W-:-:S07]  /*12910*/  @!P2 LOP3.LUT R27, R15, 0x7ff00000, RZ, 0xc0, !PT ;  /* 0x7ff000000f1ba812 */ /* 0x000fce00078ec0ff */
[----:B------:R-:W-:-:S08]  /*12920*/  DFMA R20, R20, R28, R20 ;  /* 0x0000001c1414722b */ /* 0x000fd00000000014 */
[----:B------:R-:W-:-:S08]  /*12930*/  DFMA R28, R20, -R10, 1 ;  /* 0x3ff00000141c742b */ /* 0x000fd0000000080a */
[----:B------:R-:W-:-:S08]  /*12940*/  DFMA R20, R20, R28, R20 ;  /* 0x0000001c1414722b */ /* 0x000fd00000000014 */
[----:B------:R-:W-:-:S08]  /*12950*/  DMUL R28, R20, R14 ;  /* 0x0000000e141c7228 */ /* 0x000fd00000000000 */
[----:B------:R-:W-:-:S08]  /*12960*/  DFMA R32, R28, -R10, R14 ;  /* 0x8000000a1c20722b */ /* 0x000fd0000000000e */
[----:B------:R-:W-:Y:S01]  /*12970*/  DFMA R32, R20, R32, R28 ;  /* 0x000000201420722b */ /* 0x000fe2000000001c */
[----:B------:R-:W-:-:S05]  /*12980*/  VIADD R20, R27, 0xffffffff ;  /* 0xffffffff1b147836 */ /* 0x000fca0000000000 */
[----:B------:R-:W-:Y:S01]  /*12990*/  ISETP.GT.U32.AND P0, PT, R20, 0x7feffffe, PT ;  /* 0x7feffffe1400780c */ /* 0x000fe20003f04070 */
[----:B------:R-:W-:-:S05]  /*129a0*/  VIADD R20, R6, 0xffffffff ;  /* 0xffffffff06147836 */ /* 0x000fca0000000000 */
[----:B------:R-:W-:-:S13]  /*129b0*/  ISETP.GT.U32.OR P0, PT, R20, 0x7feffffe, P0 ;  /* 0x7feffffe1400780c */ /* 0x000fda0000704470 */
[----:B------:R-:W-:Y:S05]  /*129c0*/  @P0 BRA `(.L_x_948) ;  /* 0x00000000006c0947 */ /* 0x000fea0003800000 */
[----:B------:R-:W-:Y:S01]  /*129d0*/  LOP3.LUT R6, R13, 0x7ff00000, RZ, 0xc0, !PT ;  /* 0x7ff000000d067812 */ /* 0x000fe200078ec0ff */
[----:B------:R-:W-:-:S03]  /*129e0*/  IMAD.MOV.U32 R8, RZ, RZ, RZ ;  /* 0x000000ffff087224 */ /* 0x000fc600078e00ff */
[CC--:B------:R-:W-:Y:S02]  /*129f0*/  ISETP.GE.U32.AND P0, PT, R3.reuse, R6.reuse, PT ;  /* 0x000000060300720c */ /* 0x0c0fe40003f06070 */
[----:B------:R-:W-:Y:S02]  /*12a00*/  VIADDMNMX R3, R3, -R6, 0xb9600000, !PT ;  /* 0xb960000003037446 */ /* 0x000fe40007800906 */
[----:B------:R-:W-:Y:S02]  /*12a10*/  SEL R4, R4, 0x63400000, !P0 ;  /* 0x6340000004047807 */ /* 0x000fe40004000000 */
[----:B------:R-:W-:-:S05]  /*12a20*/  VIMNMX R3, PT, PT, R3, 0x46a00000, PT ;  /* 0x46a0000003037848 */ /* 0x000fca0003fe0100 */
[----:B------:R-:W-:-:S04]  /*12a30*/  IMAD.IADD R3, R3, 0x1, -R4 ;  /* 0x0000000103037824 */ /* 0x000fc800078e0a04 */
[----:B------:R-:W-:-:S06]  /*12a40*/  VIADD R9, R3, 0x7fe00000 ;  /* 0x7fe0000003097836 */ /* 0x000fcc0000000000 */
[----:B------:R-:W-:-:S10]  /*12a50*/  DMUL R20, R32, R8 ;  /* 0x0000000820147228 */ /* 0x000fd40000000000 */
[----:B------:R-:W-:-:S13]  /*12a60*/  FSETP.GTU.AND P0, PT, |R21|, 1.469367938527859385e-39, PT ;  /* 0x001000001500780b */ /* 0x000fda0003f0c200 */
[----:B------:R-:W-:Y:S05]  /*12a70*/  @P0 BRA `(.L_x_949) ;  /* 0x0000000000940947 */ /* 0x000fea0003800000 */
[----:B------:R-:W-:-:S06]  /*12a80*/  DFMA R10, R32, -R10, R14 ;  /* 0x8000000a200a722b */ /* 0x000fcc000000000e */
[----:B------:R-:W-:-:S04]  /*12a90*/  IMAD.MOV.U32 R10, RZ, RZ, RZ ;  /* 0x000000ffff0a7224 */ /* 0x000fc800078e00ff */
[C---:B------:R-:W-:Y:S02]  /*12aa0*/  FSETP.NEU.AND P0, PT, R11.reuse, RZ, PT ;  /* 0x000000ff0b00720b */ /* 0x040fe40003f0d000 */
[----:B------:R-:W-:-:S04]  /*12ab0*/  LOP3.LUT R13, R11, 0x80000000, R13, 0x48, !PT ;  /* 0x800000000b0d7812 */ /* 0x000fc800078e480d */
[----:B------:R-:W-:-:S07]  /*12ac0*/  LOP3.LUT R11, R13, R9, RZ, 0xfc, !PT ;  /* 0x000000090d0b7212 */ /* 0x000fce00078efcff */
[----:B------:R-:W-:Y:S05]  /*12ad0*/  @!P0 BRA `(.L_x_949) ;  /* 0x00000000007c8947 */ /* 0x000fea0003800000 */
[----:B------:R-:W-:Y:S01]  /*12ae0*/  IMAD.MOV R9, RZ, RZ, -R3 ;  /* 0x000000ffff097224 */ /* 0x000fe200078e0a03 */
[----:B------:R-:W-:Y:S01]  /*12af0*/  DMUL.RP R10, R32, R10 ;  /* 0x0000000a200a7228 */ /* 0x000fe20000008000 */
[----:B------:R-:W-:Y:S01]  /*12b00*/  IMAD.MOV.U32 R8, RZ, RZ, RZ ;  /* 0x000000ffff087224 */ /* 0x000fe200078e00ff */
[----:B------:R-:W-:-:S05]  /*12b10*/  IADD3 R3, PT, PT, -R3, -0x43300000, RZ ;  /* 0xbcd0000003037810 */ /* 0x000fca0007ffe1ff */
[----:B------:R-:W-:-:S03]  /*12b20*/  DFMA R8, R20, -R8, R32 ;  /* 0x800000081408722b */ /* 0x000fc60000000020 */
[----:B------:R-:W-:-:S07]  /*12b30*/  LOP3.LUT R13, R11, R13, RZ, 0x3c, !PT ;  /* 0x0000000d0b0d7212 */ /* 0x000fce00078e3cff */
[----:B------:R-:W-:-:S04]  /*12b40*/  FSETP.NEU.AND P0, PT, |R9|, R3, PT ;  /* 0x000000030900720b */ /* 0x000fc80003f0d200 */
[----:B------:R-:W-:Y:S02]  /*12b50*/  FSEL R20, R10, R20, !P0 ;  /* 0x000000140a147208 */ /* 0x000fe40004000000 */
[----:B------:R-:W-:Y:S01]  /*12b60*/  FSEL R21, R13, R21, !P0 ;  /* 0x000000150d157208 */ /* 0x000fe20004000000 */
[----:B------:R-:W-:Y:S06]  /*12b70*/  BRA `(.L_x_949) ;  /* 0x0000000000547947 */ /* 0x000fec0003800000 */
.L_x_948:
[----:B------:R-:W-:-:S14]  /*12b80*/  DSETP.NAN.AND P0, PT, R8, R8, PT ;  /* 0x000000080800722a */ /* 0x000fdc0003f08000 */
[----:B------:R-:W-:Y:S05]  /*12b90*/  @P0 BRA `(.L_x_950) ;  /* 0x0000000000440947 */ /* 0x000fea0003800000 */
[----:B------:R-:W-:-:S14]  /*12ba0*/  DSETP.NAN.AND P0, PT, R12, R12, PT ;  /* 0x0000000c0c00722a */ /* 0x000fdc0003f08000 */
[----:B------:R-:W-:Y:S05]  /*12bb0*/  @P0 BRA `(.L_x_951) ;  /* 0x0000000000300947 */ /* 0x000fea0003800000 */
[----:B------:R-:W-:Y:S01]  /*12bc0*/  ISETP.NE.AND P0, PT, R27, R6, PT ;  /* 0x000000061b00720c */ /* 0x000fe20003f05270 */
[----:B------:R-:W-:Y:S02]  /*12bd0*/  IMAD.MOV.U32 R20, RZ, RZ, 0x0 ;  /* 0x00000000ff147424 */ /* 0x000fe400078e00ff */
[----:B------:R-:W-:-:S10]  /*12be0*/  IMAD.MOV.U32 R21, RZ, RZ, -0x80000 ;  /* 0xfff80000ff157424 */ /* 0x000fd400078e00ff */
[----:B------:R-:W-:Y:S05]  /*12bf0*/  @!P0 BRA `(.L_x_949) ;  /* 0x0000000000348947 */ /* 0x000fea0003800000 */
[----:B------:R-:W-:Y:S02]  /*12c00*/  ISETP.NE.AND P0, PT, R27, 0x7ff00000, PT ;  /* 0x7ff000001b00780c */ /* 0x000fe40003f05270 */
[----:B------:R-:W-:Y:S02]  /*12c10*/  LOP3.LUT R21, R9, 0x80000000, R13, 0x48, !PT ;  /* 0x8000000009157812 */ /* 0x000fe400078e480d */
[----:B------:R-:W-:-:S13]  /*12c20*/  ISETP.EQ.OR P0, PT, R6, RZ, !P0 ;  /* 0x000000ff0600720c */ /* 0x000fda0004702670 */
[----:B------:R-:W-:Y:S01]  /*12c30*/  @P0 LOP3.LUT R3, R21, 0x7ff00000, RZ, 0xfc, !PT ;  /* 0x7ff0000015030812 */ /* 0x000fe200078efcff */
[----:B------:R-:W-:Y:S02]  /*12c40*/  @!P0 IMAD.MOV.U32 R20, RZ, RZ, RZ ;  /* 0x000000ffff148224 */ /* 0x000fe400078e00ff */
[----:B------:R-:W-:Y:S02]  /*12c50*/  @P0 IMAD.MOV.U32 R20, RZ, RZ, RZ ;  /* 0x000000ffff140224 */ /* 0x000fe400078e00ff */
[----:B------:R-:W-:Y:S01]  /*12c60*/  @P0 IMAD.MOV.U32 R21, RZ, RZ, R3 ;  /* 0x000000ffff150224 */ /* 0x000fe200078e0003 */
[----:B------:R-:W-:Y:S06]  /*12c70*/  BRA `(.L_x_949) ;  /* 0x0000000000147947 */ /* 0x000fec0003800000 */
.L_x_951:
[----:B------:R-:W-:Y:S01]  /*12c80*/  LOP3.LUT R21, R13, 0x80000, RZ, 0xfc, !PT ;  /* 0x000800000d157812 */ /* 0x000fe200078efcff */
[----:B------:R-:W-:Y:S01]  /*12c90*/  IMAD.MOV.U32 R20, RZ, RZ, R12 ;  /* 0x000000ffff147224 */ /* 0x000fe200078e000c */
[----:B------:R-:W-:Y:S06]  /*12ca0*/  BRA `(.L_x_949) ;  /* 0x0000000000087947 */ /* 0x000fec0003800000 */
.L_x_950:
[----:B------:R-:W-:Y:S01]  /*12cb0*/  LOP3.LUT R21, R9, 0x80000, RZ, 0xfc, !PT ;  /* 0x0008000009157812 */ /* 0x000fe200078efcff */
[----:B------:R-:W-:-:S07]  /*12cc0*/  IMAD.MOV.U32 R20, RZ, RZ, R8 ;  /* 0x000000ffff147224 */ /* 0x000fce00078e0008 */
.L_x_949:
[----:B------:R-:W-:Y:S05]  /*12cd0*/  BSYNC.RECONVERGENT B0 ;  /* 0x0000000000007941 */ /* 0x000fea0003800200 */
.L_x_947:
[----:B------:R-:W-:Y:S02]  /*12ce0*/  IMAD.MOV.U32 R8, RZ, RZ, R0 ;  /* 0x000000ffff087224 */ /* 0x000fe400078e0000 */
[----:B------:R-:W-:-:S04]  /*12cf0*/  IMAD.MOV.U32 R9, RZ, RZ, 0x0 ;  /* 0x00000000ff097424 */ /* 0x000fc800078e00ff */
[----:B------:R-:W-:Y:S05]  /*12d00*/  RET.REL.NODEC R8 `(_Z12expand_level8GPU_Data) ;  /* 0xfffffed008bc7950 */ /* 0x000fea0003c3ffff */
.L_x_952:
        /* <DEDUP_REMOVED lines=15> */
.L_x_954:


//--------------------- .nv.shared.reserved.0     --------------------------
	.section	.nv.shared.reserved.0,"aw",@nobits
	.weak		__nv_reservedSMEM_offset_0_alias
	.size		__nv_reservedSMEM_offset_0_alias, 0, 64
	.other		__nv_reservedSMEM_offset_0_alias,@"STO_CUDA_RESERVED_SHARED STV_DEFAULT"
__nv_reservedSMEM_offset_0_alias:
	.zero		0
	.zero		64


//--------------------- .nv.shared._Z16transfer_buffers8GPU_Data --------------------------
	.section	.nv.shared._Z16transfer_buffers8GPU_Data,"aw",@nobits
	.sectionflags	@""
	.align	8
.nv.shared._Z16transfer_buffers8GPU_Data:
	.zero		1424


//--------------------- .nv.shared._Z12expand_level8GPU_Data --------------------------
	.section	.nv.shared._Z12expand_level8GPU_Data,"aw",@nobits
	.sectionflags	@""
	.align	8
.nv.shared._Z12expand_level8GPU_Data:
	.zero		21536


//--------------------- .nv.constant0._Z16fill_from_buffer8GPU_Data --------------------------
	.section	.nv.constant0._Z16fill_from_buffer8GPU_Data,"a",@progbits
	.sectionflags	@""
	.align	4
.nv.constant0._Z16fill_from_buffer8GPU_Data:
	.zero		1216


//--------------------- .nv.constant0._Z16transfer_buffers8GPU_Data --------------------------
	.section	.nv.constant0._Z16transfer_buffers8GPU_Data,"a",@progbits
	.sectionflags	@""
	.align	4
.nv.constant0._Z16transfer_buffers8GPU_Data:
	.zero		1216


//--------------------- .nv.constant0._Z12expand_level8GPU_Data --------------------------
	.section	.nv.constant0._Z12expand_level8GPU_Data,"a",@progbits
	.sectionflags	@""
	.align	4
.nv.constant0._Z12expand_level8GPU_Data:
	.zero		1216


//--------------------- SYMBOLS --------------------------

	.type		.nv.reservedSmem.offset0,@object
	.size		.nv.reservedSmem.offset0,0x4
	.type		.nv.reservedSmem.cap,@object
	.size		.nv.reservedSmem.cap,0x4
